	.target	sm_100a

	.elftype	@"ET_EXEC"


//--------------------- .note.nv.tkinfo           --------------------------
	.section	.note.nv.tkinfo,"",@"SHT_NOTE"
	.sectionflags	@"SHF_NOTE_NV_TKINFO"
	.tkinfo
        /*0018*/ 	.word	0x00000002
        /*0030*/ 	.string	""
        /*0030*/ 	.string	"ptxas"
        /*0030*/ 	.string	"Cuda compilation tools, release 13.0, V13.0.88"
        /*0030*/ 	.string	"Build cuda_13.0.r13.0/compiler.36424714_0"
        /*0030*/ 	.string	"-arch sm_100a -m 64 "



//--------------------- .note.nv.cuinfo           --------------------------
	.section	.note.nv.cuinfo,"",@"SHT_NOTE"
	.sectionflags	@"SHF_NOTE_NV_CUINFO"
        /*0018*/ 	.short	0x0002
        /*001a*/ 	.short	0x0064
        /*001c*/ 	.short	0x0082
	.zero		2


//--------------------- .nv.info                  --------------------------
	.section	.nv.info,"",@"SHT_CUDA_INFO"
	.align	4


	//----- nvinfo : EIATTR_REGCOUNT
	.align		4
        /*0000*/ 	.byte	0x04, 0x2f
        /*0002*/ 	.short	(.L_20 - .L_19)
	.align		4
.L_19:
        /*0004*/ 	.word	index@(_ZN7cutlass13device_kernelINS_4gemm6kernel13GemmUniversalIN4cute5tupleIJiiiiEEENS1_10collective13CollectiveMmaINS1_35MainloopSm100TmaUmmaWarpSpecializedILi22ELi2ELi2ENS5_IJNS4_1CILi2EEENSA_ILi1EEESC_EEEEENS5_IJNSA_ILi256EEESF_NSA_ILi32EEEEEENS_12float_e4m3_tENS5_IJlSC_lEEESI_SJ_NS4_8TiledMMAINS4_8MMA_AtomIJNS4_10MMA_TraitsINS4_25SM100_MMA_F8F6F4_2x1SM_SSEJSI_SI_fSF_SF_NS4_17integral_constantINS4_4UMMA5MajorELSQ_0EEESR_NSO_INSP_7ScaleInELSS_0EEEST_EEEEEENS4_6LayoutINS5_IJSC_SC_SC_EEENS5_IJNSA_ILi0EEESY_SY_EEEEENS5_IJNS4_10UnderscoreES11_S11_EEEEENS4_18SM100_TMA_2SM_LOADENS4_14ComposedLayoutINS4_7SwizzleILi1ELi4ELi3EEENS4_18smem_ptr_flag_bitsILi8EEENSW_INS5_IJNSA_ILi8EEESG_EEENS5_IJSG_SC_EEEEEEEvNS4_8identityES14_S1E_vS1F_EENS_8epilogue10collective18CollectiveEpilogueINS1H_23Sm100TmaWarpSpecializedILi4ELi2ELi64ELb0ELb0EEEJNS5_IJNSA_ILi128EEESF_SG_EEENS5_IJNSW_IS1M_SC_EENSW_INSA_ILi64EEESC_EEEEESI_SJ_SI_SJ_NS1H_6fusion15FusionCallbacksIS1L_NS1S_17LinearCombinationISI_fSI_fLNS_15FloatRoundStyleE2EEES1N_S1R_JEEENS4_5SM1004TMEM4LOAD26SM100_TMEM_LOAD_32dp32b64xENS4_13SM90_TMA_LOADENS15_INS16_ILi2ELi4ELi3EEES19_NSW_INS5_IJS1A_S1P_EEENS5_IJS1P_SC_EEEEEEENS4_39AutoVectorizingCopyWithAssumedAlignmentILi128EEENS4_14SM90_TMA_STOREES27_S29_S29_EEEvvEEEEvNT_6ParamsE)
        /*0008*/ 	.word	0x000000de


	//----- nvinfo : EIATTR_FRAME_SIZE
	.align		4
.L_20:
        /*000c*/ 	.byte	0x04, 0x11
        /*000e*/ 	.short	(.L_22 - .L_21)
	.align		4
.L_21:
        /*0010*/ 	.word	index@($__internal_2_$__cuda_sm10x_tcgen05_guardrail_trap_unallocated_columns_being_dealloced)
        /*0014*/ 	.word	0x00000000


	//----- nvinfo : EIATTR_FRAME_SIZE
	.align		4
.L_22:
        /*0018*/ 	.byte	0x04, 0x11
        /*001a*/ 	.short	(.L_24 - .L_23)
	.align		4
.L_23:
        /*001c*/ 	.word	index@($__internal_1_$__cuda_sm10x_tcgen05_guardrail_trap_phase_invalid_during_alloc)
        /*0020*/ 	.word	0x00000000


	//----- nvinfo : EIATTR_FRAME_SIZE
	.align		4
.L_24:
        /*0024*/ 	.byte	0x04, 0x11
        /*0026*/ 	.short	(.L_26 - .L_25)
	.align		4
.L_25:
        /*0028*/ 	.word	index@($__internal_0_$__cuda_sm10x_tcgen05_guardrail_trap_col_being_dealloced_not_returned_by_alloc)
        /*002c*/ 	.word	0x00000000


	//----- nvinfo : EIATTR_FRAME_SIZE
	.align		4
.L_26:
        /*0030*/ 	.byte	0x04, 0x11
        /*0032*/ 	.short	(.L_28 - .L_27)
	.align		4
.L_27:
        /*0034*/ 	.word	index@(_ZN7cutlass13device_kernelINS_4gemm6kernel13GemmUniversalIN4cute5tupleIJiiiiEEENS1_10collective13CollectiveMmaINS1_35MainloopSm100TmaUmmaWarpSpecializedILi22ELi2ELi2ENS5_IJNS4_1CILi2EEENSA_ILi1EEESC_EEEEENS5_IJNSA_ILi256EEESF_NSA_ILi32EEEEEENS_12float_e4m3_tENS5_IJlSC_lEEESI_SJ_NS4_8TiledMMAINS4_8MMA_AtomIJNS4_10MMA_TraitsINS4_25SM100_MMA_F8F6F4_2x1SM_SSEJSI_SI_fSF_SF_NS4_17integral_constantINS4_4UMMA5MajorELSQ_0EEESR_NSO_INSP_7ScaleInELSS_0EEEST_EEEEEENS4_6LayoutINS5_IJSC_SC_SC_EEENS5_IJNSA_ILi0EEESY_SY_EEEEENS5_IJNS4_10UnderscoreES11_S11_EEEEENS4_18SM100_TMA_2SM_LOADENS4_14ComposedLayoutINS4_7SwizzleILi1ELi4ELi3EEENS4_18smem_ptr_flag_bitsILi8EEENSW_INS5_IJNSA_ILi8EEESG_EEENS5_IJSG_SC_EEEEEEEvNS4_8identityES14_S1E_vS1F_EENS_8epilogue10collective18CollectiveEpilogueINS1H_23Sm100TmaWarpSpecializedILi4ELi2ELi64ELb0ELb0EEEJNS5_IJNSA_ILi128EEESF_SG_EEENS5_IJNSW_IS1M_SC_EENSW_INSA_ILi64EEESC_EEEEESI_SJ_SI_SJ_NS1H_6fusion15FusionCallbacksIS1L_NS1S_17LinearCombinationISI_fSI_fLNS_15FloatRoundStyleE2EEES1N_S1R_JEEENS4_5SM1004TMEM4LOAD26SM100_TMEM_LOAD_32dp32b64xENS4_13SM90_TMA_LOADENS15_INS16_ILi2ELi4ELi3EEES19_NSW_INS5_IJS1A_S1P_EEENS5_IJS1P_SC_EEEEEEENS4_39AutoVectorizingCopyWithAssumedAlignmentILi128EEENS4_14SM90_TMA_STOREES27_S29_S29_EEEvvEEEEvNT_6ParamsE)
        /*0038*/ 	.word	0x00000000


	//----- nvinfo : EIATTR_MIN_STACK_SIZE
	.align		4
.L_28:
        /*003c*/ 	.byte	0x04, 0x12
        /*003e*/ 	.short	(.L_30 - .L_29)
	.align		4
.L_29:
        /*0040*/ 	.word	index@(_ZN7cutlass13device_kernelINS_4gemm6kernel13GemmUniversalIN4cute5tupleIJiiiiEEENS1_10collective13CollectiveMmaINS1_35MainloopSm100TmaUmmaWarpSpecializedILi22ELi2ELi2ENS5_IJNS4_1CILi2EEENSA_ILi1EEESC_EEEEENS5_IJNSA_ILi256EEESF_NSA_ILi32EEEEEENS_12float_e4m3_tENS5_IJlSC_lEEESI_SJ_NS4_8TiledMMAINS4_8MMA_AtomIJNS4_10MMA_TraitsINS4_25SM100_MMA_F8F6F4_2x1SM_SSEJSI_SI_fSF_SF_NS4_17integral_constantINS4_4UMMA5MajorELSQ_0EEESR_NSO_INSP_7ScaleInELSS_0EEEST_EEEEEENS4_6LayoutINS5_IJSC_SC_SC_EEENS5_IJNSA_ILi0EEESY_SY_EEEEENS5_IJNS4_10UnderscoreES11_S11_EEEEENS4_18SM100_TMA_2SM_LOADENS4_14ComposedLayoutINS4_7SwizzleILi1ELi4ELi3EEENS4_18smem_ptr_flag_bitsILi8EEENSW_INS5_IJNSA_ILi8EEESG_EEENS5_IJSG_SC_EEEEEEEvNS4_8identityES14_S1E_vS1F_EENS_8epilogue10collective18CollectiveEpilogueINS1H_23Sm100TmaWarpSpecializedILi4ELi2ELi64ELb0ELb0EEEJNS5_IJNSA_ILi128EEESF_SG_EEENS5_IJNSW_IS1M_SC_EENSW_INSA_ILi64EEESC_EEEEESI_SJ_SI_SJ_NS1H_6fusion15FusionCallbacksIS1L_NS1S_17LinearCombinationISI_fSI_fLNS_15FloatRoundStyleE2EEES1N_S1R_JEEENS4_5SM1004TMEM4LOAD26SM100_TMEM_LOAD_32dp32b64xENS4_13SM90_TMA_LOADENS15_INS16_ILi2ELi4ELi3EEES19_NSW_INS5_IJS1A_S1P_EEENS5_IJS1P_SC_EEEEEEENS4_39AutoVectorizingCopyWithAssumedAlignmentILi128EEENS4_14SM90_TMA_STOREES27_S29_S29_EEEvvEEEEvNT_6ParamsE)
        /*0044*/ 	.word	0x00000000
.L_30:


//--------------------- .nv.compat                --------------------------
	.section	.nv.compat,"",@"SHT_CUDA_COMPAT_INFO"
	.align	4
        /*0000*/ 	.byte	0x02, 0x09, 0x01, 0x00, 0x02, 0x02, 0x02, 0x00, 0x02, 0x05, 0x05, 0x00, 0x03, 0x07, 0x01, 0x01
        /*0010*/ 	.byte	0x02, 0x03, 0x01, 0x00, 0x02, 0x06, 0x01, 0x00, 0x04, 0x0b, 0x08, 0x00, 0x09, 0x00, 0x00, 0x00
        /*0020*/ 	.byte	0x00, 0x00, 0x00, 0x00


//--------------------- .nv.info._ZN7cutlass13device_kernelINS_4gemm6kernel13GemmUniversalIN4cute5tupleIJiiiiEEENS1_10collective13CollectiveMmaINS1_35MainloopSm100TmaUmmaWarpSpecializedILi22ELi2ELi2ENS5_IJNS4_1CILi2EEENSA_ILi1EEESC_EEEEENS5_IJNSA_ILi256EEESF_NSA_ILi32EEEEEENS_12float_e4m3_tENS5_IJlSC_lEEESI_SJ_NS4_8TiledMMAINS4_8MMA_AtomIJNS4_10MMA_TraitsINS4_25SM100_MMA_F8F6F4_2x1SM_SSEJSI_SI_fSF_SF_NS4_17integral_constantINS4_4UMMA5MajorELSQ_0EEESR_NSO_INSP_7ScaleInELSS_0EEEST_EEEEEENS4_6LayoutINS5_IJSC_SC_SC_EEENS5_IJNSA_ILi0EEESY_SY_EEEEENS5_IJNS4_10UnderscoreES11_S11_EEEEENS4_18SM100_TMA_2SM_LOADENS4_14ComposedLayoutINS4_7SwizzleILi1ELi4ELi3EEENS4_18smem_ptr_flag_bitsILi8EEENSW_INS5_IJNSA_ILi8EEESG_EEENS5_IJSG_SC_EEEEEEEvNS4_8identityES14_S1E_vS1F_EENS_8epilogue10collective18CollectiveEpilogueINS1H_23Sm100TmaWarpSpecializedILi4ELi2ELi64ELb0ELb0EEEJNS5_IJNSA_ILi128EEESF_SG_EEENS5_IJNSW_IS1M_SC_EENSW_INSA_ILi64EEESC_EEEEESI_SJ_SI_SJ_NS1H_6fusion15FusionCallbacksIS1L_NS1S_17LinearCombinationISI_fSI_fLNS_15FloatRoundStyleE2EEES1N_S1R_JEEENS4_5SM1004TMEM4LOAD26SM100_TMEM_LOAD_32dp32b64xENS4_13SM90_TMA_LOADENS15_INS16_ILi2ELi4ELi3EEES19_NSW_INS5_IJS1A_S1P_EEENS5_IJS1P_SC_EEEEEEENS4_39AutoVectorizingCopyWithAssumedAlignmentILi128EEENS4_14SM90_TMA_STOREES27_S29_S29_EEEvvEEEEvNT_6ParamsE --------------------------
	.section	.nv.info._ZN7cutlass13device_kernelINS_4gemm6kernel13GemmUniversalIN4cute5tupleIJiiiiEEENS1_10collective13CollectiveMmaINS1_35MainloopSm100TmaUmmaWarpSpecializedILi22ELi2ELi2ENS5_IJNS4_1CILi2EEENSA_ILi1EEESC_EEEEENS5_IJNSA_ILi256EEESF_NSA_ILi32EEEEEENS_12float_e4m3_tENS5_IJlSC_lEEESI_SJ_NS4_8TiledMMAINS4_8MMA_AtomIJNS4_10MMA_TraitsINS4_25SM100_MMA_F8F6F4_2x1SM_SSEJSI_SI_fSF_SF_NS4_17integral_constantINS4_4UMMA5MajorELSQ_0EEESR_NSO_INSP_7ScaleInELSS_0EEEST_EEEEEENS4_6LayoutINS5_IJSC_SC_SC_EEENS5_IJNSA_ILi0EEESY_SY_EEEEENS5_IJNS4_10UnderscoreES11_S11_EEEEENS4_18SM100_TMA_2SM_LOADENS4_14ComposedLayoutINS4_7SwizzleILi1ELi4ELi3EEENS4_18smem_ptr_flag_bitsILi8EEENSW_INS5_IJNSA_ILi8EEESG_EEENS5_IJSG_SC_EEEEEEEvNS4_8identityES14_S1E_vS1F_EENS_8epilogue10collective18CollectiveEpilogueINS1H_23Sm100TmaWarpSpecializedILi4ELi2ELi64ELb0ELb0EEEJNS5_IJNSA_ILi128EEESF_SG_EEENS5_IJNSW_IS1M_SC_EENSW_INSA_ILi64EEESC_EEEEESI_SJ_SI_SJ_NS1H_6fusion15FusionCallbacksIS1L_NS1S_17LinearCombinationISI_fSI_fLNS_15FloatRoundStyleE2EEES1N_S1R_JEEENS4_5SM1004TMEM4LOAD26SM100_TMEM_LOAD_32dp32b64xENS4_13SM90_TMA_LOADENS15_INS16_ILi2ELi4ELi3EEES19_NSW_INS5_IJS1A_S1P_EEENS5_IJS1P_SC_EEEEEEENS4_39AutoVectorizingCopyWithAssumedAlignmentILi128EEENS4_14SM90_TMA_STOREES27_S29_S29_EEEvvEEEEvNT_6ParamsE,"",@"SHT_CUDA_INFO"
	.sectionflags	@""
	.align	4


	//----- nvinfo : EIATTR_CUDA_API_VERSION
	.align		4
        /*0000*/ 	.byte	0x04, 0x37
        /*0002*/ 	.short	(.L_32 - .L_31)
.L_31:
        /*0004*/ 	.word	0x00000082


	//----- nvinfo : EIATTR_KPARAM_INFO
	.align		4
.L_32:
        /*0008*/ 	.byte	0x04, 0x17
        /*000a*/ 	.short	(.L_34 - .L_33)
.L_33:
        /*000c*/ 	.word	0x00000000
        /*0010*/ 	.short	0x0000
        /*0012*/ 	.short	0x0000
        /*0014*/ 	.byte	0x00, 0xf0, 0x01, 0x20


	//----- nvinfo : EIATTR_AT_ENTRY_FRAGMENTS
	.align		4
.L_34:
        /*0018*/ 	.byte	0x04, 0x4f
        /*001a*/ 	.short	(.L_36 - .L_35)


	//   ....[0]....
.L_35:
        /*001c*/ 	.word	0x00000007


	//----- nvinfo : EIATTR_RESERVED_SMEM_USED
	.align		4
.L_36:
        /*0020*/ 	.byte	0x01, 0x41
	.zero		2


	//----- nvinfo : EIATTR_SPARSE_MMA_MASK
	.align		4
        /*0024*/ 	.byte	0x03, 0x50
        /*0026*/ 	.short	0x0000


	//----- nvinfo : EIATTR_TCGEN05_2CTA_USED
	.align		4
        /*0028*/ 	.byte	0x01, 0x52
	.zero		2


	//----- nvinfo : EIATTR_MAXREG_COUNT
	.align		4
        /*002c*/ 	.byte	0x03, 0x1b
        /*002e*/ 	.short	0x00ff


	//----- nvinfo : EIATTR_NUM_BARRIERS
	.align		4
        /*0030*/ 	.byte	0x02, 0x4c
        /*0032*/ 	.byte	0x07
	.zero		1


	//----- nvinfo : EIATTR_EXTERNS
	.align		4
        /*0034*/ 	.byte	0x04, 0x0f
        /*0036*/ 	.short	(.L_38 - .L_37)


	//   ....[0]....
	.align		4
.L_37:
        /*0038*/ 	.word	index@(__assertfail)


	//----- nvinfo : EIATTR_MERCURY_ISA_VERSION
	.align		4
.L_38:
        /*003c*/ 	.byte	0x03, 0x5f
        /*003e*/ 	.short	0x0101


	//----- nvinfo : EIATTR_INT_WARP_WIDE_INSTR_OFFSETS
	.align		4
        /*0040*/ 	.byte	0x04, 0x31
        /*0042*/ 	.short	(.L_40 - .L_39)


	//   ....[0]....
.L_39:
        /*0044*/ 	.word	0x00000f40


	//   ....[1]....
        /*0048*/ 	.word	0x00000fe0


	//   ....[2]....
        /*004c*/ 	.word	0x00002300


	//   ....[3]....
        /*0050*/ 	.word	0x00004990


	//   ....[4]....
        /*0054*/ 	.word	0x000049b0


	//   ....[5]....
        /*0058*/ 	.word	0x000049e0


	//   ....[6]....
        /*005c*/ 	.word	0x00005320


	//   ....[7]....
        /*0060*/ 	.word	0x00005390


	//   ....[8]....
        /*0064*/ 	.word	0x00005470


	//   ....[9]....
        /*0068*/ 	.word	0x000054f0


	//   ....[10]....
        /*006c*/ 	.word	0x00005600


	//   ....[11]....
        /*0070*/ 	.word	0x00005690


	//   ....[12]....
        /*0074*/ 	.word	0x00005870


	//   ....[13]....
        /*0078*/ 	.word	0x000059d0


	//----- nvinfo : EIATTR_COOP_GROUP_MASK_REGIDS
	.align		4
.L_40:
        /*007c*/ 	.byte	0x04, 0x29
        /*007e*/ 	.short	(.L_42 - .L_41)


	//   ....[0]....
.L_41:
        /*0080*/ 	.word	0xffffffff


	//   ....[1]....
        /*0084*/ 	.word	0xffffffff


	//   ....[2]....
        /*0088*/ 	.word	0xffffffff


	//   ....[3]....
        /*008c*/ 	.word	0xffffffff


	//   ....[4]....
        /*0090*/ 	.word	0xffffffff


	//   ....[5]....
        /*0094*/ 	.word	0xffffffff


	//   ....[6]....
        /*0098*/ 	.word	0xffffffff


	//   ....[7]....
        /*009c*/ 	.word	0xffffffff


	//   ....[8]....
        /*00a0*/ 	.word	0xffffffff


	//   ....[9]....
        /*00a4*/ 	.word	0xffffffff


	//   ....[10]....
        /*00a8*/ 	.word	0xffffffff


	//   ....[11]....
        /*00ac*/ 	.word	0xffffffff


	//   ....[12]....
        /*00b0*/ 	.word	0xffffffff


	//   ....[13]....
        /*00b4*/ 	.word	0xffffffff


	//----- nvinfo : EIATTR_COOP_GROUP_INSTR_OFFSETS
	.align		4
.L_42:
        /*00b8*/ 	.byte	0x04, 0x28
        /*00ba*/ 	.short	(.L_44 - .L_43)


	//   ....[0]....
.L_43:
        /*00bc*/ 	.word	0x000000c0


	//   ....[1]....
        /*00c0*/ 	.word	0x00000500


	//   ....[2]....
        /*00c4*/ 	.word	0x000008f0


	//   ....[3]....
        /*00c8*/ 	.word	0x00000a80


	//   ....[4]....
        /*00cc*/ 	.word	0x00000b70


	//   ....[5]....
        /*00d0*/ 	.word	0x00000cd0


	//   ....[6]....
        /*00d4*/ 	.word	0x00000e20


	//   ....[7]....
        /*00d8*/ 	.word	0x00001060


	//   ....[8]....
        /*00dc*/ 	.word	0x000021e0


	//   ....[9]....
        /*00e0*/ 	.word	0x000039e0


	//   ....[10]....
        /*00e4*/ 	.word	0x00003eb0


	//   ....[11]....
        /*00e8*/ 	.word	0x00003ee0


	//   ....[12]....
        /*00ec*/ 	.word	0x00004890


	//   ....[13]....
        /*00f0*/ 	.word	0x00004aa0


	//----- nvinfo : EIATTR_VRC_CTA_INIT_COUNT
	.align		4
.L_44:
        /*00f4*/ 	.byte	0x02, 0x4a
        /*00f6*/ 	.byte	0x80
	.zero		1


	//----- nvinfo : EIATTR_SYSCALL_OFFSETS
	.align		4
        /*00f8*/ 	.byte	0x04, 0x46
        /*00fa*/ 	.short	(.L_46 - .L_45)


	//   ....[0]....
.L_45:
        /*00fc*/ 	.word	0x00006440


	//   ....[1]....
        /*0100*/ 	.word	0x00006580


	//   ....[2]....
        /*0104*/ 	.word	0x00006de0


	//   ....[3]....
        /*0108*/ 	.word	0x00008400


	//   ....[4]....
        /*010c*/ 	.word	0x000099b0


	//   ....[5]....
        /*0110*/ 	.word	0x0000af80


	//----- nvinfo : EIATTR_MBARRIER_INSTR_OFFSETS
	.align		4
.L_46:
        /*0114*/ 	.byte	0x04, 0x39
        /*0116*/ 	.short	(.L_48 - .L_47)


	//   ....[0]....
.L_47:
        /*0118*/ 	.word	0x00000610
        /*011c*/ 	.word	0x000000ff
        /*0120*/ 	.word	0x00000000
        /*0124*/ 	.short	0x0100
        /*0126*/ 	.byte	0x08
	.zero		1


	//   ....[1]....
        /*0128*/ 	.word	0x00000620
        /*012c*/ 	.word	0x000000ff
        /*0130*/ 	.word	0x000000b0
        /*0134*/ 	.short	0x0100
        /*0136*/ 	.byte	0x08
	.zero		1


	//   ....[2]....
        /*0138*/ 	.word	0x00000630
        /*013c*/ 	.word	0x000000ff
        /*0140*/ 	.word	0x00000008
        /*0144*/ 	.short	0x0100
        /*0146*/ 	.byte	0x08
	.zero		1


	//   ....[3]....
        /*0148*/ 	.word	0x00000640
        /*014c*/ 	.word	0x000000ff
        /*0150*/ 	.word	0x000000b8
        /*0154*/ 	.short	0x0100
        /*0156*/ 	.byte	0x08
	.zero		1


	//   ....[4]....
        /*0158*/ 	.word	0x00000650
        /*015c*/ 	.word	0x000000ff
        /*0160*/ 	.word	0x00000010
        /*0164*/ 	.short	0x0100
        /*0166*/ 	.byte	0x08
	.zero		1


	//   ....[5]....
        /*0168*/ 	.word	0x00000660
        /*016c*/ 	.word	0x000000ff
        /*0170*/ 	.word	0x000000c0
        /*0174*/ 	.short	0x0100
        /*0176*/ 	.byte	0x08
	.zero		1


	//   ....[6]....
        /*0178*/ 	.word	0x00000670
        /*017c*/ 	.word	0x000000ff
        /*0180*/ 	.word	0x00000018
        /*0184*/ 	.short	0x0100
        /*0186*/ 	.byte	0x08
	.zero		1


	//   ....[7]....
        /*0188*/ 	.word	0x00000680
        /*018c*/ 	.word	0x000000ff
        /*0190*/ 	.word	0x000000c8
        /*0194*/ 	.short	0x0100
        /*0196*/ 	.byte	0x08
	.zero		1


	//   ....[8]....
        /*0198*/ 	.word	0x00000690
        /*019c*/ 	.word	0x000000ff
        /*01a0*/ 	.word	0x00000020
        /*01a4*/ 	.short	0x0100
        /*01a6*/ 	.byte	0x08
	.zero		1


	//   ....[9]....
        /*01a8*/ 	.word	0x000006a0
        /*01ac*/ 	.word	0x000000ff
        /*01b0*/ 	.word	0x000000d0
        /*01b4*/ 	.short	0x0100
        /*01b6*/ 	.byte	0x08
	.zero		1


	//   ....[10]....
        /*01b8*/ 	.word	0x000006b0
        /*01bc*/ 	.word	0x000000ff
        /*01c0*/ 	.word	0x00000028
        /*01c4*/ 	.short	0x0100
        /*01c6*/ 	.byte	0x08
	.zero		1


	//   ....[11]....
        /*01c8*/ 	.word	0x000006c0
        /*01cc*/ 	.word	0x000000ff
        /*01d0*/ 	.word	0x000000d8
        /*01d4*/ 	.short	0x0100
        /*01d6*/ 	.byte	0x08
	.zero		1


	//   ....[12]....
        /*01d8*/ 	.word	0x000006d0
        /*01dc*/ 	.word	0x000000ff
        /*01e0*/ 	.word	0x00000030
        /*01e4*/ 	.short	0x0100
        /*01e6*/ 	.byte	0x08
	.zero		1


	//   ....[13]....
        /*01e8*/ 	.word	0x000006e0
        /*01ec*/ 	.word	0x000000ff
        /*01f0*/ 	.word	0x000000e0
        /*01f4*/ 	.short	0x0100
        /*01f6*/ 	.byte	0x08
	.zero		1


	//   ....[14]....
        /*01f8*/ 	.word	0x000006f0
        /*01fc*/ 	.word	0x000000ff
        /*0200*/ 	.word	0x00000038
        /*0204*/ 	.short	0x0100
        /*0206*/ 	.byte	0x08
	.zero		1


	//   ....[15]....
        /*0208*/ 	.word	0x00000700
        /*020c*/ 	.word	0x000000ff
        /*0210*/ 	.word	0x000000e8
        /*0214*/ 	.short	0x0100
        /*0216*/ 	.byte	0x08
	.zero		1


	//   ....[16]....
        /*0218*/ 	.word	0x00000710
        /*021c*/ 	.word	0x000000ff
        /*0220*/ 	.word	0x00000040
        /*0224*/ 	.short	0x0100
        /*0226*/ 	.byte	0x08
	.zero		1


	//   ....[17]....
        /*0228*/ 	.word	0x00000720
        /*022c*/ 	.word	0x000000ff
        /*0230*/ 	.word	0x000000f0
        /*0234*/ 	.short	0x0100
        /*0236*/ 	.byte	0x08
	.zero		1


	//   ....[18]....
        /*0238*/ 	.word	0x00000730
        /*023c*/ 	.word	0x000000ff
        /*0240*/ 	.word	0x00000048
        /*0244*/ 	.short	0x0100
        /*0246*/ 	.byte	0x08
	.zero		1


	//   ....[19]....
        /*0248*/ 	.word	0x00000740
        /*024c*/ 	.word	0x000000ff
        /*0250*/ 	.word	0x000000f8
        /*0254*/ 	.short	0x0100
        /*0256*/ 	.byte	0x08
	.zero		1


	//   ....[20]....
        /*0258*/ 	.word	0x00000750
        /*025c*/ 	.word	0x000000ff
        /*0260*/ 	.word	0x00000050
        /*0264*/ 	.short	0x0100
        /*0266*/ 	.byte	0x08
	.zero		1


	//   ....[21]....
        /*0268*/ 	.word	0x00000760
        /*026c*/ 	.word	0x000000ff
        /*0270*/ 	.word	0x00000100
        /*0274*/ 	.short	0x0100
        /*0276*/ 	.byte	0x08
	.zero		1


	//   ....[22]....
        /*0278*/ 	.word	0x00000770
        /*027c*/ 	.word	0x000000ff
        /*0280*/ 	.word	0x00000058
        /*0284*/ 	.short	0x0100
        /*0286*/ 	.byte	0x08
	.zero		1


	//   ....[23]....
        /*0288*/ 	.word	0x00000780
        /*028c*/ 	.word	0x000000ff
        /*0290*/ 	.word	0x00000108
        /*0294*/ 	.short	0x0100
        /*0296*/ 	.byte	0x08
	.zero		1


	//   ....[24]....
        /*0298*/ 	.word	0x00000790
        /*029c*/ 	.word	0x000000ff
        /*02a0*/ 	.word	0x00000060
        /*02a4*/ 	.short	0x0100
        /*02a6*/ 	.byte	0x08
	.zero		1


	//   ....[25]....
        /*02a8*/ 	.word	0x000007a0
        /*02ac*/ 	.word	0x000000ff
        /*02b0*/ 	.word	0x00000110
        /*02b4*/ 	.short	0x0100
        /*02b6*/ 	.byte	0x08
	.zero		1


	//   ....[26]....
        /*02b8*/ 	.word	0x000007b0
        /*02bc*/ 	.word	0x000000ff
        /*02c0*/ 	.word	0x00000068
        /*02c4*/ 	.short	0x0100
        /*02c6*/ 	.byte	0x08
	.zero		1


	//   ....[27]....
        /*02c8*/ 	.word	0x000007c0
        /*02cc*/ 	.word	0x000000ff
        /*02d0*/ 	.word	0x00000118
        /*02d4*/ 	.short	0x0100
        /*02d6*/ 	.byte	0x08
	.zero		1


	//   ....[28]....
        /*02d8*/ 	.word	0x000007d0
        /*02dc*/ 	.word	0x000000ff
        /*02e0*/ 	.word	0x00000070
        /*02e4*/ 	.short	0x0100
        /*02e6*/ 	.byte	0x08
	.zero		1


	//   ....[29]....
        /*02e8*/ 	.word	0x000007e0
        /*02ec*/ 	.word	0x000000ff
        /*02f0*/ 	.word	0x00000120
        /*02f4*/ 	.short	0x0100
        /*02f6*/ 	.byte	0x08
	.zero		1


	//   ....[30]....
        /*02f8*/ 	.word	0x000007f0
        /*02fc*/ 	.word	0x000000ff
        /*0300*/ 	.word	0x00000078
        /*0304*/ 	.short	0x0100
        /*0306*/ 	.byte	0x08
	.zero		1


	//   ....[31]....
        /*0308*/ 	.word	0x00000800
        /*030c*/ 	.word	0x000000ff
        /*0310*/ 	.word	0x00000128
        /*0314*/ 	.short	0x0100
        /*0316*/ 	.byte	0x08
	.zero		1


	//   ....[32]....
        /*0318*/ 	.word	0x00000810
        /*031c*/ 	.word	0x000000ff
        /*0320*/ 	.word	0x00000080
        /*0324*/ 	.short	0x0100
        /*0326*/ 	.byte	0x08
	.zero		1


	//   ....[33]....
        /*0328*/ 	.word	0x00000820
        /*032c*/ 	.word	0x000000ff
        /*0330*/ 	.word	0x00000130
        /*0334*/ 	.short	0x0100
        /*0336*/ 	.byte	0x08
	.zero		1


	//   ....[34]....
        /*0338*/ 	.word	0x00000830
        /*033c*/ 	.word	0x000000ff
        /*0340*/ 	.word	0x00000088
        /*0344*/ 	.short	0x0100
        /*0346*/ 	.byte	0x08
	.zero		1


	//   ....[35]....
        /*0348*/ 	.word	0x00000840
        /*034c*/ 	.word	0x000000ff
        /*0350*/ 	.word	0x00000138
        /*0354*/ 	.short	0x0100
        /*0356*/ 	.byte	0x08
	.zero		1


	//   ....[36]....
        /*0358*/ 	.word	0x00000850
        /*035c*/ 	.word	0x000000ff
        /*0360*/ 	.word	0x00000090
        /*0364*/ 	.short	0x0100
        /*0366*/ 	.byte	0x08
	.zero		1


	//   ....[37]....
        /*0368*/ 	.word	0x00000860
        /*036c*/ 	.word	0x000000ff
        /*0370*/ 	.word	0x00000140
        /*0374*/ 	.short	0x0100
        /*0376*/ 	.byte	0x08
	.zero		1


	//   ....[38]....
        /*0378*/ 	.word	0x00000870
        /*037c*/ 	.word	0x000000ff
        /*0380*/ 	.word	0x00000098
        /*0384*/ 	.short	0x0100
        /*0386*/ 	.byte	0x08
	.zero		1


	//   ....[39]....
        /*0388*/ 	.word	0x00000880
        /*038c*/ 	.word	0x000000ff
        /*0390*/ 	.word	0x00000148
        /*0394*/ 	.short	0x0100
        /*0396*/ 	.byte	0x08
	.zero		1


	//   ....[40]....
        /*0398*/ 	.word	0x00000890
        /*039c*/ 	.word	0x000000ff
        /*03a0*/ 	.word	0x000000a0
        /*03a4*/ 	.short	0x0100
        /*03a6*/ 	.byte	0x08
	.zero		1


	//   ....[41]....
        /*03a8*/ 	.word	0x000008a0
        /*03ac*/ 	.word	0x000000ff
        /*03b0*/ 	.word	0x00000150
        /*03b4*/ 	.short	0x0100
        /*03b6*/ 	.byte	0x08
	.zero		1


	//   ....[42]....
        /*03b8*/ 	.word	0x000008b0
        /*03bc*/ 	.word	0x000000ff
        /*03c0*/ 	.word	0x000000a8
        /*03c4*/ 	.short	0x0100
        /*03c6*/ 	.byte	0x08
	.zero		1


	//   ....[43]....
        /*03c8*/ 	.word	0x000008c0
        /*03cc*/ 	.word	0x000000ff
        /*03d0*/ 	.word	0x00000158
        /*03d4*/ 	.short	0x0100
        /*03d6*/ 	.byte	0x08
	.zero		1


	//   ....[44]....
        /*03d8*/ 	.word	0x000009f0
        /*03dc*/ 	.word	0x000000ff
        /*03e0*/ 	.word	0x00000160
        /*03e4*/ 	.short	0x0100
        /*03e6*/ 	.byte	0x09
	.zero		1


	//   ....[45]....
        /*03e8*/ 	.word	0x00000a00
        /*03ec*/ 	.word	0x000000ff
        /*03f0*/ 	.word	0x00000180
        /*03f4*/ 	.short	0x0100
        /*03f6*/ 	.byte	0x09
	.zero		1


	//   ....[46]....
        /*03f8*/ 	.word	0x00000a10
        /*03fc*/ 	.word	0x000000ff
        /*0400*/ 	.word	0x00000168
        /*0404*/ 	.short	0x0100
        /*0406*/ 	.byte	0x09
	.zero		1


	//   ....[47]....
        /*0408*/ 	.word	0x00000a20
        /*040c*/ 	.word	0x000000ff
        /*0410*/ 	.word	0x00000188
        /*0414*/ 	.short	0x0100
        /*0416*/ 	.byte	0x09
	.zero		1


	//   ....[48]....
        /*0418*/ 	.word	0x00000a30
        /*041c*/ 	.word	0x000000ff
        /*0420*/ 	.word	0x00000170
        /*0424*/ 	.short	0x0100
        /*0426*/ 	.byte	0x09
	.zero		1


	//   ....[49]....
        /*0428*/ 	.word	0x00000a40
        /*042c*/ 	.word	0x000000ff
        /*0430*/ 	.word	0x00000190
        /*0434*/ 	.short	0x0100
        /*0436*/ 	.byte	0x09
	.zero		1


	//   ....[50]....
        /*0438*/ 	.word	0x00000a50
        /*043c*/ 	.word	0x000000ff
        /*0440*/ 	.word	0x00000178
        /*0444*/ 	.short	0x0100
        /*0446*/ 	.byte	0x09
	.zero		1


	//   ....[51]....
        /*0448*/ 	.word	0x00000a60
        /*044c*/ 	.word	0x000000ff
        /*0450*/ 	.word	0x00000198
        /*0454*/ 	.short	0x0100
        /*0456*/ 	.byte	0x09
	.zero		1


	//   ....[52]....
        /*0458*/ 	.word	0x00000b40
        /*045c*/ 	.word	0x000000ff
        /*0460*/ 	.word	0x000001a0
        /*0464*/ 	.short	0x0100
        /*0466*/ 	.byte	0x08
	.zero		1


	//   ....[53]....
        /*0468*/ 	.word	0x00000b50
        /*046c*/ 	.word	0x000000ff
        /*0470*/ 	.word	0x000001a8
        /*0474*/ 	.short	0x0100
        /*0476*/ 	.byte	0x08
	.zero		1


	//   ....[54]....
        /*0478*/ 	.word	0x00000c80
        /*047c*/ 	.word	0x000000ff
        /*0480*/ 	.word	0x000001b0
        /*0484*/ 	.short	0x0100
        /*0486*/ 	.byte	0x08
	.zero		1


	//   ....[55]....
        /*0488*/ 	.word	0x00000c90
        /*048c*/ 	.word	0x000000ff
        /*0490*/ 	.word	0x000001c0
        /*0494*/ 	.short	0x0100
        /*0496*/ 	.byte	0x08
	.zero		1


	//   ....[56]....
        /*0498*/ 	.word	0x00000ca0
        /*049c*/ 	.word	0x000000ff
        /*04a0*/ 	.word	0x000001b8
        /*04a4*/ 	.short	0x0100
        /*04a6*/ 	.byte	0x08
	.zero		1


	//   ....[57]....
        /*04a8*/ 	.word	0x00000cb0
        /*04ac*/ 	.word	0x000000ff
        /*04b0*/ 	.word	0x000001c8
        /*04b4*/ 	.short	0x0100
        /*04b6*/ 	.byte	0x08
	.zero		1


	//   ....[58]....
        /*04b8*/ 	.word	0x00000dd0
        /*04bc*/ 	.word	0x000000ff
        /*04c0*/ 	.word	0x000001d0
        /*04c4*/ 	.short	0x0100
        /*04c6*/ 	.byte	0x09
	.zero		1


	//   ....[59]....
        /*04c8*/ 	.word	0x00000de0
        /*04cc*/ 	.word	0x000000ff
        /*04d0*/ 	.word	0x000001e0
        /*04d4*/ 	.short	0x0100
        /*04d6*/ 	.byte	0x09
	.zero		1


	//   ....[60]....
        /*04d8*/ 	.word	0x00000df0
        /*04dc*/ 	.word	0x000000ff
        /*04e0*/ 	.word	0x000001d8
        /*04e4*/ 	.short	0x0100
        /*04e6*/ 	.byte	0x09
	.zero		1


	//   ....[61]....
        /*04e8*/ 	.word	0x00000e00
        /*04ec*/ 	.word	0x000000ff
        /*04f0*/ 	.word	0x000001e8
        /*04f4*/ 	.short	0x0100
        /*04f6*/ 	.byte	0x09
	.zero		1


	//   ....[62]....
        /*04f8*/ 	.word	0x00000ef0
        /*04fc*/ 	.word	0x000000ff
        /*0500*/ 	.word	0x000001f0
        /*0504*/ 	.short	0x0100
        /*0506*/ 	.byte	0x08
	.zero		1


	//   ....[63]....
        /*0508*/ 	.word	0x00000f00
        /*050c*/ 	.word	0x000000ff
        /*0510*/ 	.word	0x00000200
        /*0514*/ 	.short	0x0100
        /*0516*/ 	.byte	0x08
	.zero		1


	//   ....[64]....
        /*0518*/ 	.word	0x00000f10
        /*051c*/ 	.word	0x000000ff
        /*0520*/ 	.word	0x000001f8
        /*0524*/ 	.short	0x0100
        /*0526*/ 	.byte	0x08
	.zero		1


	//   ....[65]....
        /*0528*/ 	.word	0x00000f20
        /*052c*/ 	.word	0x000000ff
        /*0530*/ 	.word	0x00000208
        /*0534*/ 	.short	0x0100
        /*0536*/ 	.byte	0x08
	.zero		1


	//   ....[66]....
        /*0538*/ 	.word	0x00001010
        /*053c*/ 	.word	0x000000ff
        /*0540*/ 	.word	0x00000210
        /*0544*/ 	.short	0x0100
        /*0546*/ 	.byte	0x07
	.zero		1


	//   ....[67]....
        /*0548*/ 	.word	0x00001a10
        /*054c*/ 	.word	0x00000003
        /*0550*/ 	.word	0x00000200
        /*0554*/ 	.short	0x010a
        /*0556*/ 	.byte	0xff
	.zero		1


	//   ....[68]....
        /*0558*/ 	.word	0x00001a40
        /*055c*/ 	.word	0x00000003
        /*0560*/ 	.word	0x000001f0
        /*0564*/ 	.short	0x0101
        /*0566*/ 	.byte	0xff
	.zero		1


	//   ....[69]....
        /*0568*/ 	.word	0x00001b40
        /*056c*/ 	.word	0x000000ff
        /*0570*/ 	.word	0x000000b0
        /*0574*/ 	.short	0x010a
        /*0576*/ 	.byte	0x08
	.zero		1


	//   ....[70]....
        /*0578*/ 	.word	0x00001c00
        /*057c*/ 	.word	0x000000ff
        /*0580*/ 	.word	0x000000b0
        /*0584*/ 	.short	0x010a
        /*0586*/ 	.byte	0x21
	.zero		1


	//   ....[71]....
        /*0588*/ 	.word	0x00001dc0
        /*058c*/ 	.word	0x000000ff
        /*0590*/ 	.word	0x000000b0
        /*0594*/ 	.short	0x010a
        /*0596*/ 	.byte	0x08
	.zero		1


	//   ....[72]....
        /*0598*/ 	.word	0x00001ea0
        /*059c*/ 	.word	0x000000ff
        /*05a0*/ 	.word	0x000001a8
        /*05a4*/ 	.short	0x0101
        /*05a6*/ 	.byte	0x06
	.zero		1


	//   ....[73]....
        /*05a8*/ 	.word	0x00001ec0
        /*05ac*/ 	.word	0x000000ff
        /*05b0*/ 	.word	0x000000b0
        /*05b4*/ 	.short	0x010a
        /*05b6*/ 	.byte	0x08
	.zero		1


	//   ....[74]....
        /*05b8*/ 	.word	0x00001f40
        /*05bc*/ 	.word	0x000000ff
        /*05c0*/ 	.word	0x000000b0
        /*05c4*/ 	.short	0x010a
        /*05c6*/ 	.byte	0x11
	.zero		1


	//   ....[75]....
        /*05c8*/ 	.word	0x000020d0
        /*05cc*/ 	.word	0x000000ff
        /*05d0*/ 	.word	0x000000b0
        /*05d4*/ 	.short	0x010a
        /*05d6*/ 	.byte	0x08
	.zero		1


	//   ....[76]....
        /*05d8*/ 	.word	0x00002210
        /*05dc*/ 	.word	0x00000002
        /*05e0*/ 	.word	0x000001b0
        /*05e4*/ 	.short	0x010a
        /*05e6*/ 	.byte	0xff
	.zero		1


	//   ....[77]....
        /*05e8*/ 	.word	0x000022d0
        /*05ec*/ 	.word	0x00000002
        /*05f0*/ 	.word	0x00000000
        /*05f4*/ 	.short	0x0101
        /*05f6*/ 	.byte	0xff
	.zero		1


	//   ....[78]....
        /*05f8*/ 	.word	0x00002830
        /*05fc*/ 	.word	0x000000ff
        /*0600*/ 	.word	0x00000000
        /*0604*/ 	.short	0x010a
        /*0606*/ 	.byte	0x04
	.zero		1


	//   ....[79]....
        /*0608*/ 	.word	0x000028c0
        /*060c*/ 	.word	0x000000ff
        /*0610*/ 	.word	0x00000000
        /*0614*/ 	.short	0x010a
        /*0616*/ 	.byte	0x04
	.zero		1


	//   ....[80]....
        /*0618*/ 	.word	0x00002950
        /*061c*/ 	.word	0x000000ff
        /*0620*/ 	.word	0x00000000
        /*0624*/ 	.short	0x010a
        /*0626*/ 	.byte	0x04
	.zero		1


	//   ....[81]....
        /*0628*/ 	.word	0x000029e0
        /*062c*/ 	.word	0x000000ff
        /*0630*/ 	.word	0x00000000
        /*0634*/ 	.short	0x010a
        /*0636*/ 	.byte	0x04
	.zero		1


	//   ....[82]....
        /*0638*/ 	.word	0x00002a70
        /*063c*/ 	.word	0x000000ff
        /*0640*/ 	.word	0x00000000
        /*0644*/ 	.short	0x010a
        /*0646*/ 	.byte	0x04
	.zero		1


	//   ....[83]....
        /*0648*/ 	.word	0x00002b00
        /*064c*/ 	.word	0x000000ff
        /*0650*/ 	.word	0x00000000
        /*0654*/ 	.short	0x010a
        /*0656*/ 	.byte	0x04
	.zero		1


	//   ....[84]....
        /*0658*/ 	.word	0x00002b90
        /*065c*/ 	.word	0x000000ff
        /*0660*/ 	.word	0x00000000
        /*0664*/ 	.short	0x010a
        /*0666*/ 	.byte	0x04
	.zero		1


	//   ....[85]....
        /*0668*/ 	.word	0x00002c20
        /*066c*/ 	.word	0x000000ff
        /*0670*/ 	.word	0x00000000
        /*0674*/ 	.short	0x010a
        /*0676*/ 	.byte	0x04
	.zero		1


	//   ....[86]....
        /*0678*/ 	.word	0x00002cb0
        /*067c*/ 	.word	0x000000ff
        /*0680*/ 	.word	0x00000000
        /*0684*/ 	.short	0x010a
        /*0686*/ 	.byte	0x04
	.zero		1


	//   ....[87]....
        /*0688*/ 	.word	0x00002d40
        /*068c*/ 	.word	0x000000ff
        /*0690*/ 	.word	0x00000000
        /*0694*/ 	.short	0x010a
        /*0696*/ 	.byte	0x04
	.zero		1


	//   ....[88]....
        /*0698*/ 	.word	0x00002dd0
        /*069c*/ 	.word	0x000000ff
        /*06a0*/ 	.word	0x00000000
        /*06a4*/ 	.short	0x010a
        /*06a6*/ 	.byte	0x04
	.zero		1


	//   ....[89]....
        /*06a8*/ 	.word	0x00002e60
        /*06ac*/ 	.word	0x000000ff
        /*06b0*/ 	.word	0x00000000
        /*06b4*/ 	.short	0x010a
        /*06b6*/ 	.byte	0x04
	.zero		1


	//   ....[90]....
        /*06b8*/ 	.word	0x00002ef0
        /*06bc*/ 	.word	0x000000ff
        /*06c0*/ 	.word	0x00000000
        /*06c4*/ 	.short	0x010a
        /*06c6*/ 	.byte	0x04
	.zero		1


	//   ....[91]....
        /*06c8*/ 	.word	0x00002f80
        /*06cc*/ 	.word	0x000000ff
        /*06d0*/ 	.word	0x00000000
        /*06d4*/ 	.short	0x010a
        /*06d6*/ 	.byte	0x04
	.zero		1


	//   ....[92]....
        /*06d8*/ 	.word	0x00003010
        /*06dc*/ 	.word	0x000000ff
        /*06e0*/ 	.word	0x00000000
        /*06e4*/ 	.short	0x010a
        /*06e6*/ 	.byte	0x04
	.zero		1


	//   ....[93]....
        /*06e8*/ 	.word	0x000030a0
        /*06ec*/ 	.word	0x000000ff
        /*06f0*/ 	.word	0x00000000
        /*06f4*/ 	.short	0x010a
        /*06f6*/ 	.byte	0x04
	.zero		1


	//   ....[94]....
        /*06f8*/ 	.word	0x00003130
        /*06fc*/ 	.word	0x000000ff
        /*0700*/ 	.word	0x00000000
        /*0704*/ 	.short	0x010a
        /*0706*/ 	.byte	0x04
	.zero		1


	//   ....[95]....
        /*0708*/ 	.word	0x000031c0
        /*070c*/ 	.word	0x000000ff
        /*0710*/ 	.word	0x00000000
        /*0714*/ 	.short	0x010a
        /*0716*/ 	.byte	0x04
	.zero		1


	//   ....[96]....
        /*0718*/ 	.word	0x00003250
        /*071c*/ 	.word	0x000000ff
        /*0720*/ 	.word	0x00000000
        /*0724*/ 	.short	0x010a
        /*0726*/ 	.byte	0x04
	.zero		1


	//   ....[97]....
        /*0728*/ 	.word	0x000032e0
        /*072c*/ 	.word	0x000000ff
        /*0730*/ 	.word	0x00000000
        /*0734*/ 	.short	0x010a
        /*0736*/ 	.byte	0x04
	.zero		1


	//   ....[98]....
        /*0738*/ 	.word	0x00003370
        /*073c*/ 	.word	0x000000ff
        /*0740*/ 	.word	0x00000000
        /*0744*/ 	.short	0x010a
        /*0746*/ 	.byte	0x04
	.zero		1


	//   ....[99]....
        /*0748*/ 	.word	0x00003410
        /*074c*/ 	.word	0x00000000
        /*0750*/ 	.word	0x00000000
        /*0754*/ 	.short	0x010a
        /*0756*/ 	.byte	0xff
	.zero		1


	//   ....[100]....
        /*0758*/ 	.word	0x00003540
        /*075c*/ 	.word	0x00000000
        /*0760*/ 	.word	0x000001f0
        /*0764*/ 	.short	0x010a
        /*0766*/ 	.byte	0xff
	.zero		1


	//   ....[101]....
        /*0768*/ 	.word	0x000035b0
        /*076c*/ 	.word	0x00000004
        /*0770*/ 	.word	0x00000000
        /*0774*/ 	.short	0x0101
        /*0776*/ 	.byte	0xff
	.zero		1


	//   ....[102]....
        /*0778*/ 	.word	0x000035d0
        /*077c*/ 	.word	0x000000ff
        /*0780*/ 	.word	0x000001c0
        /*0784*/ 	.short	0x010a
        /*0786*/ 	.byte	0x05
	.zero		1


	//   ....[103]....
        /*0788*/ 	.word	0x000036f0
        /*078c*/ 	.word	0x00000000
        /*0790*/ 	.word	0x000001b0
        /*0794*/ 	.short	0x010a
        /*0796*/ 	.byte	0xff
	.zero		1


	//   ....[104]....
        /*0798*/ 	.word	0x000037f0
        /*079c*/ 	.word	0x00000000
        /*07a0*/ 	.word	0x00000000
        /*07a4*/ 	.short	0x0101
        /*07a6*/ 	.byte	0xff
	.zero		1


	//   ....[105]....
        /*07a8*/ 	.word	0x00003880
        /*07ac*/ 	.word	0x000000ff
        /*07b0*/ 	.word	0x000001c0
        /*07b4*/ 	.short	0x0106
        /*07b6*/ 	.byte	0x05
	.zero		1


	//   ....[106]....
        /*07b8*/ 	.word	0x000038a0
        /*07bc*/ 	.word	0x000000ff
        /*07c0*/ 	.word	0x000001c0
        /*07c4*/ 	.short	0x010a
        /*07c6*/ 	.byte	0x05
	.zero		1


	//   ....[107]....
        /*07c8*/ 	.word	0x00003930
        /*07cc*/ 	.word	0x000000ff
        /*07d0*/ 	.word	0x000001c0
        /*07d4*/ 	.short	0x0106
        /*07d6*/ 	.byte	0x04
	.zero		1


	//   ....[108]....
        /*07d8*/ 	.word	0x00003970
        /*07dc*/ 	.word	0x00000000
        /*07e0*/ 	.word	0x000001c0
        /*07e4*/ 	.short	0x010a
        /*07e6*/ 	.byte	0xff
	.zero		1


	//   ....[109]....
        /*07e8*/ 	.word	0x00003bb0
        /*07ec*/ 	.word	0x000000ff
        /*07f0*/ 	.word	0x00000008
        /*07f4*/ 	.short	0x010a
        /*07f6*/ 	.byte	0x06
	.zero		1


	//   ....[110]....
        /*07f8*/ 	.word	0x00003bd0
        /*07fc*/ 	.word	0x000000ff
        /*0800*/ 	.word	0x00000008
        /*0804*/ 	.short	0x010a
        /*0806*/ 	.byte	0x06
	.zero		1


	//   ....[111]....
        /*0808*/ 	.word	0x00003d60
        /*080c*/ 	.word	0x000000ff
        /*0810*/ 	.word	0x00000008
        /*0814*/ 	.short	0x010a
        /*0816*/ 	.byte	0x06
	.zero		1


	//   ....[112]....
        /*0818*/ 	.word	0x00003d80
        /*081c*/ 	.word	0x000000ff
        /*0820*/ 	.word	0x00000008
        /*0824*/ 	.short	0x010a
        /*0826*/ 	.byte	0x06
	.zero		1


	//   ....[113]....
        /*0828*/ 	.word	0x00003e40
        /*082c*/ 	.word	0x000000ff
        /*0830*/ 	.word	0x00000000
        /*0834*/ 	.short	0x0101
        /*0836*/ 	.byte	0x07
	.zero		1


	//   ....[114]....
        /*0838*/ 	.word	0x00004120
        /*083c*/ 	.word	0x00000000
        /*0840*/ 	.word	0x000001b0
        /*0844*/ 	.short	0x010a
        /*0846*/ 	.byte	0xff
	.zero		1


	//   ....[115]....
        /*0848*/ 	.word	0x000041e0
        /*084c*/ 	.word	0x00000000
        /*0850*/ 	.word	0x00000000
        /*0854*/ 	.short	0x0101
        /*0856*/ 	.byte	0xff
	.zero		1


	//   ....[116]....
        /*0858*/ 	.word	0x00004290
        /*085c*/ 	.word	0x000000ff
        /*0860*/ 	.word	0x00000000
        /*0864*/ 	.short	0x010a
        /*0866*/ 	.byte	0x06
	.zero		1


	//   ....[117]....
        /*0868*/ 	.word	0x000042a0
        /*086c*/ 	.word	0x000000ff
        /*0870*/ 	.word	0x000001e0
        /*0874*/ 	.short	0x010a
        /*0876*/ 	.byte	0x0b
	.zero		1


	//   ....[118]....
        /*0878*/ 	.word	0x00004360
        /*087c*/ 	.word	0x000000ff
        /*0880*/ 	.word	0x00000000
        /*0884*/ 	.short	0x010a
        /*0886*/ 	.byte	0x09
	.zero		1


	//   ....[119]....
        /*0888*/ 	.word	0x000044a0
        /*088c*/ 	.word	0x000000ff
        /*0890*/ 	.word	0x00000000
        /*0894*/ 	.short	0x010a
        /*0896*/ 	.byte	0x06
	.zero		1


	//   ....[120]....
        /*0898*/ 	.word	0x000046a0
        /*089c*/ 	.word	0x000000ff
        /*08a0*/ 	.word	0x00000000
        /*08a4*/ 	.short	0x010a
        /*08a6*/ 	.byte	0x05
	.zero		1


	//   ....[121]....
        /*08a8*/ 	.word	0x00004740
        /*08ac*/ 	.word	0x00000000
        /*08b0*/ 	.word	0x00000000
        /*08b4*/ 	.short	0x010a
        /*08b6*/ 	.byte	0xff
	.zero		1


	//   ....[122]....
        /*08b8*/ 	.word	0x00004780
        /*08bc*/ 	.word	0x00000000
        /*08c0*/ 	.word	0x00000000
        /*08c4*/ 	.short	0x010a
        /*08c6*/ 	.byte	0xff
	.zero		1


	//   ....[123]....
        /*08c8*/ 	.word	0x000047f0
        /*08cc*/ 	.word	0x000000ff
        /*08d0*/ 	.word	0x00000000
        /*08d4*/ 	.short	0x0101
        /*08d6*/ 	.byte	0x05
	.zero		1


	//   ....[124]....
        /*08d8*/ 	.word	0x00004830
        /*08dc*/ 	.word	0x000000ff
        /*08e0*/ 	.word	0x00000210
        /*08e4*/ 	.short	0x010a
        /*08e6*/ 	.byte	0x08
	.zero		1


	//   ....[125]....
        /*08e8*/ 	.word	0x00004880
        /*08ec*/ 	.word	0x000000ff
        /*08f0*/ 	.word	0x00000000
        /*08f4*/ 	.short	0x0101
        /*08f6*/ 	.byte	0x05
	.zero		1


	//   ....[126]....
        /*08f8*/ 	.word	0x00004cd0
        /*08fc*/ 	.word	0x00000000
        /*0900*/ 	.word	0x000001b0
        /*0904*/ 	.short	0x010a
        /*0906*/ 	.byte	0xff
	.zero		1


	//   ....[127]....
        /*0908*/ 	.word	0x00004d90
        /*090c*/ 	.word	0x00000000
        /*0910*/ 	.word	0x00000000
        /*0914*/ 	.short	0x0101
        /*0916*/ 	.byte	0xff
	.zero		1


	//   ....[128]....
        /*0918*/ 	.word	0x000050b0
        /*091c*/ 	.word	0x000000ff
        /*0920*/ 	.word	0x000001a8
        /*0924*/ 	.short	0x010a
        /*0926*/ 	.byte	0x07
	.zero		1


	//   ....[129]....
        /*0928*/ 	.word	0x000052a0
        /*092c*/ 	.word	0x000000ff
        /*0930*/ 	.word	0x00000180
        /*0934*/ 	.short	0x010a
        /*0936*/ 	.byte	0x07
	.zero		1


	//   ....[130]....
        /*0938*/ 	.word	0x00005410
        /*093c*/ 	.word	0x000000ff
        /*0940*/ 	.word	0x00000160
        /*0944*/ 	.short	0x010b
        /*0946*/ 	.byte	0x07
	.zero		1


	//   ....[131]....
        /*0948*/ 	.word	0x00005420
        /*094c*/ 	.word	0x000000ff
        /*0950*/ 	.word	0x00000000
        /*0954*/ 	.short	0x0101
        /*0956*/ 	.byte	0x08
	.zero		1


	//   ....[132]....
        /*0958*/ 	.word	0x00005440
        /*095c*/ 	.word	0x000000ff
        /*0960*/ 	.word	0x00000188
        /*0964*/ 	.short	0x010a
        /*0966*/ 	.byte	0x07
	.zero		1


	//   ....[133]....
        /*0968*/ 	.word	0x000055a0
        /*096c*/ 	.word	0x000000ff
        /*0970*/ 	.word	0x00000168
        /*0974*/ 	.short	0x010b
        /*0976*/ 	.byte	0x07
	.zero		1


	//   ....[134]....
        /*0978*/ 	.word	0x000055b0
        /*097c*/ 	.word	0x000000ff
        /*0980*/ 	.word	0x00000000
        /*0984*/ 	.short	0x0101
        /*0986*/ 	.byte	0x08
	.zero		1


	//   ....[135]....
        /*0988*/ 	.word	0x000055c0
        /*098c*/ 	.word	0x000000ff
        /*0990*/ 	.word	0x00000190
        /*0994*/ 	.short	0x010a
        /*0996*/ 	.byte	0x07
	.zero		1


	//   ....[136]....
        /*0998*/ 	.word	0x00005760
        /*099c*/ 	.word	0x000000ff
        /*09a0*/ 	.word	0x00000170
        /*09a4*/ 	.short	0x010b
        /*09a6*/ 	.byte	0x07
	.zero		1


	//   ....[137]....
        /*09a8*/ 	.word	0x000057d0
        /*09ac*/ 	.word	0x000000ff
        /*09b0*/ 	.word	0x00000000
        /*09b4*/ 	.short	0x0101
        /*09b6*/ 	.byte	0x08
	.zero		1


	//   ....[138]....
        /*09b8*/ 	.word	0x00005800
        /*09bc*/ 	.word	0x000000ff
        /*09c0*/ 	.word	0x00000198
        /*09c4*/ 	.short	0x010a
        /*09c6*/ 	.byte	0x07
	.zero		1


	//   ....[139]....
        /*09c8*/ 	.word	0x00005a10
        /*09cc*/ 	.word	0x000000ff
        /*09d0*/ 	.word	0x00000178
        /*09d4*/ 	.short	0x010b
        /*09d6*/ 	.byte	0x07
	.zero		1


	//   ....[140]....
        /*09d8*/ 	.word	0x00005a30
        /*09dc*/ 	.word	0x000000ff
        /*09e0*/ 	.word	0x00000000
        /*09e4*/ 	.short	0x0101
        /*09e6*/ 	.byte	0x0d
	.zero		1


	//   ....[141]....
        /*09e8*/ 	.word	0x00005a60
        /*09ec*/ 	.word	0x000000ff
        /*09f0*/ 	.word	0x00000180
        /*09f4*/ 	.short	0x010a
        /*09f6*/ 	.byte	0x07
	.zero		1


	//   ....[142]....
        /*09f8*/ 	.word	0x00005a80
        /*09fc*/ 	.word	0x000000ff
        /*0a00*/ 	.word	0x00000188
        /*0a04*/ 	.short	0x010a
        /*0a06*/ 	.byte	0x07
	.zero		1


	//   ....[143]....
        /*0a08*/ 	.word	0x00005aa0
        /*0a0c*/ 	.word	0x000000ff
        /*0a10*/ 	.word	0x00000190
        /*0a14*/ 	.short	0x010a
        /*0a16*/ 	.byte	0x07
	.zero		1


	//   ....[144]....
        /*0a18*/ 	.word	0x00005ae0
        /*0a1c*/ 	.word	0x00000000
        /*0a20*/ 	.word	0x00000198
        /*0a24*/ 	.short	0x010a
        /*0a26*/ 	.byte	0xff
	.zero		1


	//   ....[145]....
        /*0a28*/ 	.word	0x00005e10
        /*0a2c*/ 	.word	0x00000000
        /*0a30*/ 	.word	0x000001b0
        /*0a34*/ 	.short	0x010a
        /*0a36*/ 	.byte	0xff
	.zero		1


	//   ....[146]....
        /*0a38*/ 	.word	0x00005f20
        /*0a3c*/ 	.word	0x00000000
        /*0a40*/ 	.word	0x00000000
        /*0a44*/ 	.short	0x0101
        /*0a46*/ 	.byte	0xff
	.zero		1


	//   ....[147]....
        /*0a48*/ 	.word	0x00006980
        /*0a4c*/ 	.word	0x00000003
        /*0a50*/ 	.word	0x00000160
        /*0a54*/ 	.short	0x010a
        /*0a56*/ 	.byte	0xff
	.zero		1


	//   ....[148]....
        /*0a58*/ 	.word	0x000069c0
        /*0a5c*/ 	.word	0x000000bf
        /*0a60*/ 	.word	0x000001d0
        /*0a64*/ 	.short	0x010a
        /*0a66*/ 	.byte	0xff
	.zero		1


	//   ....[149]....
        /*0a68*/ 	.word	0x00006af0
        /*0a6c*/ 	.word	0x00000003
        /*0a70*/ 	.word	0x00000160
        /*0a74*/ 	.short	0x010a
        /*0a76*/ 	.byte	0xff
	.zero		1


	//   ....[150]....
        /*0a78*/ 	.word	0x00006c50
        /*0a7c*/ 	.word	0x00000000
        /*0a80*/ 	.word	0x00000000
        /*0a84*/ 	.short	0x0101
        /*0a86*/ 	.byte	0xff
	.zero		1


	//   ....[151]....
        /*0a88*/ 	.word	0x00006cb0
        /*0a8c*/ 	.word	0x000000bf
        /*0a90*/ 	.word	0x000001d0
        /*0a94*/ 	.short	0x010a
        /*0a96*/ 	.byte	0xff
	.zero		1


	//   ....[152]....
        /*0a98*/ 	.word	0x00008060
        /*0a9c*/ 	.word	0x000000ce
        /*0aa0*/ 	.word	0x00000160
        /*0aa4*/ 	.short	0x010a
        /*0aa6*/ 	.byte	0xff
	.zero		1


	//   ....[153]....
        /*0aa8*/ 	.word	0x00008130
        /*0aac*/ 	.word	0x000000ce
        /*0ab0*/ 	.word	0x00000160
        /*0ab4*/ 	.short	0x010a
        /*0ab6*/ 	.byte	0xff
	.zero		1


	//   ....[154]....
        /*0ab8*/ 	.word	0x00008270
        /*0abc*/ 	.word	0x00000003
        /*0ac0*/ 	.word	0x00000000
        /*0ac4*/ 	.short	0x0101
        /*0ac6*/ 	.byte	0xff
	.zero		1


	//   ....[155]....
        /*0ac8*/ 	.word	0x00009610
        /*0acc*/ 	.word	0x00000000
        /*0ad0*/ 	.word	0x00000160
        /*0ad4*/ 	.short	0x010a
        /*0ad6*/ 	.byte	0xff
	.zero		1


	//   ....[156]....
        /*0ad8*/ 	.word	0x000096e0
        /*0adc*/ 	.word	0x00000000
        /*0ae0*/ 	.word	0x00000160
        /*0ae4*/ 	.short	0x010a
        /*0ae6*/ 	.byte	0xff
	.zero		1


	//   ....[157]....
        /*0ae8*/ 	.word	0x00009840
        /*0aec*/ 	.word	0x00000000
        /*0af0*/ 	.word	0x00000000
        /*0af4*/ 	.short	0x0101
        /*0af6*/ 	.byte	0xff
	.zero		1


	//   ....[158]....
        /*0af8*/ 	.word	0x0000abf0
        /*0afc*/ 	.word	0x00000000
        /*0b00*/ 	.word	0x00000160
        /*0b04*/ 	.short	0x010a
        /*0b06*/ 	.byte	0xff
	.zero		1


	//   ....[159]....
        /*0b08*/ 	.word	0x0000acc0
        /*0b0c*/ 	.word	0x00000000
        /*0b10*/ 	.word	0x00000160
        /*0b14*/ 	.short	0x010a
        /*0b16*/ 	.byte	0xff
	.zero		1


	//   ....[160]....
        /*0b18*/ 	.word	0x0000ae20
        /*0b1c*/ 	.word	0x00000000
        /*0b20*/ 	.word	0x00000000
        /*0b24*/ 	.short	0x0101
        /*0b26*/ 	.byte	0xff
	.zero		1


	//   ....[161]....
        /*0b28*/ 	.word	0x0000b230
        /*0b2c*/ 	.word	0x000000bf
        /*0b30*/ 	.word	0x00000000
        /*0b34*/ 	.short	0x0101
        /*0b36*/ 	.byte	0xff
	.zero		1


	//   ....[162]....
        /*0b38*/ 	.word	0x0000c280
        /*0b3c*/ 	.word	0x00000003
        /*0b40*/ 	.word	0x00000200
        /*0b44*/ 	.short	0x010a
        /*0b46*/ 	.byte	0xff
	.zero		1


	//   ....[163]....
        /*0b48*/ 	.word	0x0000c2e0
        /*0b4c*/ 	.word	0x00000002
        /*0b50*/ 	.word	0x000000b0
        /*0b54*/ 	.short	0x010a
        /*0b56*/ 	.byte	0xff
	.zero		1


	//   ....[164]....
        /*0b58*/ 	.word	0x0000c340
        /*0b5c*/ 	.word	0x00000002
        /*0b60*/ 	.word	0x000000b0
        /*0b64*/ 	.short	0x010a
        /*0b66*/ 	.byte	0xff
	.zero		1


	//   ....[165]....
        /*0b68*/ 	.word	0x0000c390
        /*0b6c*/ 	.word	0x00000002
        /*0b70*/ 	.word	0x000001b0
        /*0b74*/ 	.short	0x010a
        /*0b76*/ 	.byte	0xff
	.zero		1


	//   ....[166]....
        /*0b78*/ 	.word	0x0000c3f0
        /*0b7c*/ 	.word	0x00000000
        /*0b80*/ 	.word	0x00000000
        /*0b84*/ 	.short	0x010a
        /*0b86*/ 	.byte	0xff
	.zero		1


	//   ....[167]....
        /*0b88*/ 	.word	0x0000c450
        /*0b8c*/ 	.word	0x00000000
        /*0b90*/ 	.word	0x00000000
        /*0b94*/ 	.short	0x010a
        /*0b96*/ 	.byte	0xff
	.zero		1


	//   ....[168]....
        /*0b98*/ 	.word	0x0000c4b0
        /*0b9c*/ 	.word	0x00000000
        /*0ba0*/ 	.word	0x00000000
        /*0ba4*/ 	.short	0x010a
        /*0ba6*/ 	.byte	0xff
	.zero		1


	//   ....[169]....
        /*0ba8*/ 	.word	0x0000c510
        /*0bac*/ 	.word	0x00000000
        /*0bb0*/ 	.word	0x00000000
        /*0bb4*/ 	.short	0x010a
        /*0bb6*/ 	.byte	0xff
	.zero		1


	//   ....[170]....
        /*0bb8*/ 	.word	0x0000c570
        /*0bbc*/ 	.word	0x00000000
        /*0bc0*/ 	.word	0x00000000
        /*0bc4*/ 	.short	0x010a
        /*0bc6*/ 	.byte	0xff
	.zero		1


	//   ....[171]....
        /*0bc8*/ 	.word	0x0000c5d0
        /*0bcc*/ 	.word	0x00000000
        /*0bd0*/ 	.word	0x00000000
        /*0bd4*/ 	.short	0x010a
        /*0bd6*/ 	.byte	0xff
	.zero		1


	//   ....[172]....
        /*0bd8*/ 	.word	0x0000c630
        /*0bdc*/ 	.word	0x00000000
        /*0be0*/ 	.word	0x00000000
        /*0be4*/ 	.short	0x010a
        /*0be6*/ 	.byte	0xff
	.zero		1


	//   ....[173]....
        /*0be8*/ 	.word	0x0000c690
        /*0bec*/ 	.word	0x00000000
        /*0bf0*/ 	.word	0x00000000
        /*0bf4*/ 	.short	0x010a
        /*0bf6*/ 	.byte	0xff
	.zero		1


	//   ....[174]....
        /*0bf8*/ 	.word	0x0000c6f0
        /*0bfc*/ 	.word	0x00000000
        /*0c00*/ 	.word	0x00000000
        /*0c04*/ 	.short	0x010a
        /*0c06*/ 	.byte	0xff
	.zero		1


	//   ....[175]....
        /*0c08*/ 	.word	0x0000c750
        /*0c0c*/ 	.word	0x00000000
        /*0c10*/ 	.word	0x00000000
        /*0c14*/ 	.short	0x010a
        /*0c16*/ 	.byte	0xff
	.zero		1


	//   ....[176]....
        /*0c18*/ 	.word	0x0000c7b0
        /*0c1c*/ 	.word	0x00000000
        /*0c20*/ 	.word	0x00000000
        /*0c24*/ 	.short	0x010a
        /*0c26*/ 	.byte	0xff
	.zero		1


	//   ....[177]....
        /*0c28*/ 	.word	0x0000c810
        /*0c2c*/ 	.word	0x00000000
        /*0c30*/ 	.word	0x00000000
        /*0c34*/ 	.short	0x010a
        /*0c36*/ 	.byte	0xff
	.zero		1


	//   ....[178]....
        /*0c38*/ 	.word	0x0000c870
        /*0c3c*/ 	.word	0x00000000
        /*0c40*/ 	.word	0x00000000
        /*0c44*/ 	.short	0x010a
        /*0c46*/ 	.byte	0xff
	.zero		1


	//   ....[179]....
        /*0c48*/ 	.word	0x0000c8d0
        /*0c4c*/ 	.word	0x00000000
        /*0c50*/ 	.word	0x00000000
        /*0c54*/ 	.short	0x010a
        /*0c56*/ 	.byte	0xff
	.zero		1


	//   ....[180]....
        /*0c58*/ 	.word	0x0000c930
        /*0c5c*/ 	.word	0x00000000
        /*0c60*/ 	.word	0x00000000
        /*0c64*/ 	.short	0x010a
        /*0c66*/ 	.byte	0xff
	.zero		1


	//   ....[181]....
        /*0c68*/ 	.word	0x0000c990
        /*0c6c*/ 	.word	0x00000000
        /*0c70*/ 	.word	0x00000000
        /*0c74*/ 	.short	0x010a
        /*0c76*/ 	.byte	0xff
	.zero		1


	//   ....[182]....
        /*0c78*/ 	.word	0x0000c9f0
        /*0c7c*/ 	.word	0x00000000
        /*0c80*/ 	.word	0x00000000
        /*0c84*/ 	.short	0x010a
        /*0c86*/ 	.byte	0xff
	.zero		1


	//   ....[183]....
        /*0c88*/ 	.word	0x0000ca50
        /*0c8c*/ 	.word	0x00000000
        /*0c90*/ 	.word	0x00000000
        /*0c94*/ 	.short	0x010a
        /*0c96*/ 	.byte	0xff
	.zero		1


	//   ....[184]....
        /*0c98*/ 	.word	0x0000cab0
        /*0c9c*/ 	.word	0x00000000
        /*0ca0*/ 	.word	0x00000000
        /*0ca4*/ 	.short	0x010a
        /*0ca6*/ 	.byte	0xff
	.zero		1


	//   ....[185]....
        /*0ca8*/ 	.word	0x0000cb10
        /*0cac*/ 	.word	0x00000000
        /*0cb0*/ 	.word	0x00000000
        /*0cb4*/ 	.short	0x010a
        /*0cb6*/ 	.byte	0xff
	.zero		1


	//   ....[186]....
        /*0cb8*/ 	.word	0x0000cb70
        /*0cbc*/ 	.word	0x00000000
        /*0cc0*/ 	.word	0x00000000
        /*0cc4*/ 	.short	0x010a
        /*0cc6*/ 	.byte	0xff
	.zero		1


	//   ....[187]....
        /*0cc8*/ 	.word	0x0000cbc0
        /*0ccc*/ 	.word	0x00000000
        /*0cd0*/ 	.word	0x000001f0
        /*0cd4*/ 	.short	0x010a
        /*0cd6*/ 	.byte	0xff
	.zero		1


	//   ....[188]....
        /*0cd8*/ 	.word	0x0000cc20
        /*0cdc*/ 	.word	0x00000000
        /*0ce0*/ 	.word	0x000001c0
        /*0ce4*/ 	.short	0x010a
        /*0ce6*/ 	.byte	0xff
	.zero		1


	//   ....[189]....
        /*0ce8*/ 	.word	0x0000cc70
        /*0cec*/ 	.word	0x00000000
        /*0cf0*/ 	.word	0x000001b0
        /*0cf4*/ 	.short	0x010a
        /*0cf6*/ 	.byte	0xff
	.zero		1


	//   ....[190]....
        /*0cf8*/ 	.word	0x0000ccd0
        /*0cfc*/ 	.word	0x00000000
        /*0d00*/ 	.word	0x000001c0
        /*0d04*/ 	.short	0x010a
        /*0d06*/ 	.byte	0xff
	.zero		1


	//   ....[191]....
        /*0d08*/ 	.word	0x0000cd30
        /*0d0c*/ 	.word	0x00000004
        /*0d10*/ 	.word	0x00000008
        /*0d14*/ 	.short	0x010a
        /*0d16*/ 	.byte	0xff
	.zero		1


	//   ....[192]....
        /*0d18*/ 	.word	0x0000ce10
        /*0d1c*/ 	.word	0x00000002
        /*0d20*/ 	.word	0x00000008
        /*0d24*/ 	.short	0x010a
        /*0d26*/ 	.byte	0xff
	.zero		1


	//   ....[193]....
        /*0d28*/ 	.word	0x0000ce60
        /*0d2c*/ 	.word	0x00000000
        /*0d30*/ 	.word	0x000001b0
        /*0d34*/ 	.short	0x010a
        /*0d36*/ 	.byte	0xff
	.zero		1


	//   ....[194]....
        /*0d38*/ 	.word	0x0000cec0
        /*0d3c*/ 	.word	0x00000000
        /*0d40*/ 	.word	0x000001e0
        /*0d44*/ 	.short	0x010a
        /*0d46*/ 	.byte	0xff
	.zero		1


	//   ....[195]....
        /*0d48*/ 	.word	0x0000cf20
        /*0d4c*/ 	.word	0x00000000
        /*0d50*/ 	.word	0x00000000
        /*0d54*/ 	.short	0x010a
        /*0d56*/ 	.byte	0xff
	.zero		1


	//   ....[196]....
        /*0d58*/ 	.word	0x0000cf80
        /*0d5c*/ 	.word	0x00000000
        /*0d60*/ 	.word	0x00000000
        /*0d64*/ 	.short	0x010a
        /*0d66*/ 	.byte	0xff
	.zero		1


	//   ....[197]....
        /*0d68*/ 	.word	0x0000cfe0
        /*0d6c*/ 	.word	0x00000000
        /*0d70*/ 	.word	0x00000210
        /*0d74*/ 	.short	0x010a
        /*0d76*/ 	.byte	0xff
	.zero		1


	//   ....[198]....
        /*0d78*/ 	.word	0x0000d030
        /*0d7c*/ 	.word	0x00000000
        /*0d80*/ 	.word	0x000001b0
        /*0d84*/ 	.short	0x010a
        /*0d86*/ 	.byte	0xff
	.zero		1


	//   ....[199]....
        /*0d88*/ 	.word	0x0000d090
        /*0d8c*/ 	.word	0x00000000
        /*0d90*/ 	.word	0x000001a8
        /*0d94*/ 	.short	0x010a
        /*0d96*/ 	.byte	0xff
	.zero		1


	//   ....[200]....
        /*0d98*/ 	.word	0x0000d0f0
        /*0d9c*/ 	.word	0x00000003
        /*0da0*/ 	.word	0x00000180
        /*0da4*/ 	.short	0x010a
        /*0da6*/ 	.byte	0xff
	.zero		1


	//   ....[201]....
        /*0da8*/ 	.word	0x0000d150
        /*0dac*/ 	.word	0x00000003
        /*0db0*/ 	.word	0x00000188
        /*0db4*/ 	.short	0x010a
        /*0db6*/ 	.byte	0xff
	.zero		1


	//   ....[202]....
        /*0db8*/ 	.word	0x0000d1b0
        /*0dbc*/ 	.word	0x00000003
        /*0dc0*/ 	.word	0x00000190
        /*0dc4*/ 	.short	0x010a
        /*0dc6*/ 	.byte	0xff
	.zero		1


	//   ....[203]....
        /*0dc8*/ 	.word	0x0000d210
        /*0dcc*/ 	.word	0x00000003
        /*0dd0*/ 	.word	0x00000198
        /*0dd4*/ 	.short	0x010a
        /*0dd6*/ 	.byte	0xff
	.zero		1


	//   ....[204]....
        /*0dd8*/ 	.word	0x0000d270
        /*0ddc*/ 	.word	0x00000000
        /*0de0*/ 	.word	0x00000180
        /*0de4*/ 	.short	0x010a
        /*0de6*/ 	.byte	0xff
	.zero		1


	//   ....[205]....
        /*0de8*/ 	.word	0x0000d2d0
        /*0dec*/ 	.word	0x00000000
        /*0df0*/ 	.word	0x00000188
        /*0df4*/ 	.short	0x010a
        /*0df6*/ 	.byte	0xff
	.zero		1


	//   ....[206]....
        /*0df8*/ 	.word	0x0000d330
        /*0dfc*/ 	.word	0x00000000
        /*0e00*/ 	.word	0x00000190
        /*0e04*/ 	.short	0x010a
        /*0e06*/ 	.byte	0xff
	.zero		1


	//   ....[207]....
        /*0e08*/ 	.word	0x0000d380
        /*0e0c*/ 	.word	0x00000000
        /*0e10*/ 	.word	0x000001b0
        /*0e14*/ 	.short	0x010a
        /*0e16*/ 	.byte	0xff
	.zero		1


	//   ....[208]....
        /*0e18*/ 	.word	0x0000d3d0
        /*0e1c*/ 	.word	0x00000003
        /*0e20*/ 	.word	0x00000160
        /*0e24*/ 	.short	0x010a
        /*0e26*/ 	.byte	0xff
	.zero		1


	//   ....[209]....
        /*0e28*/ 	.word	0x0000d420
        /*0e2c*/ 	.word	0x000000bf
        /*0e30*/ 	.word	0x000001d0
        /*0e34*/ 	.short	0x010a
        /*0e36*/ 	.byte	0xff
	.zero		1


	//   ....[210]....
        /*0e38*/ 	.word	0x0000d470
        /*0e3c*/ 	.word	0x000000ce
        /*0e40*/ 	.word	0x00000160
        /*0e44*/ 	.short	0x010a
        /*0e46*/ 	.byte	0xff
	.zero		1


	//   ....[211]....
        /*0e48*/ 	.word	0x0000d4c0
        /*0e4c*/ 	.word	0x00000000
        /*0e50*/ 	.word	0x00000160
        /*0e54*/ 	.short	0x010a
        /*0e56*/ 	.byte	0xff
	.zero		1


	//   ....[212]....
        /*0e58*/ 	.word	0x0000d510
        /*0e5c*/ 	.word	0x00000000
        /*0e60*/ 	.word	0x00000160
        /*0e64*/ 	.short	0x010a
        /*0e66*/ 	.byte	0xff
	.zero		1


	//----- nvinfo : EIATTR_NUM_MBARRIERS
	.align		4
.L_48:
        /*0e68*/ 	.byte	0x03, 0x38
        /*0e6a*/ 	.short	0x0043


	//----- nvinfo : EIATTR_EXIT_INSTR_OFFSETS
	.align		4
        /*0e6c*/ 	.byte	0x04, 0x1c
        /*0e6e*/ 	.short	(.L_50 - .L_49)


	//   ....[0]....
.L_49:
        /*0e70*/ 	.word	0x00003440


	//   ....[1]....
        /*0e74*/ 	.word	0x00003940


	//   ....[2]....
        /*0e78*/ 	.word	0x000039a0


	//   ....[3]....
        /*0e7c*/ 	.word	0x00004ab0


	//   ....[4]....
        /*0e80*/ 	.word	0x00005b10


	//   ....[5]....
        /*0e84*/ 	.word	0x00005b50


	//   ....[6]....
        /*0e88*/ 	.word	0x0000c270


	//----- nvinfo : EIATTR_MAX_THREADS
	.align		4
.L_50:
        /*0e8c*/ 	.byte	0x04, 0x05
        /*0e8e*/ 	.short	(.L_52 - .L_51)
.L_51:
        /*0e90*/ 	.word	0x00000100
        /*0e94*/ 	.word	0x00000001
        /*0e98*/ 	.word	0x00000001


	//----- nvinfo : EIATTR_CRS_STACK_SIZE
	.align		4
.L_52:
        /*0e9c*/ 	.byte	0x04, 0x1e
        /*0e9e*/ 	.short	(.L_54 - .L_53)
.L_53:
        /*0ea0*/ 	.word	0x00000000


	//----- nvinfo : EIATTR_CBANK_PARAM_SIZE
	.align		4
.L_54:
        /*0ea4*/ 	.byte	0x03, 0x19
        /*0ea6*/ 	.short	0x0800


	//----- nvinfo : EIATTR_PARAM_CBANK
	.align		4
        /*0ea8*/ 	.byte	0x04, 0x0a
        /*0eaa*/ 	.short	(.L_56 - .L_55)
	.align		4
.L_55:
        /*0eac*/ 	.word	index@(.nv.constant0._ZN7cutlass13device_kernelINS_4gemm6kernel13GemmUniversalIN4cute5tupleIJiiiiEEENS1_10collective13CollectiveMmaINS1_35MainloopSm100TmaUmmaWarpSpecializedILi22ELi2ELi2ENS5_IJNS4_1CILi2EEENSA_ILi1EEESC_EEEEENS5_IJNSA_ILi256EEESF_NSA_ILi32EEEEEENS_12float_e4m3_tENS5_IJlSC_lEEESI_SJ_NS4_8TiledMMAINS4_8MMA_AtomIJNS4_10MMA_TraitsINS4_25SM100_MMA_F8F6F4_2x1SM_SSEJSI_SI_fSF_SF_NS4_17integral_constantINS4_4UMMA5MajorELSQ_0EEESR_NSO_INSP_7ScaleInELSS_0EEEST_EEEEEENS4_6LayoutINS5_IJSC_SC_SC_EEENS5_IJNSA_ILi0EEESY_SY_EEEEENS5_IJNS4_10UnderscoreES11_S11_EEEEENS4_18SM100_TMA_2SM_LOADENS4_14ComposedLayoutINS4_7SwizzleILi1ELi4ELi3EEENS4_18smem_ptr_flag_bitsILi8EEENSW_INS5_IJNSA_ILi8EEESG_EEENS5_IJSG_SC_EEEEEEEvNS4_8identityES14_S1E_vS1F_EENS_8epilogue10collective18CollectiveEpilogueINS1H_23Sm100TmaWarpSpecializedILi4ELi2ELi64ELb0ELb0EEEJNS5_IJNSA_ILi128EEESF_SG_EEENS5_IJNSW_IS1M_SC_EENSW_INSA_ILi64EEESC_EEEEESI_SJ_SI_SJ_NS1H_6fusion15FusionCallbacksIS1L_NS1S_17LinearCombinationISI_fSI_fLNS_15FloatRoundStyleE2EEES1N_S1R_JEEENS4_5SM1004TMEM4LOAD26SM100_TMEM_LOAD_32dp32b64xENS4_13SM90_TMA_LOADENS15_INS16_ILi2ELi4ELi3EEES19_NSW_INS5_IJS1A_S1P_EEENS5_IJS1P_SC_EEEEEEENS4_39AutoVectorizingCopyWithAssumedAlignmentILi128EEENS4_14SM90_TMA_STOREES27_S29_S29_EEEvvEEEEvNT_6ParamsE)
        /*0eb0*/ 	.short	0x0380
        /*0eb2*/ 	.short	0x0800


	//----- nvinfo : EIATTR_SW_WAR
	.align		4
.L_56:
        /*0eb4*/ 	.byte	0x04, 0x36
        /*0eb6*/ 	.short	(.L_58 - .L_57)
.L_57:
        /*0eb8*/ 	.word	0x00000008
.L_58:


//--------------------- .nv.callgraph             --------------------------
	.section	.nv.callgraph,"",@"SHT_CUDA_CALLGRAPH"
	.align	4
	.sectionentsize	8
	.align		4
        /*0000*/ 	.word	0x00000000
	.align		4
        /*0004*/ 	.word	0xffffffff
	.align		4
        /*0008*/ 	.word	index@(_ZN7cutlass13device_kernelINS_4gemm6kernel13GemmUniversalIN4cute5tupleIJiiiiEEENS1_10collective13CollectiveMmaINS1_35MainloopSm100TmaUmmaWarpSpecializedILi22ELi2ELi2ENS5_IJNS4_1CILi2EEENSA_ILi1EEESC_EEEEENS5_IJNSA_ILi256EEESF_NSA_ILi32EEEEEENS_12float_e4m3_tENS5_IJlSC_lEEESI_SJ_NS4_8TiledMMAINS4_8MMA_AtomIJNS4_10MMA_TraitsINS4_25SM100_MMA_F8F6F4_2x1SM_SSEJSI_SI_fSF_SF_NS4_17integral_constantINS4_4UMMA5MajorELSQ_0EEESR_NSO_INSP_7ScaleInELSS_0EEEST_EEEEEENS4_6LayoutINS5_IJSC_SC_SC_EEENS5_IJNSA_ILi0EEESY_SY_EEEEENS5_IJNS4_10UnderscoreES11_S11_EEEEENS4_18SM100_TMA_2SM_LOADENS4_14ComposedLayoutINS4_7SwizzleILi1ELi4ELi3EEENS4_18smem_ptr_flag_bitsILi8EEENSW_INS5_IJNSA_ILi8EEESG_EEENS5_IJSG_SC_EEEEEEEvNS4_8identityES14_S1E_vS1F_EENS_8epilogue10collective18CollectiveEpilogueINS1H_23Sm100TmaWarpSpecializedILi4ELi2ELi64ELb0ELb0EEEJNS5_IJNSA_ILi128EEESF_SG_EEENS5_IJNSW_IS1M_SC_EENSW_INSA_ILi64EEESC_EEEEESI_SJ_SI_SJ_NS1H_6fusion15FusionCallbacksIS1L_NS1S_17LinearCombinationISI_fSI_fLNS_15FloatRoundStyleE2EEES1N_S1R_JEEENS4_5SM1004TMEM4LOAD26SM100_TMEM_LOAD_32dp32b64xENS4_13SM90_TMA_LOADENS15_INS16_ILi2ELi4ELi3EEES19_NSW_INS5_IJS1A_S1P_EEENS5_IJS1P_SC_EEEEEEENS4_39AutoVectorizingCopyWithAssumedAlignmentILi128EEENS4_14SM90_TMA_STOREES27_S29_S29_EEEvvEEEEvNT_6ParamsE)
	.align		4
        /*000c*/ 	.word	index@(__assertfail)
	.align		4
        /*0010*/ 	.word	0x00000000
	.align		4
        /*0014*/ 	.word	0xfffffffe
	.align		4
        /*0018*/ 	.word	0x00000000
	.align		4
        /*001c*/ 	.word	0xfffffffd
	.align		4
        /*0020*/ 	.word	0x00000000
	.align		4
        /*0024*/ 	.word	0xfffffffc


//--------------------- .nv.constant4             --------------------------
	.section	.nv.constant4,"a",@progbits
	.align	8
	.align		8
.nv.constant4:
        /*0000*/ 	.dword	__assertfail
	.align		8
        /*0008*/ 	.dword	__unnamed_1
	.align		8
        /*0010*/ 	.dword	__unnamed_2
	.align		8
        /*0018*/ 	.dword	__unnamed_3
	.align		8
        /*0020*/ 	.dword	_ZN39_INTERNAL_3cebe84e_4_k_cu_a49a8591_81164cuda3std3__45__cpo5beginE
	.align		8
        /*0028*/ 	.dword	_ZN39_INTERNAL_3cebe84e_4_k_cu_a49a8591_81164cuda3std3__45__cpo3endE
	.align		8
        /*0030*/ 	.dword	_ZN39_INTERNAL_3cebe84e_4_k_cu_a49a8591_81164cuda3std3__45__cpo6cbeginE
	.align		8
        /*0038*/ 	.dword	_ZN39_INTERNAL_3cebe84e_4_k_cu_a49a8591_81164cuda3std3__45__cpo4cendE
	.align		8
        /*0040*/ 	.dword	_ZN39_INTERNAL_3cebe84e_4_k_cu_a49a8591_81164cuda3std3__441_GLOBAL__N__3cebe84e_4_k_cu_a49a8591_81166ignoreE
	.align		8
        /*0048*/ 	.dword	_ZN39_INTERNAL_3cebe84e_4_k_cu_a49a8591_81164cuda3std3__419piecewise_constructE
	.align		8
        /*0050*/ 	.dword	_ZN39_INTERNAL_3cebe84e_4_k_cu_a49a8591_81164cuda3std3__48in_placeE
	.align		8
        /*0058*/ 	.dword	_ZN39_INTERNAL_3cebe84e_4_k_cu_a49a8591_81164cuda3std6ranges3__45__cpo4swapE
	.align		8
        /*0060*/ 	.dword	_ZN39_INTERNAL_3cebe84e_4_k_cu_a49a8591_81164cuda3std6ranges3__45__cpo9iter_moveE
	.align		8
        /*0068*/ 	.dword	_ZN39_INTERNAL_3cebe84e_4_k_cu_a49a8591_81164cute7productE
	.align		8
        /*0070*/ 	.dword	_ZN39_INTERNAL_3cebe84e_4_k_cu_a49a8591_81164cute1_E
	.align		8
        /*0078*/ 	.dword	$str$25
	.align		8
        /*0080*/ 	.dword	$str$26
	.align		8
        /*0088*/ 	.dword	$str$27
	.align		8
        /*0090*/ 	.dword	$str$28


//--------------------- .text._ZN7cutlass13device_kernelINS_4gemm6kernel13GemmUniversalIN4cute5tupleIJiiiiEEENS1_10collective13CollectiveMmaINS1_35MainloopSm100TmaUmmaWarpSpecializedILi22ELi2ELi2ENS5_IJNS4_1CILi2EEENSA_ILi1EEESC_EEEEENS5_IJNSA_ILi256EEESF_NSA_ILi32EEEEEENS_12float_e4m3_tENS5_IJlSC_lEEESI_SJ_NS4_8TiledMMAINS4_8MMA_AtomIJNS4_10MMA_TraitsINS4_25SM100_MMA_F8F6F4_2x1SM_SSEJSI_SI_fSF_SF_NS4_17integral_constantINS4_4UMMA5MajorELSQ_0EEESR_NSO_INSP_7ScaleInELSS_0EEEST_EEEEEENS4_6LayoutINS5_IJSC_SC_SC_EEENS5_IJNSA_ILi0EEESY_SY_EEEEENS5_IJNS4_10UnderscoreES11_S11_EEEEENS4_18SM100_TMA_2SM_LOADENS4_14ComposedLayoutINS4_7SwizzleILi1ELi4ELi3EEENS4_18smem_ptr_flag_bitsILi8EEENSW_INS5_IJNSA_ILi8EEESG_EEENS5_IJSG_SC_EEEEEEEvNS4_8identityES14_S1E_vS1F_EENS_8epilogue10collective18CollectiveEpilogueINS1H_23Sm100TmaWarpSpecializedILi4ELi2ELi64ELb0ELb0EEEJNS5_IJNSA_ILi128EEESF_SG_EEENS5_IJNSW_IS1M_SC_EENSW_INSA_ILi64EEESC_EEEEESI_SJ_SI_SJ_NS1H_6fusion15FusionCallbacksIS1L_NS1S_17LinearCombinationISI_fSI_fLNS_15FloatRoundStyleE2EEES1N_S1R_JEEENS4_5SM1004TMEM4LOAD26SM100_TMEM_LOAD_32dp32b64xENS4_13SM90_TMA_LOADENS15_INS16_ILi2ELi4ELi3EEES19_NSW_INS5_IJS1A_S1P_EEENS5_IJS1P_SC_EEEEEEENS4_39AutoVectorizingCopyWithAssumedAlignmentILi128EEENS4_14SM90_TMA_STOREES27_S29_S29_EEEvvEEEEvNT_6ParamsE --------------------------
	.section	.text._ZN7cutlass13device_kernelINS_4gemm6kernel13GemmUniversalIN4cute5tupleIJiiiiEEENS1_10collective13CollectiveMmaINS1_35MainloopSm100TmaUmmaWarpSpecializedILi22ELi2ELi2ENS5_IJNS4_1CILi2EEENSA_ILi1EEESC_EEEEENS5_IJNSA_ILi256EEESF_NSA_ILi32EEEEEENS_12float_e4m3_tENS5_IJlSC_lEEESI_SJ_NS4_8TiledMMAINS4_8MMA_AtomIJNS4_10MMA_TraitsINS4_25SM100_MMA_F8F6F4_2x1SM_SSEJSI_SI_fSF_SF_NS4_17integral_constantINS4_4UMMA5MajorELSQ_0EEESR_NSO_INSP_7ScaleInELSS_0EEEST_EEEEEENS4_6LayoutINS5_IJSC_SC_SC_EEENS5_IJNSA_ILi0EEESY_SY_EEEEENS5_IJNS4_10UnderscoreES11_S11_EEEEENS4_18SM100_TMA_2SM_LOADENS4_14ComposedLayoutINS4_7SwizzleILi1ELi4ELi3EEENS4_18smem_ptr_flag_bitsILi8EEENSW_INS5_IJNSA_ILi8EEESG_EEENS5_IJSG_SC_EEEEEEEvNS4_8identityES14_S1E_vS1F_EENS_8epilogue10collective18CollectiveEpilogueINS1H_23Sm100TmaWarpSpecializedILi4ELi2ELi64ELb0ELb0EEEJNS5_IJNSA_ILi128EEESF_SG_EEENS5_IJNSW_IS1M_SC_EENSW_INSA_ILi64EEESC_EEEEESI_SJ_SI_SJ_NS1H_6fusion15FusionCallbacksIS1L_NS1S_17LinearCombinationISI_fSI_fLNS_15FloatRoundStyleE2EEES1N_S1R_JEEENS4_5SM1004TMEM4LOAD26SM100_TMEM_LOAD_32dp32b64xENS4_13SM90_TMA_LOADENS15_INS16_ILi2ELi4ELi3EEES19_NSW_INS5_IJS1A_S1P_EEENS5_IJS1P_SC_EEEEEEENS4_39AutoVectorizingCopyWithAssumedAlignmentILi128EEENS4_14SM90_TMA_STOREES27_S29_S29_EEEvvEEEEvNT_6ParamsE,"ax",@progbits
	.align	128
.text._ZN7cutlass13device_kernelINS_4gemm6kernel13GemmUniversalIN4cute5tupleIJiiiiEEENS1_10collective13CollectiveMmaINS1_35MainloopSm100TmaUmmaWarpSpecializedILi22ELi2ELi2ENS5_IJNS4_1CILi2EEENSA_ILi1EEESC_EEEEENS5_IJNSA_ILi256EEESF_NSA_ILi32EEEEEENS_12float_e4m3_tENS5_IJlSC_lEEESI_SJ_NS4_8TiledMMAINS4_8MMA_AtomIJNS4_10MMA_TraitsINS4_25SM100_MMA_F8F6F4_2x1SM_SSEJSI_SI_fSF_SF_NS4_17integral_constantINS4_4UMMA5MajorELSQ_0EEESR_NSO_INSP_7ScaleInELSS_0EEEST_EEEEEENS4_6LayoutINS5_IJSC_SC_SC_EEENS5_IJNSA_ILi0EEESY_SY_EEEEENS5_IJNS4_10UnderscoreES11_S11_EEEEENS4_18SM100_TMA_2SM_LOADENS4_14ComposedLayoutINS4_7SwizzleILi1ELi4ELi3EEENS4_18smem_ptr_flag_bitsILi8EEENSW_INS5_IJNSA_ILi8EEESG_EEENS5_IJSG_SC_EEEEEEEvNS4_8identityES14_S1E_vS1F_EENS_8epilogue10collective18CollectiveEpilogueINS1H_23Sm100TmaWarpSpecializedILi4ELi2ELi64ELb0ELb0EEEJNS5_IJNSA_ILi128EEESF_SG_EEENS5_IJNSW_IS1M_SC_EENSW_INSA_ILi64EEESC_EEEEESI_SJ_SI_SJ_NS1H_6fusion15FusionCallbacksIS1L_NS1S_17LinearCombinationISI_fSI_fLNS_15FloatRoundStyleE2EEES1N_S1R_JEEENS4_5SM1004TMEM4LOAD26SM100_TMEM_LOAD_32dp32b64xENS4_13SM90_TMA_LOADENS15_INS16_ILi2ELi4ELi3EEES19_NSW_INS5_IJS1A_S1P_EEENS5_IJS1P_SC_EEEEEEENS4_39AutoVectorizingCopyWithAssumedAlignmentILi128EEENS4_14SM90_TMA_STOREES27_S29_S29_EEEvvEEEEvNT_6ParamsE:
        .type           _ZN7cutlass13device_kernelINS_4gemm6kernel13GemmUniversalIN4cute5tupleIJiiiiEEENS1_10collective13CollectiveMmaINS1_35MainloopSm100TmaUmmaWarpSpecializedILi22ELi2ELi2ENS5_IJNS4_1CILi2EEENSA_ILi1EEESC_EEEEENS5_IJNSA_ILi256EEESF_NSA_ILi32EEEEEENS_12float_e4m3_tENS5_IJlSC_lEEESI_SJ_NS4_8TiledMMAINS4_8MMA_AtomIJNS4_10MMA_TraitsINS4_25SM100_MMA_F8F6F4_2x1SM_SSEJSI_SI_fSF_SF_NS4_17integral_constantINS4_4UMMA5MajorELSQ_0EEESR_NSO_INSP_7ScaleInELSS_0EEEST_EEEEEENS4_6LayoutINS5_IJSC_SC_SC_EEENS5_IJNSA_ILi0EEESY_SY_EEEEENS5_IJNS4_10UnderscoreES11_S11_EEEEENS4_18SM100_TMA_2SM_LOADENS4_14ComposedLayoutINS4_7SwizzleILi1ELi4ELi3EEENS4_18smem_ptr_flag_bitsILi8EEENSW_INS5_IJNSA_ILi8EEESG_EEENS5_IJSG_SC_EEEEEEEvNS4_8identityES14_S1E_vS1F_EENS_8epilogue10collective18CollectiveEpilogueINS1H_23Sm100TmaWarpSpecializedILi4ELi2ELi64ELb0ELb0EEEJNS5_IJNSA_ILi128EEESF_SG_EEENS5_IJNSW_IS1M_SC_EENSW_INSA_ILi64EEESC_EEEEESI_SJ_SI_SJ_NS1H_6fusion15FusionCallbacksIS1L_NS1S_17LinearCombinationISI_fSI_fLNS_15FloatRoundStyleE2EEES1N_S1R_JEEENS4_5SM1004TMEM4LOAD26SM100_TMEM_LOAD_32dp32b64xENS4_13SM90_TMA_LOADENS15_INS16_ILi2ELi4ELi3EEES19_NSW_INS5_IJS1A_S1P_EEENS5_IJS1P_SC_EEEEEEENS4_39AutoVectorizingCopyWithAssumedAlignmentILi128EEENS4_14SM90_TMA_STOREES27_S29_S29_EEEvvEEEEvNT_6ParamsE,@function
        .size           _ZN7cutlass13device_kernelINS_4gemm6kernel13GemmUniversalIN4cute5tupleIJiiiiEEENS1_10collective13CollectiveMmaINS1_35MainloopSm100TmaUmmaWarpSpecializedILi22ELi2ELi2ENS5_IJNS4_1CILi2EEENSA_ILi1EEESC_EEEEENS5_IJNSA_ILi256EEESF_NSA_ILi32EEEEEENS_12float_e4m3_tENS5_IJlSC_lEEESI_SJ_NS4_8TiledMMAINS4_8MMA_AtomIJNS4_10MMA_TraitsINS4_25SM100_MMA_F8F6F4_2x1SM_SSEJSI_SI_fSF_SF_NS4_17integral_constantINS4_4UMMA5MajorELSQ_0EEESR_NSO_INSP_7ScaleInELSS_0EEEST_EEEEEENS4_6LayoutINS5_IJSC_SC_SC_EEENS5_IJNSA_ILi0EEESY_SY_EEEEENS5_IJNS4_10UnderscoreES11_S11_EEEEENS4_18SM100_TMA_2SM_LOADENS4_14ComposedLayoutINS4_7SwizzleILi1ELi4ELi3EEENS4_18smem_ptr_flag_bitsILi8EEENSW_INS5_IJNSA_ILi8EEESG_EEENS5_IJSG_SC_EEEEEEEvNS4_8identityES14_S1E_vS1F_EENS_8epilogue10collective18CollectiveEpilogueINS1H_23Sm100TmaWarpSpecializedILi4ELi2ELi64ELb0ELb0EEEJNS5_IJNSA_ILi128EEESF_SG_EEENS5_IJNSW_IS1M_SC_EENSW_INSA_ILi64EEESC_EEEEESI_SJ_SI_SJ_NS1H_6fusion15FusionCallbacksIS1L_NS1S_17LinearCombinationISI_fSI_fLNS_15FloatRoundStyleE2EEES1N_S1R_JEEENS4_5SM1004TMEM4LOAD26SM100_TMEM_LOAD_32dp32b64xENS4_13SM90_TMA_LOADENS15_INS16_ILi2ELi4ELi3EEES19_NSW_INS5_IJS1A_S1P_EEENS5_IJS1P_SC_EEEEEEENS4_39AutoVectorizingCopyWithAssumedAlignmentILi128EEENS4_14SM90_TMA_STOREES27_S29_S29_EEEvvEEEEvNT_6ParamsE,(.L_x_243 - _ZN7cutlass13device_kernelINS_4gemm6kernel13GemmUniversalIN4cute5tupleIJiiiiEEENS1_10collective13CollectiveMmaINS1_35MainloopSm100TmaUmmaWarpSpecializedILi22ELi2ELi2ENS5_IJNS4_1CILi2EEENSA_ILi1EEESC_EEEEENS5_IJNSA_ILi256EEESF_NSA_ILi32EEEEEENS_12float_e4m3_tENS5_IJlSC_lEEESI_SJ_NS4_8TiledMMAINS4_8MMA_AtomIJNS4_10MMA_TraitsINS4_25SM100_MMA_F8F6F4_2x1SM_SSEJSI_SI_fSF_SF_NS4_17integral_constantINS4_4UMMA5MajorELSQ_0EEESR_NSO_INSP_7ScaleInELSS_0EEEST_EEEEEENS4_6LayoutINS5_IJSC_SC_SC_EEENS5_IJNSA_ILi0EEESY_SY_EEEEENS5_IJNS4_10UnderscoreES11_S11_EEEEENS4_18SM100_TMA_2SM_LOADENS4_14ComposedLayoutINS4_7SwizzleILi1ELi4ELi3EEENS4_18smem_ptr_flag_bitsILi8EEENSW_INS5_IJNSA_ILi8EEESG_EEENS5_IJSG_SC_EEEEEEEvNS4_8identityES14_S1E_vS1F_EENS_8epilogue10collective18CollectiveEpilogueINS1H_23Sm100TmaWarpSpecializedILi4ELi2ELi64ELb0ELb0EEEJNS5_IJNSA_ILi128EEESF_SG_EEENS5_IJNSW_IS1M_SC_EENSW_INSA_ILi64EEESC_EEEEESI_SJ_SI_SJ_NS1H_6fusion15FusionCallbacksIS1L_NS1S_17LinearCombinationISI_fSI_fLNS_15FloatRoundStyleE2EEES1N_S1R_JEEENS4_5SM1004TMEM4LOAD26SM100_TMEM_LOAD_32dp32b64xENS4_13SM90_TMA_LOADENS15_INS16_ILi2ELi4ELi3EEES19_NSW_INS5_IJS1A_S1P_EEENS5_IJS1P_SC_EEEEEEENS4_39AutoVectorizingCopyWithAssumedAlignmentILi128EEENS4_14SM90_TMA_STOREES27_S29_S29_EEEvvEEEEvNT_6ParamsE)
        .other          _ZN7cutlass13device_kernelINS_4gemm6kernel13GemmUniversalIN4cute5tupleIJiiiiEEENS1_10collective13CollectiveMmaINS1_35MainloopSm100TmaUmmaWarpSpecializedILi22ELi2ELi2ENS5_IJNS4_1CILi2EEENSA_ILi1EEESC_EEEEENS5_IJNSA_ILi256EEESF_NSA_ILi32EEEEEENS_12float_e4m3_tENS5_IJlSC_lEEESI_SJ_NS4_8TiledMMAINS4_8MMA_AtomIJNS4_10MMA_TraitsINS4_25SM100_MMA_F8F6F4_2x1SM_SSEJSI_SI_fSF_SF_NS4_17integral_constantINS4_4UMMA5MajorELSQ_0EEESR_NSO_INSP_7ScaleInELSS_0EEEST_EEEEEENS4_6LayoutINS5_IJSC_SC_SC_EEENS5_IJNSA_ILi0EEESY_SY_EEEEENS5_IJNS4_10UnderscoreES11_S11_EEEEENS4_18SM100_TMA_2SM_LOADENS4_14ComposedLayoutINS4_7SwizzleILi1ELi4ELi3EEENS4_18smem_ptr_flag_bitsILi8EEENSW_INS5_IJNSA_ILi8EEESG_EEENS5_IJSG_SC_EEEEEEEvNS4_8identityES14_S1E_vS1F_EENS_8epilogue10collective18CollectiveEpilogueINS1H_23Sm100TmaWarpSpecializedILi4ELi2ELi64ELb0ELb0EEEJNS5_IJNSA_ILi128EEESF_SG_EEENS5_IJNSW_IS1M_SC_EENSW_INSA_ILi64EEESC_EEEEESI_SJ_SI_SJ_NS1H_6fusion15FusionCallbacksIS1L_NS1S_17LinearCombinationISI_fSI_fLNS_15FloatRoundStyleE2EEES1N_S1R_JEEENS4_5SM1004TMEM4LOAD26SM100_TMEM_LOAD_32dp32b64xENS4_13SM90_TMA_LOADENS15_INS16_ILi2ELi4ELi3EEES19_NSW_INS5_IJS1A_S1P_EEENS5_IJS1P_SC_EEEEEEENS4_39AutoVectorizingCopyWithAssumedAlignmentILi128EEENS4_14SM90_TMA_STOREES27_S29_S29_EEEvvEEEEvNT_6ParamsE,@"STO_CUDA_ENTRY STV_DEFAULT"
_ZN7cutlass13device_kernelINS_4gemm6kernel13GemmUniversalIN4cute5tupleIJiiiiEEENS1_10collective13CollectiveMmaINS1_35MainloopSm100TmaUmmaWarpSpecializedILi22ELi2ELi2ENS5_IJNS4_1CILi2EEENSA_ILi1EEESC_EEEEENS5_IJNSA_ILi256EEESF_NSA_ILi32EEEEEENS_12float_e4m3_tENS5_IJlSC_lEEESI_SJ_NS4_8TiledMMAINS4_8MMA_AtomIJNS4_10MMA_TraitsINS4_25SM100_MMA_F8F6F4_2x1SM_SSEJSI_SI_fSF_SF_NS4_17integral_constantINS4_4UMMA5MajorELSQ_0EEESR_NSO_INSP_7ScaleInELSS_0EEEST_EEEEEENS4_6LayoutINS5_IJSC_SC_SC_EEENS5_IJNSA_ILi0EEESY_SY_EEEEENS5_IJNS4_10UnderscoreES11_S11_EEEEENS4_18SM100_TMA_2SM_LOADENS4_14ComposedLayoutINS4_7SwizzleILi1ELi4ELi3EEENS4_18smem_ptr_flag_bitsILi8EEENSW_INS5_IJNSA_ILi8EEESG_EEENS5_IJSG_SC_EEEEEEEvNS4_8identityES14_S1E_vS1F_EENS_8epilogue10collective18CollectiveEpilogueINS1H_23Sm100TmaWarpSpecializedILi4ELi2ELi64ELb0ELb0EEEJNS5_IJNSA_ILi128EEESF_SG_EEENS5_IJNSW_IS1M_SC_EENSW_INSA_ILi64EEESC_EEEEESI_SJ_SI_SJ_NS1H_6fusion15FusionCallbacksIS1L_NS1S_17LinearCombinationISI_fSI_fLNS_15FloatRoundStyleE2EEES1N_S1R_JEEENS4_5SM1004TMEM4LOAD26SM100_TMEM_LOAD_32dp32b64xENS4_13SM90_TMA_LOADENS15_INS16_ILi2ELi4ELi3EEES19_NSW_INS5_IJS1A_S1P_EEENS5_IJS1P_SC_EEEEEEENS4_39AutoVectorizingCopyWithAssumedAlignmentILi128EEENS4_14SM90_TMA_STOREES27_S29_S29_EEEvvEEEEvNT_6ParamsE:
[----:B------:R-:W1:Y:S01]  /*0000*/  LDC R1, c[0x0][0x37c] ;  /* 0x0000df00ff017b82 */ /* 0x000e620000000800 */
[----:B------:R-:W2:Y:S01]  /*0010*/  S2R R185, SR_TID.X ;  /* 0x0000000000b97919 */ /* 0x000ea20000002100 */
[----:B------:R-:W3:Y:S06]  /*0020*/  LDCU.64 UR6, c[0x0][0x890] ;  /* 0x00011200ff0677ac */ /* 0x000eec0008000a00 */
[----:B------:R-:W4:Y:S01]  /*0030*/  S2UR UR37, SR_CgaCtaId ;  /* 0x00000000002579c3 */ /* 0x000f220000008800 */
[----:B------:R-:W-:Y:S02]  /*0040*/  PRMT R171, RZ, 0x7610, R171 ;  /* 0x00007610ffab7816 */ /* 0x000fe400000000ab */
[----:B------:R-:W-:Y:S01]  /*0050*/  ELECT P1, URZ, PT ;  /* 0x0000000000ff782f */ /* 0x000fe20003820000 */
[----:B------:R-:W1:Y:S01]  /*0060*/  LDCU.64 UR46, c[0x0][0x358] ;  /* 0x00006b00ff2e77ac */ /* 0x000e620008000a00 */
[----:B---3--:R-:W-:-:S04]  /*0070*/  UISETP.NE.U32.AND UP0, UPT, UR6, URZ, UPT ;  /* 0x000000ff0600728c */ /* 0x008fc8000bf05070 */
[----:B------:R-:W-:Y:S02]  /*0080*/  UISETP.NE.AND.EX UP0, UPT, UR7, URZ, UPT, UP0 ;  /* 0x000000ff0700728c */ /* 0x000fe4000bf05300 */
[----:B----4-:R-:W-:Y:S02]  /*0090*/  ULOP3.LUT UR5, UR37, 0x1, URZ, 0xc0, !UPT ;  /* 0x0000000125057892 */ /* 0x010fe4000f8ec0ff */
[----:B------:R-:W-:Y:S01]  /*00a0*/  ULOP3.LUT UR4, UR37, 0x1, URZ, 0x3c, !UPT ;  /* 0x0000000125047892 */ /* 0x000fe2000f8e3cff */
[----:B--2---:R-:W-:-:S05]  /*00b0*/  SHF.R.U32.HI R173, RZ, 0x5, R185 ;  /* 0x00000005ffad7819 */ /* 0x004fca00000116b9 */
[----:B------:R-:W2:Y:S02]  /*00c0*/  SHFL.IDX PT, R0, R173, RZ, 0x1f ;  /* 0x00001fffad007589 */ /* 0x000ea400000e0000 */
[----:B--2---:R-:W-:Y:S01]  /*00d0*/  R2UR UR10, R0 ;  /* 0x00000000000a72ca */ /* 0x004fe200000e0000 */
[----:B-1----:R-:W-:-:S14]  /*00e0*/  BRA.U UP0, `(.L_x_0) ;  /* 0x00000001002c7547 */ /* 0x002fdc000b800000 */
[----:B------:R-:W1:Y:S02]  /*00f0*/  LDCU.64 UR8, c[0x0][0x888] ;  /* 0x00011100ff0877ac */ /* 0x000e640008000a00 */
[----:B-1----:R-:W-:-:S04]  /*0100*/  UISETP.NE.U32.AND UP0, UPT, UR8, URZ, UPT ;  /* 0x000000ff0800728c */ /* 0x002fc8000bf05070 */
[----:B------:R-:W-:-:S09]  /*0110*/  UISETP.NE.AND.EX UP0, UPT, UR9, URZ, UPT, UP0 ;  /* 0x000000ff0900728c */ /* 0x000fd2000bf05300 */
[----:B------:R-:W-:Y:S05]  /*0120*/  BRA.U !UP0, `(.L_x_1) ;  /* 0x0000000108107547 */ /* 0x000fea000b800000 */
[----:B------:R-:W1:Y:S02]  /*0130*/  LDC.64 R2, c[0x0][0x888] ;  /* 0x00022200ff027b82 */ /* 0x000e640000000a00 */
[----:B-1----:R1:W5:Y:S01]  /*0140*/  LDG.E R81, desc[UR46][R2.64] ;  /* 0x0000002e02517981 */ /* 0x002362000c1e1900 */
[----:B------:R-:W-:Y:S01]  /*0150*/  HFMA2 R171, -RZ, RZ, 0, 5.9604644775390625e-08 ;  /* 0x00000001ffab7431 */ /* 0x000fe200000001ff */
[----:B------:R-:W-:Y:S05]  /*0160*/  BRA `(.L_x_0) ;  /* 0x00000000000c7947 */ /* 0x000fea0003800000 */
.L_x_1:
[----:B------:R-:W1:Y:S01]  /*0170*/  LDCU UR8, c[0x0][0x880] ;  /* 0x00011000ff0877ac */ /* 0x000e620008000800 */
[----:B------:R-:W-:Y:S01]  /*0180*/  HFMA2 R171, -RZ, RZ, 0, 5.9604644775390625e-08 ;  /* 0x00000001ffab7431 */ /* 0x000fe200000001ff */
[----:B-1----:R-:W-:-:S07]  /*0190*/  MOV R81, UR8 ;  /* 0x0000000800517c02 */ /* 0x002fce0008000f00 */
.L_x_0:
[----:B------:R-:W2:Y:S02]  /*01a0*/  LDCU.64 UR8, c[0x0][0x8b0] ;  /* 0x00011600ff0877ac */ /* 0x000ea40008000a00 */
[----:B--2---:R-:W-:-:S04]  /*01b0*/  UISETP.NE.U32.AND UP0, UPT, UR8, URZ, UPT ;  /* 0x000000ff0800728c */ /* 0x004fc8000bf05070 */
[----:B------:R-:W-:-:S09]  /*01c0*/  UISETP.NE.AND.EX UP0, UPT, UR9, URZ, UPT, UP0 ;  /* 0x000000ff0900728c */ /* 0x000fd2000bf05300 */
[----:B------:R-:W-:Y:S05]  /*01d0*/  BRA.U UP0, `(.L_x_2) ;  /* 0x0000000100247547 */ /* 0x000fea000b800000 */
[----:B------:R-:W2:Y:S02]  /*01e0*/  LDCU.64 UR8, c[0x0][0x8a8] ;  /* 0x00011500ff0877ac */ /* 0x000ea40008000a00 */
[----:B--2---:R-:W-:-:S04]  /*01f0*/  UISETP.NE.U32.AND UP0, UPT, UR8, URZ, UPT ;  /* 0x000000ff0800728c */ /* 0x004fc8000bf05070 */
[----:B------:R-:W-:-:S09]  /*0200*/  UISETP.NE.AND.EX UP0, UPT, UR9, URZ, UPT, UP0 ;  /* 0x000000ff0900728c */ /* 0x000fd2000bf05300 */
[----:B------:R-:W-:Y:S05]  /*0210*/  BRA.U !UP0, `(.L_x_3) ;  /* 0x00000001080c7547 */ /* 0x000fea000b800000 */
[----:B------:R-:W2:Y:S02]  /*0220*/  LDC.64 R78, c[0x0][0x8a8] ;  /* 0x00022a00ff4e7b82 */ /* 0x000ea40000000a00 */
[----:B--2---:R2:W5:Y:S01]  /*0230*/  LDG.E R78, desc[UR46][R78.64] ;  /* 0x0000002e4e4e7981 */ /* 0x004562000c1e1900 */
[----:B------:R-:W-:Y:S05]  /*0240*/  BRA `(.L_x_2) ;  /* 0x0000000000087947 */ /* 0x000fea0003800000 */
.L_x_3:
[----:B------:R-:W2:Y:S02]  /*0250*/  LDCU UR8, c[0x0][0x8a0] ;  /* 0x00011400ff0877ac */ /* 0x000ea40008000800 */
[----:B--2---:R-:W-:Y:S02]  /*0260*/  MOV R78, UR8 ;  /* 0x00000008004e7c02 */ /* 0x004fe40008000f00 */
.L_x_2:
[----:B------:R-:W-:Y:S01]  /*0270*/  IMAD.U32 R0, RZ, RZ, UR10 ;  /* 0x0000000aff007e24 */ /* 0x000fe2000f8e00ff */
[----:B------:R-:W-:Y:S04]  /*0280*/  BSSY.RECONVERGENT B0, `(.L_x_4) ;  /* 0x000000c000007945 */ /* 0x000fe80003800200 */
[C---:B------:R-:W-:Y:S02]  /*0290*/  ISETP.NE.OR P2, PT, R0.reuse, 0x1, !P1 ;  /* 0x000000010000780c */ /* 0x040fe40004f45670 */
[----:B------:R-:W-:-:S11]  /*02a0*/  ISETP.NE.OR P0, PT, R0, 0x3, !P1 ;  /* 0x000000030000780c */ /* 0x000fd60004f05670 */
[----:B------:R-:W-:Y:S05]  /*02b0*/  @P2 BRA `(.L_x_5) ;  /* 0x0000000000202947 */ /* 0x000fea0003800000 */
[----:B------:R-:W3:Y:S02]  /*02c0*/  LDCU.64 UR8, c[0x0][0x348] ;  /* 0x00006900ff0877ac */ /* 0x000ee40008000a00 */
[----:B---3--:R-:W-:Y:S02]  /*02d0*/  UIADD3 UR12, UP1, UPT, UR8, 0x80, URZ ;  /* 0x00000080080c7890 */ /* 0x008fe4000ff3e0ff */
[----:B------:R-:W-:Y:S02]  /*02e0*/  UIADD3 UR8, UP0, UPT, UR8, 0x180, URZ ;  /* 0x0000018008087890 */ /* 0x000fe4000ff1e0ff */
[----:B------:R-:W-:Y:S02]  /*02f0*/  UIADD3.X UR13, UPT, UPT, URZ, UR9, URZ, UP1, !UPT ;  /* 0x00000009ff0d7290 */ /* 0x000fe40008ffe4ff */
[----:B------:R-:W-:-:S07]  /*0300*/  UIADD3.X UR9, UPT, UPT, URZ, UR9, URZ, UP0, !UPT ;  /* 0x00000009ff097290 */ /* 0x000fce00087fe4ff */
[----:B------:R3:W-:Y:S02]  /*0310*/  UTMACCTL.PF [UR12] ;  /* 0x000000000c0079b9 */ /* 0x0007e40008040000 */
[----:B------:R3:W-:Y:S02]  /*0320*/  UTMACCTL.PF [UR8] ;  /* 0x00000000080079b9 */ /* 0x0007e40008040000 */
[----:B---3--:R-:W-:Y:S01]  /*0330*/  NOP ;  /* 0x0000000000007918 */ /* 0x008fe20000000000 */
.L_x_5:
[----:B------:R-:W-:Y:S05]  /*0340*/  BSYNC.RECONVERGENT B0 ;  /* 0x0000000000007941 */ /* 0x000fea0003800200 */
.L_x_4:
[----:B------:R-:W-:Y:S04]  /*0350*/  BSSY.RECONVERGENT B0, `(.L_x_6) ;  /* 0x000000a000007945 */ /* 0x000fe80003800200 */
        /* <DEDUP_REMOVED lines=9> */
.L_x_7:
[----:B------:R-:W-:Y:S05]  /*03f0*/  BSYNC.RECONVERGENT B0 ;  /* 0x0000000000007941 */ /* 0x000fea0003800200 */
.L_x_6:
[----:B------:R-:W3:Y:S01]  /*0400*/  LDCU.64 UR8, c[0x0][0x888] ;  /* 0x00011100ff0877ac */ /* 0x000ee20008000a00 */
[----:B------:R-:W-:Y:S02]  /*0410*/  UISETP.EQ.U32.AND UP1, UPT, UR6, URZ, UPT ;  /* 0x000000ff0600728c */ /* 0x000fe4000bf22070 */
[----:B------:R-:W-:Y:S02]  /*0420*/  UPLOP3.LUT UP5, UPT, UPT, UPT, UPT, 0x80, 0x8 ;  /* 0x000000000008789c */ /* 0x000fe40003faf070 */
[----:B---3--:R-:W-:-:S04]  /*0430*/  UISETP.NE.U32.AND UP0, UPT, UR8, URZ, UPT ;  /* 0x000000ff0800728c */ /* 0x008fc8000bf05070 */
[----:B------:R-:W-:-:S04]  /*0440*/  UISETP.NE.AND.EX UP0, UPT, UR9, URZ, UPT, UP0 ;  /* 0x000000ff0900728c */ /* 0x000fc8000bf05300 */
[----:B------:R-:W-:-:S04]  /*0450*/  UISETP.EQ.OR.EX UP2, UPT, UR7, URZ, !UP0, UP1 ;  /* 0x000000ff0700728c */ /* 0x000fc8000c742710 */
[----:B------:R-:W-:-:S05]  /*0460*/  UP2UR UR50, UPR, URZ, 0x4 ;  /* 0x00000004ff327883 */ /* 0x000fca0008000000 */
[----:B------:R-:W-:Y:S07]  /*0470*/  BRA.U !UP2, `(.L_x_8) ;  /* 0x000000010a207547 */ /* 0x000fee000b800000 */
[----:B------:R-:W-:Y:S01]  /*0480*/  UISETP.NE.U32.AND UP2, UPT, UR6, URZ, UPT ;  /* 0x000000ff0600728c */ /* 0x000fe2000bf45070 */
[----:B-----5:R-:W-:Y:S01]  /*0490*/  FSETP.NEU.AND P0, PT, R81, RZ, PT ;  /* 0x000000ff5100720b */ /* 0x020fe20003f0d000 */
[----:B------:R-:W-:Y:S02]  /*04a0*/  USEL UR6, URZ, 0xffffffff, UP0 ;  /* 0xffffffffff067887 */ /* 0x000fe40008000000 */
[----:B------:R-:W-:-:S10]  /*04b0*/  UISETP.NE.AND.EX UP2, UPT, UR7, URZ, UPT, UP2 ;  /* 0x000000ff0700728c */ /* 0x000fd4000bf45320 */
[----:B------:R-:W-:Y:S01]  /*04c0*/  VOTEU.ANY UP1, P0 ;  /* 0x0000000000ff7886 */ /* 0x000fe20000020100 */
[----:B------:R-:W-:-:S04]  /*04d0*/  @!UP2 USEL UR6, URZ, 0xffffffff, UP1 ;  /* 0xffffffffff06a887 */ /* 0x000fc80008800000 */
[----:B------:R-:W-:-:S04]  /*04e0*/  ULOP3.LUT UR6, UR6, 0x1, URZ, 0xc0, !UPT ;  /* 0x0000000106067892 */ /* 0x000fc8000f8ec0ff */
[----:B------:R-:W-:-:S11]  /*04f0*/  UISETP.NE.U32.AND UP5, UPT, UR6, 0x1, UPT ;  /* 0x000000010600788c */ /* 0x000fd6000bfa5070 */
.L_x_8:
[----:B------:R-:W3:Y:S01]  /*0500*/  SHFL.IDX PT, R0, R173, RZ, 0x1f ;  /* 0x00001fffad007589 */ /* 0x000ee200000e0000 */
[----:B------:R-:W-:-:S04]  /*0510*/  UISETP.NE.AND UP1, UPT, UR10, 0x2, UPT ;  /* 0x000000020a00788c */ /* 0x000fc8000bf25270 */
[----:B------:R-:W-:Y:S02]  /*0520*/  UISETP.EQ.AND UP2, UPT, UR5, URZ, !UP1 ;  /* 0x000000ff0500728c */ /* 0x000fe4000cf42270 */
[----:B------:R-:W-:-:S04]  /*0530*/  USEL UR6, URZ, 0x1, UP1 ;  /* 0x00000001ff067887 */ /* 0x000fc80008800000 */
[----:B------:R-:W-:Y:S02]  /*0540*/  PLOP3.LUT P5, PT, P1, PT, UP2, 0x80, 0x8 ;  /* 0x000000000008781c */ /* 0x000fe40000faf028 */
[----:B---3--:R-:W-:-:S13]  /*0550*/  ISETP.NE.AND P0, PT, R0, RZ, PT ;  /* 0x000000ff0000720c */ /* 0x008fda0003f05270 */
[----:B------:R-:W-:Y:S05]  /*0560*/  @P0 BRA `(.L_x_9) ;  /* 0x0000000000e00947 */ /* 0x000fea0003800000 */
[----:B------:R-:W-:Y:S01]  /*0570*/  ELECT P0, URZ, PT ;  /* 0x0000000000ff782f */ /* 0x000fe20003800000 */
[----:B------:R-:W-:-:S12]  /*0580*/  BSSY.RECONVERGENT B0, `(.L_x_9) ;  /* 0x0000036000007945 */ /* 0x000fd80003800200 */
[----:B------:R-:W-:Y:S05]  /*0590*/  @!P0 BRA `(.L_x_10) ;  /* 0x0000000000d08947 */ /* 0x000fea0003800000 */
[----:B------:R-:W-:Y:S01]  /*05a0*/  UMOV UR8, 0x400 ;  /* 0x0000040000087882 */ /* 0x000fe20000000000 */
[----:B------:R-:W-:Y:S01]  /*05b0*/  UMOV UR7, 0x1 ;  /* 0x0000000100077882 */ /* 0x000fe20000000000 */
[----:B------:R-:W-:Y:S02]  /*05c0*/  ULEA UR8, UR37, UR8, 0x18 ;  /* 0x0000000825087291 */ /* 0x000fe4000f8ec0ff */
[----:B------:R-:W-:-:S04]  /*05d0*/  UIADD3 UR12, UPT, UPT, -UR7, 0x100000, URZ ;  /* 0x00100000070c7890 */ /* 0x000fc8000fffe1ff */
[----:B------:R-:W-:Y:S02]  /*05e0*/  USHF.L.U32 UR13, UR12, 0xb, URZ ;  /* 0x0000000b0c0d7899 */ /* 0x000fe400080006ff */
[----:B------:R-:W-:Y:S01]  /*05f0*/  USHF.L.U32 UR12, UR12, 0x1, URZ ;  /* 0x000000010c0c7899 */ /* 0x000fe200080006ff */
[----:B------:R-:W3:Y:S11]  /*0600*/  FENCE.VIEW.ASYNC.S ;  /* 0x00000000000073c6 */ /* 0x000ef60000000000 */
[----:B---3--:R3:W4:Y:S01]  /*0610*/  SYNCS.EXCH.64 URZ, [UR8], UR12 ;  /* 0x0000000c08ff75b2 */ /* 0x0087220008000100 */
[----:B------:R3:W1:Y:S01]  /*0620*/  SYNCS.EXCH.64 URZ, [UR8+0xb0], UR12 ;  /* 0x0000b00c08ff75b2 */ /* 0x0006620008000100 */
        /* <DEDUP_REMOVED lines=41> */
[----:B------:R3:W1:Y:S02]  /*08c0*/  SYNCS.EXCH.64 URZ, [UR8+0x158], UR12 ;  /* 0x0001580c08ff75b2 */ /* 0x0006640008000100 */
[----:B---34-:R-:W-:Y:S01]  /*08d0*/  NOP ;  /* 0x0000000000007918 */ /* 0x018fe20000000000 */
.L_x_10:
[----:B------:R-:W-:Y:S05]  /*08e0*/  BSYNC.RECONVERGENT B0 ;  /* 0x0000000000007941 */ /* 0x000fea0003800200 */
.L_x_9:
[----:B------:R-:W3:Y:S01]  /*08f0*/  SHFL.IDX PT, R0, R173, RZ, 0x1f ;  /* 0x00001fffad007589 */ /* 0x000ee200000e0000 */
[----:B------:R-:W-:Y:S01]  /*0900*/  NOP ;  /* 0x0000000000007918 */ /* 0x000fe20000000000 */
[----:B---3--:R-:W-:-:S13]  /*0910*/  ISETP.NE.AND P0, PT, R0, 0x1, PT ;  /* 0x000000010000780c */ /* 0x008fda0003f05270 */
[----:B------:R-:W-:Y:S05]  /*0920*/  @P0 BRA `(.L_x_11) ;  /* 0x0000000000540947 */ /* 0x000fea0003800000 */
[----:B------:R-:W-:Y:S01]  /*0930*/  UMOV UR9, 0x400 ;  /* 0x0000040000097882 */ /* 0x000fe20000000000 */
[----:B------:R-:W-:Y:S01]  /*0940*/  UMOV UR8, 0x20 ;  /* 0x0000002000087882 */ /* 0x000fe20000000000 */
[----:B------:R-:W-:Y:S01]  /*0950*/  UMOV UR7, 0x80 ;  /* 0x0000008000077882 */ /* 0x000fe20000000000 */
[----:B------:R-:W-:Y:S02]  /*0960*/  ULEA UR9, UR37, UR9, 0x18 ;  /* 0x0000000925097291 */ /* 0x000fe4000f8ec0ff */
[----:B------:R-:W-:-:S04]  /*0970*/  UIADD3 UR12, UPT, UPT, -UR8, 0x100000, URZ ;  /* 0x00100000080c7890 */ /* 0x000fc8000fffe1ff */
[----:B------:R-:W-:Y:S02]  /*0980*/  USHF.L.U32 UR13, UR12, 0xb, URZ ;  /* 0x0000000b0c0d7899 */ /* 0x000fe400080006ff */
[----:B------:R-:W-:Y:S02]  /*0990*/  USHF.L.U32 UR12, UR12, 0x1, URZ ;  /* 0x000000010c0c7899 */ /* 0x000fe400080006ff */
[----:B------:R-:W-:-:S04]  /*09a0*/  UIADD3 UR14, UPT, UPT, -UR7, 0x100000, URZ ;  /* 0x00100000070e7890 */ /* 0x000fc8000fffe1ff */
[----:B------:R-:W-:Y:S02]  /*09b0*/  USHF.L.U32 UR15, UR14, 0xb, URZ ;  /* 0x0000000b0e0f7899 */ /* 0x000fe400080006ff */
[----:B------:R-:W-:Y:S01]  /*09c0*/  USHF.L.U32 UR14, UR14, 0x1, URZ ;  /* 0x000000010e0e7899 */ /* 0x000fe200080006ff */
[----:B------:R-:W-:Y:S01]  /*09d0*/  ELECT P0, URZ, PT ;  /* 0x0000000000ff782f */ /* 0x000fe20003800000 */
[----:B------:R-:W3:Y:S02]  /*09e0*/  FENCE.VIEW.ASYNC.S ;  /* 0x00000000000073c6 */ /* 0x000ee40000000000 */
[----:B---3--:R3:W4:Y:S08]  /*09f0*/  SYNCS.EXCH.64 URZ, [UR9+0x160], UR12 ;  /* 0x0001600c09ff75b2 */ /* 0x0087300008000100 */
[----:B------:R3:W1:Y:S01]  /*0a00*/  SYNCS.EXCH.64 URZ, [UR9+0x180], UR14 ;  /* 0x0001800e09ff75b2 */ /* 0x0006620008000100 */
[----:B------:R3:W1:Y:S01]  /*0a10*/  SYNCS.EXCH.64 URZ, [UR9+0x168], UR12 ;  /* 0x0001680c09ff75b2 */ /* 0x0006620008000100 */
[----:B------:R3:W1:Y:S01]  /*0a20*/  SYNCS.EXCH.64 URZ, [UR9+0x188], UR14 ;  /* 0x0001880e09ff75b2 */ /* 0x0006620008000100 */
[----:B------:R3:W1:Y:S01]  /*0a30*/  SYNCS.EXCH.64 URZ, [UR9+0x170], UR12 ;  /* 0x0001700c09ff75b2 */ /* 0x0006620008000100 */
[----:B------:R3:W1:Y:S01]  /*0a40*/  SYNCS.EXCH.64 URZ, [UR9+0x190], UR14 ;  /* 0x0001900e09ff75b2 */ /* 0x0006620008000100 */
[----:B------:R3:W1:Y:S01]  /*0a50*/  SYNCS.EXCH.64 URZ, [UR9+0x178], UR12 ;  /* 0x0001780c09ff75b2 */ /* 0x0006620008000100 */
[----:B------:R3:W1:Y:S01]  /*0a60*/  SYNCS.EXCH.64 URZ, [UR9+0x198], UR14 ;  /* 0x0001980e09ff75b2 */ /* 0x0006620008000100 */
[----:B------:R-:W-:Y:S01]  /*0a70*/  NOP ;  /* 0x0000000000007918 */ /* 0x000fe20000000000 */
.L_x_11:
[----:B------:R-:W2:Y:S01]  /*0a80*/  SHFL.IDX PT, R0, R173, RZ, 0x1f ;  /* 0x00001fffad007589 */ /* 0x000ea200000e0000 */
[----:B------:R-:W-:Y:S01]  /*0a90*/  NOP ;  /* 0x0000000000007918 */ /* 0x000fe20000000000 */
[----:B--2---:R-:W-:-:S13]  /*0aa0*/  ISETP.NE.AND P0, PT, R0, 0x3, PT ;  /* 0x000000030000780c */ /* 0x004fda0003f05270 */
[----:B------:R-:W-:Y:S05]  /*0ab0*/  @P0 BRA `(.L_x_12) ;  /* 0x00000000002c0947 */ /* 0x000fea0003800000 */
[----:B------:R-:W-:Y:S01]  /*0ac0*/  UMOV UR8, 0x400 ;  /* 0x0000040000087882 */ /* 0x000fe20000000000 */
[----:B------:R-:W-:Y:S01]  /*0ad0*/  UMOV UR7, 0x20 ;  /* 0x0000002000077882 */ /* 0x000fe20000000000 */
[----:B------:R-:W-:Y:S02]  /*0ae0*/  ULEA UR8, UR37, UR8, 0x18 ;  /* 0x0000000825087291 */ /* 0x000fe4000f8ec0ff */
[----:B---3--:R-:W-:-:S04]  /*0af0*/  UIADD3 UR12, UPT, UPT, -UR7, 0x100000, URZ ;  /* 0x00100000070c7890 */ /* 0x008fc8000fffe1ff */
[----:B------:R-:W-:Y:S02]  /*0b00*/  USHF.L.U32 UR13, UR12, 0xb, URZ ;  /* 0x0000000b0c0d7899 */ /* 0x000fe400080006ff */
[----:B------:R-:W-:Y:S01]  /*0b10*/  USHF.L.U32 UR12, UR12, 0x1, URZ ;  /* 0x000000010c0c7899 */ /* 0x000fe200080006ff */
[----:B------:R-:W-:Y:S01]  /*0b20*/  ELECT P0, URZ, PT ;  /* 0x0000000000ff782f */ /* 0x000fe20003800000 */
[----:B------:R-:W2:Y:S10]  /*0b30*/  FENCE.VIEW.ASYNC.S ;  /* 0x00000000000073c6 */ /* 0x000eb40000000000 */
[----:B--2---:R2:W3:Y:S01]  /*0b40*/  SYNCS.EXCH.64 URZ, [UR8+0x1a0], UR12 ;  /* 0x0001a00c08ff75b2 */ /* 0x0044e20008000100 */
[----:B------:R2:W1:Y:S01]  /*0b50*/  SYNCS.EXCH.64 URZ, [UR8+0x1a8], UR12 ;  /* 0x0001a80c08ff75b2 */ /* 0x0004620008000100 */
[----:B------:R-:W-:Y:S01]  /*0b60*/  NOP ;  /* 0x0000000000007918 */ /* 0x000fe20000000000 */
.L_x_12:
[----:B------:R-:W4:Y:S01]  /*0b70*/  SHFL.IDX PT, R0, R173, RZ, 0x1f ;  /* 0x00001fffad007589 */ /* 0x000f2200000e0000 */
[----:B------:R-:W-:Y:S01]  /*0b80*/  NOP ;  /* 0x0000000000007918 */ /* 0x000fe20000000000 */
[----:B----4-:R-:W-:-:S13]  /*0b90*/  ISETP.NE.AND P0, PT, R0, 0x4, PT ;  /* 0x000000040000780c */ /* 0x010fda0003f05270 */
[----:B------:R-:W-:Y:S05]  /*0ba0*/  @P0 BRA `(.L_x_13) ;  /* 0x0000000000480947 */ /* 0x000fea0003800000 */
[----:B---3--:R-:W-:Y:S01]  /*0bb0*/  UMOV UR9, 0x1e0 ;  /* 0x000001e000097882 */ /* 0x008fe20000000000 */
[----:B--2---:R-:W-:Y:S01]  /*0bc0*/  UMOV UR8, 0x400 ;  /* 0x0000040000087882 */ /* 0x004fe20000000000 */
[----:B------:R-:W-:Y:S01]  /*0bd0*/  USEL UR9, UR9, 0x1a0, UP5 ;  /* 0x000001a009097887 */ /* 0x000fe2000a800000 */
        /* <DEDUP_REMOVED lines=9> */
[----:B------:R-:W2:Y:S02]  /*0c70*/  FENCE.VIEW.ASYNC.S ;  /* 0x00000000000073c6 */ /* 0x000ea40000000000 */
[----:B--2---:R4:W2:Y:S08]  /*0c80*/  SYNCS.EXCH.64 URZ, [UR8+0x1b0], UR12 ;  /* 0x0001b00c08ff75b2 */ /* 0x0048b00008000100 */
[----:B------:R4:W3:Y:S01]  /*0c90*/  SYNCS.EXCH.64 URZ, [UR8+0x1c0], UR14 ;  /* 0x0001c00e08ff75b2 */ /* 0x0008e20008000100 */
[----:B------:R4:W1:Y:S01]  /*0ca0*/  SYNCS.EXCH.64 URZ, [UR8+0x1b8], UR12 ;  /* 0x0001b80c08ff75b2 */ /* 0x0008620008000100 */
[----:B------:R4:W1:Y:S02]  /*0cb0*/  SYNCS.EXCH.64 URZ, [UR8+0x1c8], UR14 ;  /* 0x0001c80e08ff75b2 */ /* 0x0008640008000100 */
[----:B----4-:R-:W-:Y:S01]  /*0cc0*/  NOP ;  /* 0x0000000000007918 */ /* 0x010fe20000000000 */
.L_x_13:
[----:B------:R-:W4:Y:S01]  /*0cd0*/  SHFL.IDX PT, R0, R173, RZ, 0x1f ;  /* 0x00001fffad007589 */ /* 0x000f2200000e0000 */
[----:B------:R-:W-:Y:S01]  /*0ce0*/  NOP ;  /* 0x0000000000007918 */ /* 0x000fe20000000000 */
[----:B----4-:R-:W-:-:S13]  /*0cf0*/  ISETP.NE.AND P0, PT, R0, 0x5, PT ;  /* 0x000000050000780c */ /* 0x010fda0003f05270 */
[----:B------:R-:W-:Y:S05]  /*0d00*/  @P0 BRA `(.L_x_14) ;  /* 0x0000000000440947 */ /* 0x000fea0003800000 */
[----:B---3--:R-:W-:Y:S01]  /*0d10*/  UMOV UR9, 0x400 ;  /* 0x0000040000097882 */ /* 0x008fe20000000000 */
[----:B--2---:R-:W-:Y:S01]  /*0d20*/  UMOV UR8, 0x1 ;  /* 0x0000000100087882 */ /* 0x004fe20000000000 */
        /* <DEDUP_REMOVED lines=15> */
.L_x_14:
[----:B------:R-:W4:Y:S01]  /*0e20*/  SHFL.IDX PT, R0, R173, RZ, 0x1f ;  /* 0x00001fffad007589 */ /* 0x000f2200000e0000 */
[----:B------:R-:W-:Y:S01]  /*0e30*/  ISETP.NE.OR P1, PT, RZ, UR10, !P1 ;  /* 0x0000000aff007c0c */ /* 0x000fe2000cf25670 */
[----:B------:R-:W-:Y:S01]  /*0e40*/  NOP ;  /* 0x0000000000007918 */ /* 0x000fe20000000000 */
[----:B----4-:R-:W-:-:S13]  /*0e50*/  ISETP.NE.AND P0, PT, R0, 0x3, PT ;  /* 0x000000030000780c */ /* 0x010fda0003f05270 */
[----:B------:R-:W-:Y:S05]  /*0e60*/  @P0 BRA `(.L_x_15) ;  /* 0x0000000000340947 */ /* 0x000fea0003800000 */
[----:B--2---:R-:W-:Y:S01]  /*0e70*/  UMOV UR8, 0x400 ;  /* 0x0000040000087882 */ /* 0x004fe20000000000 */
[----:B------:R-:W-:Y:S01]  /*0e80*/  UMOV UR7, 0x20 ;  /* 0x0000002000077882 */ /* 0x000fe20000000000 */
[----:B------:R-:W-:Y:S02]  /*0e90*/  ULEA UR8, UR37, UR8, 0x18 ;  /* 0x0000000825087291 */ /* 0x000fe4000f8ec0ff */
[----:B---3--:R-:W-:-:S04]  /*0ea0*/  UIADD3 UR12, UPT, UPT, -UR7, 0x100000, URZ ;  /* 0x00100000070c7890 */ /* 0x008fc8000fffe1ff */
[----:B------:R-:W-:Y:S02]  /*0eb0*/  USHF.L.U32 UR13, UR12, 0xb, URZ ;  /* 0x0000000b0c0d7899 */ /* 0x000fe400080006ff */
[----:B------:R-:W-:Y:S01]  /*0ec0*/  USHF.L.U32 UR12, UR12, 0x1, URZ ;  /* 0x000000010c0c7899 */ /* 0x000fe200080006ff */
[----:B------:R-:W-:Y:S01]  /*0ed0*/  ELECT P0, URZ, PT ;  /* 0x0000000000ff782f */ /* 0x000fe20003800000 */
[----:B------:R-:W2:Y:S10]  /*0ee0*/  FENCE.VIEW.ASYNC.S ;  /* 0x00000000000073c6 */ /* 0x000eb40000000000 */
[----:B--2---:R4:W2:Y:S01]  /*0ef0*/  SYNCS.EXCH.64 URZ, [UR8+0x1f0], UR12 ;  /* 0x0001f00c08ff75b2 */ /* 0x0048a20008000100 */
[----:B------:R4:W3:Y:S01]  /*0f00*/  SYNCS.EXCH.64 URZ, [UR8+0x200], UR12 ;  /* 0x0002000c08ff75b2 */ /* 0x0008e20008000100 */
[----:B------:R4:W1:Y:S01]  /*0f10*/  SYNCS.EXCH.64 URZ, [UR8+0x1f8], UR12 ;  /* 0x0001f80c08ff75b2 */ /* 0x0008620008000100 */
[----:B------:R4:W1:Y:S02]  /*0f20*/  SYNCS.EXCH.64 URZ, [UR8+0x208], UR12 ;  /* 0x0002080c08ff75b2 */ /* 0x0008640008000100 */
[----:B----4-:R-:W-:Y:S01]  /*0f30*/  NOP ;  /* 0x0000000000007918 */ /* 0x010fe20000000000 */
.L_x_15:
[----:B------:R-:W-:Y:S01]  /*0f40*/  VOTEU.ALL UP1, P1 ;  /* 0x0000000000ff7886 */ /* 0x000fe20000820000 */
[----:B--2---:R-:W2:Y:S01]  /*0f50*/  LDCU UR8, c[0x0][0x36c] ;  /* 0x00006d80ff0877ac */ /* 0x004ea20008000800 */
[----:B------:R-:W-:Y:S01]  /*0f60*/  NOP ;  /* 0x0000000000007918 */ /* 0x000fe20000000000 */
[----:B------:R-:W-:Y:S01]  /*0f70*/  LOP3.LUT R10, R185, 0x1f, RZ, 0xc0, !PT ;  /* 0x0000001fb90a7812 */ /* 0x000fe200078ec0ff */
[----:B---3--:R-:W-:Y:S01]  /*0f80*/  UMOV UR12, 0x20 ;  /* 0x00000020000c7882 */ /* 0x008fe20000000000 */
[----:B------:R-:W-:Y:S01]  /*0f90*/  @!UP1 UMOV UR7, 0x400 ;  /* 0x0000040000079882 */ /* 0x000fe20000000000 */
[----:B------:R-:W-:-:S04]  /*0fa0*/  @!UP1 UIADD3 UR12, UPT, UPT, -UR12, 0x100000, URZ ;  /* 0x001000000c0c9890 */ /* 0x000fc8000fffe1ff */
[----:B------:R-:W-:Y:S02]  /*0fb0*/  @!UP1 USHF.L.U32 UR13, UR12, 0xb, URZ ;  /* 0x0000000b0c0d9899 */ /* 0x000fe400080006ff */
[----:B------:R-:W-:Y:S02]  /*0fc0*/  @!UP1 USHF.L.U32 UR12, UR12, 0x1, URZ ;  /* 0x000000010c0c9899 */ /* 0x000fe400080006ff */
[----:B------:R-:W-:Y:S01]  /*0fd0*/  @!UP1 ULEA UR7, UR37, UR7, 0x18 ;  /* 0x0000000725079291 */ /* 0x000fe2000f8ec0ff */
[----:B------:R-:W-:Y:S01]  /*0fe0*/  VOTEU.ALL UP1, P1 ;  /* 0x0000000000ff7886 */ /* 0x000fe20000820000 */
[----:B------:R-:W-:Y:S01]  /*0ff0*/  UISETP.NE.AND UP4, UPT, UR10, URZ, UPT ;  /* 0x000000ff0a00728c */ /* 0x000fe2000bf85270 */
[----:B------:R-:W3:Y:S09]  /*1000*/  FENCE.VIEW.ASYNC.S ;  /* 0x00000000000073c6 */ /* 0x000ef20000000000 */
[----:B---3--:R3:W4:Y:S01]  /*1010*/  @!UP1 SYNCS.EXCH.64 URZ, [UR7+0x210], UR12 ;  /* 0x0002100c07ff95b2 */ /* 0x0087220008000100 */
[----:B--2---:R-:W-:-:S09]  /*1020*/  UISETP.EQ.U32.AND UP1, UPT, UR8, 0x1, UPT ;  /* 0x000000010800788c */ /* 0x004fd2000bf22070 */
[----:B------:R-:W-:Y:S05]  /*1030*/  BRA.U !UP1, `(.L_x_16) ;  /* 0x0000000109087547 */ /* 0x000fea000b800000 */
[----:B-1--4-:R-:W-:Y:S01]  /*1040*/  UCGABAR_ARV ;  /* 0x00000000000079c7 */ /* 0x012fe20008000000 */
[----:B------:R-:W-:Y:S05]  /*1050*/  BRA `(.L_x_17) ;  /* 0x0000000000047947 */ /* 0x000fea0003800000 */
.L_x_16:
[----:B-1--4-:R-:W-:Y:S01]  /*1060*/  NOP ;  /* 0x0000000000007918 */ /* 0x012fe20000000000 */
.L_x_17:
[----:B------:R-:W1:Y:S01]  /*1070*/  S2R R20, SR_CTAID.Y ;  /* 0x0000000000147919 */ /* 0x000e620000002600 */
[----:B------:R-:W-:-:S05]  /*1080*/  CS2R.32 R170, SR_CgaSize ;  /* 0x0000000000aa7805 */ /* 0x000fca0000008a00 */
[----:B------:R-:W-:-:S05]  /*1090*/  IMAD R170, R170, -0xa0, RZ ;  /* 0xffffff60aaaa7824 */ /* 0x000fca00078e02ff */
[----:B---3--:R-:W-:-:S14]  /*10a0*/  R2UR UR7, R170 ;  /* 0x00000000aa0772ca */ /* 0x008fdc00000e0000 */
[----:B------:R-:W2:Y:S01]  /*10b0*/  LDCU UR7, c[0x0][UR7+0x2b4] ;  /* 0x00005680070777ac */ /* 0x000ea20008000800 */
[----:B------:R-:W-:-:S05]  /*10c0*/  CS2R.32 R0, SR_CgaSize ;  /* 0x0000000000007805 */ /* 0x000fca0000008a00 */
[----:B------:R-:W-:-:S06]  /*10d0*/  IMAD R0, R0, -0xa0, RZ ;  /* 0xffffff6000007824 */ /* 0x000fcc00078e02ff */
[----:B------:R-:W3:Y:S01]  /*10e0*/  LDC R0, c[0x0][R0+0x2a4] ;  /* 0x0000a90000007b82 */ /* 0x000ee20000000800 */
[----:B------:R-:W-:Y:S01]  /*10f0*/  PRMT R8, RZ, 0x7610, R8 ;  /* 0x00007610ff087816 */ /* 0x000fe20000000008 */
[----:B------:R-:W4:Y:S01]  /*1100*/  S2R R11, SR_CTAID.X ;  /* 0x00000000000b7919 */ /* 0x000f220000002500 */
[----:B------:R-:W-:-:S05]  /*1110*/  CS2R.32 R170, SR_CgaSize ;  /* 0x0000000000aa7805 */ /* 0x000fca0000008a00 */
[----:B------:R-:W-:-:S05]  /*1120*/  IMAD R170, R170, -0xa0, RZ ;  /* 0xffffff60aaaa7824 */ /* 0x000fca00078e02ff */
[----:B------:R-:W-:-:S14]  /*1130*/  R2UR UR8, R170 ;  /* 0x00000000aa0872ca */ /* 0x000fdc00000e0000 */
[----:B------:R-:W3:Y:S01]  /*1140*/  LDCU UR8, c[0x0][UR8+0x2b0] ;  /* 0x00005600080877ac */ /* 0x000ee20008000800 */
[----:B------:R-:W-:Y:S01]  /*1150*/  UISETP.NE.AND UP2, UPT, UR10, 0x2, UPT ;  /* 0x000000020a00788c */ /* 0x000fe2000bf45270 */
[----:B------:R-:W2:Y:S01]  /*1160*/  LDC R9, c[0x0][0xb24] ;  /* 0x0002c900ff097b82 */ /* 0x000ea20000000800 */
[----:B------:R-:W-:-:S05]  /*1170*/  CS2R.32 R2, SR_CgaSize ;  /* 0x0000000000027805 */ /* 0x000fca0000008a00 */
[----:B------:R-:W-:-:S06]  /*1180*/  IMAD R2, R2, -0xa0, RZ ;  /* 0xffffff6002027824 */ /* 0x000fcc00078e02ff */
[----:B------:R-:W3:Y:S08]  /*1190*/  LDC R2, c[0x0][R2+0x2a0] ;  /* 0x0000a80002027b82 */ /* 0x000ef00000000800 */
[----:B------:R-:W3:Y:S01]  /*11a0*/  LDC R72, c[0x0][0xb24] ;  /* 0x0002c900ff487b82 */ /* 0x000ee20000000800 */
[----:B-1----:R-:W-:-:S07]  /*11b0*/  I2FP.F32.U32 R3, R20 ;  /* 0x0000001400037245 */ /* 0x002fce0000201000 */
[----:B------:R-:W1:Y:S01]  /*11c0*/  S2UR UR36, SR_CTAID.Z ;  /* 0x00000000002479c3 */ /* 0x000e620000002700 */
[----:B--2---:R-:W-:Y:S01]  /*11d0*/  ISETP.GE.AND P0, PT, R9, 0x1, PT ;  /* 0x000000010900780c */ /* 0x004fe20003f06270 */
[----:B----4-:R-:W-:Y:S01]  /*11e0*/  IMAD.MOV.U32 R21, RZ, RZ, R11 ;  /* 0x000000ffff157224 */ /* 0x010fe200078e000b */
[----:B------:R-:W-:Y:S01]  /*11f0*/  I2FP.F32.U32 R4, R11 ;  /* 0x0000000b00047245 */ /* 0x000fe20000201000 */
[----:B------:R-:W-:Y:S01]  /*1200*/  FMUL R3, R3, UR7 ;  /* 0x0000000703037c20 */ /* 0x000fe20008400000 */
[----:B------:R-:W2:Y:S03]  /*1210*/  LDCU UR7, c[0x0][0xb30] ;  /* 0x00016600ff0777ac */ /* 0x000ea60008000800 */
[----:B---3--:R-:W-:Y:S01]  /*1220*/  FMUL R4, R4, UR8 ;  /* 0x0000000804047c20 */ /* 0x008fe20008400000 */
[----:B------:R-:W3:Y:S08]  /*1230*/  F2I.U32.TRUNC.NTZ R147, R3 ;  /* 0x0000000300937305 */ /* 0x000ef0000020f000 */
[----:B------:R-:W4:Y:S01]  /*1240*/  F2I.U32.TRUNC.NTZ R170, R4 ;  /* 0x0000000400aa7305 */ /* 0x000f22000020f000 */
[----:B--2---:R-:W-:Y:S01]  /*1250*/  UISETP.NE.AND UP3, UPT, UR7, 0x1, UPT ;  /* 0x000000010700788c */ /* 0x004fe2000bf65270 */
[----:B---3--:R-:W-:-:S05]  /*1260*/  IADD3 R147, PT, PT, -R147, RZ, RZ ;  /* 0x000000ff93937210 */ /* 0x008fca0007ffe1ff */
[----:B------:R-:W-:Y:S01]  /*1270*/  IMAD R147, R0, R147, R20 ;  /* 0x0000009300937224 */ /* 0x000fe200078e0214 */
[----:B------:R-:W-:Y:S01]  /*1280*/  PRMT R0, RZ, 0x7610, R0 ;  /* 0x00007610ff007816 */ /* 0x000fe20000000000 */
[----:B----4-:R-:W-:-:S04]  /*1290*/  IMAD.MOV R170, RZ, RZ, -R170 ;  /* 0x000000ffffaa7224 */ /* 0x010fc800078e0aaa */
[----:B------:R-:W-:Y:S01]  /*12a0*/  IMAD R170, R2, R170, R11 ;  /* 0x000000aa02aa7224 */ /* 0x000fe200078e020b */
[----:B-1----:R-:W-:Y:S06]  /*12b0*/  BRA.U UP4, `(.L_x_18) ;  /* 0x0000000104247547 */ /* 0x002fec000b800000 */
[----:B------:R-:W-:Y:S01]  /*12c0*/  ISETP.NE.AND P1, PT, R147, RZ, PT ;  /* 0x000000ff9300720c */ /* 0x000fe20003f25270 */
[----:B------:R-:W-:Y:S01]  /*12d0*/  IMAD.MOV.U32 R0, RZ, RZ, 0x3 ;  /* 0x00000003ff007424 */ /* 0x000fe200078e00ff */
[C---:B------:R-:W-:Y:S02]  /*12e0*/  LOP3.LUT R3, R170.reuse, 0xfffffffe, RZ, 0xc0, !PT ;  /* 0xfffffffeaa037812 */ /* 0x040fe400078ec0ff */
[----:B------:R-:W-:Y:S02]  /*12f0*/  ISETP.LT.U32.OR P1, PT, R170, 0x2, !P1 ;  /* 0x00000002aa00780c */ /* 0x000fe40004f21470 */
[----:B------:R-:W-:Y:S02]  /*1300*/  SHF.L.U32 R0, R0, R3, RZ ;  /* 0x0000000300007219 */ /* 0x000fe400000006ff */
[----:B------:R-:W-:Y:S02]  /*1310*/  SEL R5, RZ, 0x1, !P1 ;  /* 0x00000001ff057807 */ /* 0x000fe40004800000 */
[----:B------:R-:W-:-:S05]  /*1320*/  SEL R2, RZ, 0x2, !P1 ;  /* 0x00000002ff027807 */ /* 0x000fca0004800000 */
[----:B------:R-:W-:-:S05]  /*1330*/  IMAD.IADD R2, R5, 0x1, R2 ;  /* 0x0000000105027824 */ /* 0x000fca00078e0202 */
[----:B------:R-:W-:Y:S02]  /*1340*/  PRMT R8, R2, 0x7610, R8 ;  /* 0x0000761002087816 */ /* 0x000fe40000000008 */
.L_x_18:
[----:B------:R-:W-:Y:S05]  /*1350*/  @!P0 BRA `(.L_x_19) ;  /* 0x0000000000b88947 */ /* 0x000fea0003800000 */
[----:B------:R-:W1:Y:S01]  /*1360*/  LDC.64 R4, c[0x0][0xb18] ;  /* 0x0002c600ff047b82 */ /* 0x000e620000000a00 */
[----:B------:R-:W-:-:S07]  /*1370*/  ISETP.NE.AND P0, PT, R9, 0x1, PT ;  /* 0x000000010900780c */ /* 0x000fce0003f05270 */
[----:B------:R-:W2:Y:S08]  /*1380*/  LDC R14, c[0x0][0xb0c] ;  /* 0x0002c300ff0e7b82 */ /* 0x000eb00000000800 */
[----:B------:R-:W3:Y:S08]  /*1390*/  LDC R13, c[0x0][0x370] ;  /* 0x0000dc00ff0d7b82 */ /* 0x000ef00000000800 */
[----:B------:R-:W4:Y:S01]  /*13a0*/  LDC R16, c[0x0][0x374] ;  /* 0x0000dd00ff107b82 */ /* 0x000f220000000800 */
[----:B-1----:R-:W-:-:S07]  /*13b0*/  ISETP.NE.AND P1, PT, R4, 0x1, PT ;  /* 0x000000010400780c */ /* 0x002fce0003f25270 */
[----:B------:R-:W3:Y:S01]  /*13c0*/  LDC.64 R6, c[0x0][0xb10] ;  /* 0x0002c400ff067b82 */ /* 0x000ee20000000a00 */
[----:B--2---:R-:W-:-:S07]  /*13d0*/  ISETP.NE.AND P2, PT, R14, 0x1, PT ;  /* 0x000000010e00780c */ /* 0x004fce0003f45270 */
[----:B------:R-:W1:Y:S08]  /*13e0*/  LDC R12, c[0x0][0xb20] ;  /* 0x0002c800ff0c7b82 */ /* 0x000e700000000800 */
[----:B------:R-:W2:Y:S01]  /*13f0*/  LDC.64 R2, c[0x0][0xb28] ;  /* 0x0002ca00ff027b82 */ /* 0x000ea20000000a00 */
[----:B----4-:R-:W-:-:S04]  /*1400*/  IMAD.HI.U32 R15, R16, R5, RZ ;  /* 0x00000005100f7227 */ /* 0x010fc800078e00ff */
[----:B------:R-:W-:-:S04]  /*1410*/  IMAD.HI.U32 R5, R20, R5, RZ ;  /* 0x0000000514057227 */ /* 0x000fc800078e00ff */
[----:B---3--:R-:W-:-:S04]  /*1420*/  IMAD.HI.U32 R18, R13, R6, RZ ;  /* 0x000000060d127227 */ /* 0x008fc800078e00ff */
[C---:B------:R-:W-:Y:S01]  /*1430*/  IMAD.HI.U32 R22, R11.reuse, R6, RZ ;  /* 0x000000060b167227 */ /* 0x040fe200078e00ff */
[-C--:B------:R-:W-:Y:S02]  /*1440*/  @P2 SHF.R.U32.HI R13, RZ, R7.reuse, R18 ;  /* 0x00000007ff0d2219 */ /* 0x080fe40000011612 */
[-C--:B-1----:R-:W-:Y:S02]  /*1450*/  @P1 SHF.R.U32.HI R16, RZ, R12.reuse, R15 ;  /* 0x0000000cff101219 */ /* 0x082fe4000001160f */
[----:B------:R-:W-:Y:S02]  /*1460*/  SHF.R.U32.HI R5, RZ, R12, R5 ;  /* 0x0000000cff057219 */ /* 0x000fe40000011605 */
[----:B------:R-:W-:Y:S02]  /*1470*/  SHF.R.U32.HI R22, RZ, R7, R22 ;  /* 0x00000007ff167219 */ /* 0x000fe40000011616 */
[----:B------:R-:W-:Y:S01]  /*1480*/  SEL R5, R20, R5, !P1 ;  /* 0x0000000514057207 */ /* 0x000fe20004800000 */
[----:B--2---:R-:W-:Y:S01]  /*1490*/  IMAD.HI.U32 R18, R16, R2, RZ ;  /* 0x0000000210127227 */ /* 0x004fe200078e00ff */
[----:B------:R-:W-:-:S02]  /*14a0*/  SEL R21, R11, R22, !P2 ;  /* 0x000000160b157207 */ /* 0x000fc40005000000 */
[----:B------:R-:W-:Y:S01]  /*14b0*/  IADD3 R7, PT, PT, -R5, RZ, RZ ;  /* 0x000000ff05077210 */ /* 0x000fe20007ffe1ff */
[----:B------:R-:W-:Y:S01]  /*14c0*/  IMAD.HI.U32 R6, R13, R2, RZ ;  /* 0x000000020d067227 */ /* 0x000fe200078e00ff */
[----:B------:R-:W-:-:S03]  /*14d0*/  @P0 SHF.R.U32.HI R16, RZ, R3, R18 ;  /* 0x00000003ff100219 */ /* 0x000fc60000011612 */
[----:B------:R-:W-:Y:S01]  /*14e0*/  IMAD R7, R4, R7, R20 ;  /* 0x0000000704077224 */ /* 0x000fe200078e0214 */
[----:B------:R-:W-:Y:S01]  /*14f0*/  @P0 SHF.R.U32.HI R13, RZ, R3, R6 ;  /* 0x00000003ff0d0219 */ /* 0x000fe20000011606 */
[----:B------:R-:W-:-:S04]  /*1500*/  IMAD R16, R16, R9, RZ ;  /* 0x0000000910107224 */ /* 0x000fc800078e02ff */
[----:B------:R-:W-:Y:S01]  /*1510*/  IMAD R6, R13, R9, RZ ;  /* 0x000000090d067224 */ /* 0x000fe200078e02ff */
[----:B------:R-:W-:-:S04]  /*1520*/  ISETP.GE.AND P1, PT, R5, R16, PT ;  /* 0x000000100500720c */ /* 0x000fc80003f26270 */
[----:B------:R-:W-:Y:S01]  /*1530*/  ISETP.GE.OR P1, PT, R21, R6, P1 ;  /* 0x000000061500720c */ /* 0x000fe20000f26670 */
[----:B------:R-:W-:-:S05]  /*1540*/  IMAD.HI.U32 R6, R5, R2, RZ ;  /* 0x0000000205067227 */ /* 0x000fca00078e00ff */
[----:B------:R-:W-:-:S04]  /*1550*/  SHF.R.U32.HI R6, RZ, R3, R6 ;  /* 0x00000003ff067219 */ /* 0x000fc80000011606 */
[----:B------:R-:W-:-:S03]  /*1560*/  SEL R6, R5, R6, !P0 ;  /* 0x0000000605067207 */ /* 0x000fc60004000000 */
[----:B------:R-:W-:Y:S01]  /*1570*/  @!P1 IMAD.HI.U32 R12, R21, R2, RZ ;  /* 0x00000002150c9227 */ /* 0x000fe200078e00ff */
[----:B------:R-:W-:-:S04]  /*1580*/  IADD3 R2, PT, PT, -R6, RZ, RZ ;  /* 0x000000ff06027210 */ /* 0x000fc80007ffe1ff */
[----:B------:R-:W-:Y:S01]  /*1590*/  @!P1 SHF.R.U32.HI R12, RZ, R3, R12 ;  /* 0x00000003ff0c9219 */ /* 0x000fe2000001160c */
[----:B------:R-:W-:-:S03]  /*15a0*/  IMAD R2, R9, R2, R5 ;  /* 0x0000000209027224 */ /* 0x000fc600078e0205 */
[----:B------:R-:W-:-:S05]  /*15b0*/  @!P1 SEL R3, R21, R12, !P0 ;  /* 0x0000000c15039207 */ /* 0x000fca0004000000 */
[--C-:B------:R-:W-:Y:S02]  /*15c0*/  @!P1 IMAD.IADD R6, R6, 0x1, -R3.reuse ;  /* 0x0000000106069824 */ /* 0x100fe400078e0a03 */
[----:B------:R-:W-:Y:S01]  /*15d0*/  @!P1 IMAD R3, R2, R13, R3 ;  /* 0x0000000d02039224 */ /* 0x000fe200078e0203 */
[----:B------:R-:W-:Y:S01]  /*15e0*/  IADD3 R2, PT, PT, -R21, RZ, RZ ;  /* 0x000000ff15027210 */ /* 0x000fe20007ffe1ff */
[----:B------:R-:W-:Y:S02]  /*15f0*/  @!P1 IMAD R5, R6, R9, R21 ;  /* 0x0000000906059224 */ /* 0x000fe400078e0215 */
[----:B------:R-:W-:Y:S02]  /*1600*/  @!P1 IMAD.MOV.U32 R21, RZ, RZ, R3 ;  /* 0x000000ffff159224 */ /* 0x000fe400078e0003 */
[----:B------:R-:W-:Y:S02]  /*1610*/  IMAD R2, R14, R2, R11 ;  /* 0x000000020e027224 */ /* 0x000fe400078e020b */
[----:B------:R-:W-:-:S02]  /*1620*/  IMAD R20, R5, R4, R7 ;  /* 0x0000000405147224 */ /* 0x000fc400078e0207 */
[----:B------:R-:W-:Y:S02]  /*1630*/  IMAD R21, R21, R14, R2 ;  /* 0x0000000e15157224 */ /* 0x000fe400078e0202 */
.L_x_19:
[----:B------:R-:W-:Y:S05]  /*1640*/  BRA.U UP3, `(.L_x_20) ;  /* 0x0000000103407547 */ /* 0x000fea000b800000 */
[----:B------:R-:W1:Y:S08]  /*1650*/  LDC.64 R4, c[0x0][0xb10] ;  /* 0x0002c400ff047b82 */ /* 0x000e700000000a00 */
[----:B------:R-:W2:Y:S08]  /*1660*/  LDC.64 R2, c[0x0][0xb18] ;  /* 0x0002c600ff027b82 */ /* 0x000eb00000000a00 */
[----:B------:R-:W3:Y:S08]  /*1670*/  LDC R6, c[0x0][0xb20] ;  /* 0x0002c800ff067b82 */ /* 0x000ef00000000800 */
[----:B------:R-:W4:Y:S01]  /*1680*/  LDC R12, c[0x0][0xb0c] ;  /* 0x0002c300ff0c7b82 */ /* 0x000f220000000800 */
[----:B-1----:R-:W-:-:S05]  /*1690*/  IMAD.HI.U32 R4, R21, R4, RZ ;  /* 0x0000000415047227 */ /* 0x002fca00078e00ff */
[----:B------:R-:W-:Y:S01]  /*16a0*/  SHF.R.U32.HI R4, RZ, R5, R4 ;  /* 0x00000005ff047219 */ /* 0x000fe20000011604 */
[----:B--2---:R-:W-:Y:S01]  /*16b0*/  IMAD.HI.U32 R3, R20, R3, RZ ;  /* 0x0000000314037227 */ /* 0x004fe200078e00ff */
[----:B------:R-:W-:-:S04]  /*16c0*/  ISETP.NE.AND P0, PT, R2, 0x1, PT ;  /* 0x000000010200780c */ /* 0x000fc80003f05270 */
[----:B---3--:R-:W-:-:S04]  /*16d0*/  SHF.R.U32.HI R3, RZ, R6, R3 ;  /* 0x00000006ff037219 */ /* 0x008fc80000011603 */
[----:B------:R-:W-:Y:S02]  /*16e0*/  SEL R3, R20, R3, !P0 ;  /* 0x0000000314037207 */ /* 0x000fe40004000000 */
[----:B----4-:R-:W-:-:S04]  /*16f0*/  ISETP.NE.AND P1, PT, R12, 0x1, PT ;  /* 0x000000010c00780c */ /* 0x010fc80003f25270 */
[----:B------:R-:W-:-:S05]  /*1700*/  SEL R6, R21, R4, !P1 ;  /* 0x0000000415067207 */ /* 0x000fca0004800000 */
[----:B------:R-:W-:Y:S02]  /*1710*/  IMAD.IADD R4, R3, 0x1, -R6 ;  /* 0x0000000103047824 */ /* 0x000fe400078e0a06 */
[----:B------:R-:W-:Y:S02]  /*1720*/  IMAD.IADD R3, R6, 0x1, -R3 ;  /* 0x0000000106037824 */ /* 0x000fe400078e0a03 */
[----:B------:R-:W-:Y:S02]  /*1730*/  IMAD R21, R4, R12, R21 ;  /* 0x0000000c04157224 */ /* 0x000fe400078e0215 */
[----:B------:R-:W-:Y:S02]  /*1740*/  IMAD R20, R3, R2, R20 ;  /* 0x0000000203147224 */ /* 0x000fe400078e0214 */
.L_x_20:
[----:B------:R-:W-:Y:S05]  /*1750*/  BRA.U !UP1, `(.L_x_21) ;  /* 0x00000001090c7547 */ /* 0x000fea000b800000 */
[----:B------:R-:W-:Y:S01]  /*1760*/  UCGABAR_WAIT ;  /* 0x0000000000007dc7 */ /* 0x000fe20008000000 */
[----:B------:R-:W-:Y:S01]  /*1770*/  CCTL.IVALL ;  /* 0x00000000ff00798f */ /* 0x000fe20002000000 */
[----:B------:R-:W-:Y:S05]  /*1780*/  BRA `(.L_x_22) ;  /* 0x0000000000047947 */ /* 0x000fea0003800000 */
.L_x_21:
[----:B------:R-:W-:Y:S06]  /*1790*/  BAR.SYNC.DEFER_BLOCKING 0x0 ;  /* 0x0000000000007b1d */ /* 0x000fec0000010000 */
.L_x_22:
[----:B------:R-:W-:Y:S05]  /*17a0*/  BRA.U UP2, `(.L_x_23) ;  /* 0x0000001d022c7547 */ /* 0x000fea000b800000 */
[----:B------:R-:W1:Y:S01]  /*17b0*/  LDCU UR4, c[0x0][0x38c] ;  /* 0x00007180ff0477ac */ /* 0x000e620008000800 */
[----:B------:R-:W2:Y:S01]  /*17c0*/  LDC R9, c[0x0][0x370] ;  /* 0x0000dc00ff097b82 */ /* 0x000ea20000000800 */
[----:B------:R-:W-:Y:S01]  /*17d0*/  IMAD.SHL.U32 R16, R11, 0x80, RZ ;  /* 0x000000800b107824 */ /* 0x000fe200078e00ff */
[----:B------:R-:W-:Y:S01]  /*17e0*/  PLOP3.LUT P1, PT, PT, PT, UP5, 0x80, 0x8 ;  /* 0x000000000008781c */ /* 0x000fe20003f2f058 */
[----:B------:R-:W-:Y:S01]  /*17f0*/  UISETP.NE.AND UP1, UPT, UR10, URZ, UPT ;  /* 0x000000ff0a00728c */ /* 0x000fe2000bf25270 */
[----:B------:R-:W-:Y:S01]  /*1800*/  ISETP.NE.AND P4, PT, R10, RZ, P5 ;  /* 0x000000ff0a00720c */ /* 0x000fe20002f85270 */
[----:B------:R-:W-:Y:S01]  /*1810*/  IMAD.MOV.U32 R15, RZ, RZ, 0x1 ;  /* 0x00000001ff0f7424 */ /* 0x000fe200078e00ff */
[----:B------:R-:W-:Y:S01]  /*1820*/  PLOP3.LUT P1, PT, P1, PT, PT, 0x8, 0x80 ;  /* 0x000000000080781c */ /* 0x000fe20000f2e170 */
[----:B------:R-:W-:Y:S01]  /*1830*/  IMAD.MOV.U32 R14, RZ, RZ, RZ ;  /* 0x000000ffff0e7224 */ /* 0x000fe200078e00ff */
[----:B------:R-:W3:Y:S01]  /*1840*/  LDC R0, c[0x0][0x374] ;  /* 0x0000dd00ff007b82 */ /* 0x000ee20000000800 */
[----:B------:R-:W-:Y:S01]  /*1850*/  CS2R R12, SRZ ;  /* 0x00000000000c7805 */ /* 0x000fe2000001ff00 */
[----:B------:R-:W-:Y:S01]  /*1860*/  IMAD.MOV.U32 R10, RZ, RZ, 0x1 ;  /* 0x00000001ff0a7424 */ /* 0x000fe200078e00ff */
[----:B------:R-:W-:Y:S01]  /*1870*/  LOP3.LUT R16, R16, 0x80, RZ, 0xc0, !PT ;  /* 0x0000008010107812 */ /* 0x000fe200078ec0ff */
[----:B------:R-:W4:Y:S01]  /*1880*/  LDCU.64 UR14, c[0x0][0x348] ;  /* 0x00006900ff0e77ac */ /* 0x000f220008000a00 */
[----:B------:R-:W-:-:S02]  /*1890*/  USEL UR22, UR6, 0x2, UP1 ;  /* 0x0000000206167887 */ /* 0x000fc40008800000 */
[----:B-1----:R-:W-:Y:S01]  /*18a0*/  UIADD3 UR5, UPT, UPT, UR4, 0x1f, URZ ;  /* 0x0000001f04057890 */ /* 0x002fe2000fffe0ff */
[----:B------:R-:W-:-:S03]  /*18b0*/  UMOV UR23, URZ ;  /* 0x000000ff00177c82 */ /* 0x000fc60008000000 */
[----:B------:R-:W-:-:S04]  /*18c0*/  USHF.R.S32.HI UR7, URZ, 0x1f, UR5 ;  /* 0x0000001fff077899 */ /* 0x000fc80008011405 */
[----:B------:R-:W-:Y:S02]  /*18d0*/  ULEA.HI UR7, UR7, UR5, URZ, 0x5 ;  /* 0x0000000507077291 */ /* 0x000fe4000f8f28ff */
[----:B------:R-:W-:Y:S02]  /*18e0*/  UIADD3 UR5, UPT, UPT, UR4, -0x1, URZ ;  /* 0xffffffff04057890 */ /* 0x000fe4000fffe0ff */
[----:B------:R-:W-:Y:S02]  /*18f0*/  USHF.R.S32.HI UR7, URZ, 0x5, UR7 ;  /* 0x00000005ff077899 */ /* 0x000fe40008011407 */
[----:B------:R-:W-:Y:S02]  /*1900*/  UISETP.GE.U32.AND UP2, UPT, UR5, -0x3f, UPT ;  /* 0xffffffc10500788c */ /* 0x000fe4000bf46070 */
[----:B------:R-:W-:Y:S02]  /*1910*/  UISETP.LT.U32.AND UP0, UPT, UR7, 0x16, UPT ;  /* 0x000000160700788c */ /* 0x000fe4000bf01070 */
[----:B------:R-:W-:-:S02]  /*1920*/  UIADD3 UR4, UPT, UPT, UR4, 0x3e, URZ ;  /* 0x0000003e04047890 */ /* 0x000fc4000fffe0ff */
[----:B------:R-:W-:-:S04]  /*1930*/  USEL UR5, UR7, 0x16, UP0 ;  /* 0x0000001607057887 */ /* 0x000fc80008000000 */
[----:B------:R-:W-:Y:S02]  /*1940*/  UIADD3 UR21, UPT, UPT, UR5, -0x1, URZ ;  /* 0xffffffff05157890 */ /* 0x000fe4000fffe0ff */
[----:B------:R-:W-:Y:S02]  /*1950*/  @UP2 UIADD3 UR21, UPT, UPT, UR5, URZ, URZ ;  /* 0x000000ff05152290 */ /* 0x000fe4000fffe0ff */
[----:B------:R-:W-:Y:S02]  /*1960*/  UIADD3 UR24, UPT, UPT, UR7, -UR5, URZ ;  /* 0x8000000507187290 */ /* 0x000fe4000fffe0ff */
[----:B------:R-:W-:Y:S02]  /*1970*/  UIADD3 UR13, UPT, UPT, UR21, 0x1, URZ ;  /* 0x00000001150d7890 */ /* 0x000fe4000fffe0ff */
[----:B--2-4-:R-:W-:-:S12]  /*1980*/  UIADD3 UR21, UPT, UPT, -UR21, URZ, URZ ;  /* 0x000000ff15157290 */ /* 0x014fd8000fffe1ff */
.L_x_43:
[----:B------:R-:W-:Y:S01]  /*1990*/  UISETP.NE.AND UP0, UPT, UR37, URZ, UPT ;  /* 0x000000ff2500728c */ /* 0x000fe2000bf05270 */
[----:B------:R-:W1:Y:S08]  /*19a0*/  S2UR UR37, SR_CgaCtaId ;  /* 0x00000000002579c3 */ /* 0x000e700000008800 */
[----:B------:R-:W-:Y:S05]  /*19b0*/  BRA.U UP0, `(.L_x_24) ;  /* 0x0000000100347547 */ /* 0x000fea000b800000 */
[----:B------:R-:W2:Y:S01]  /*19c0*/  S2R R2, SR_CgaCtaId ;  /* 0x0000000000027919 */ /* 0x000ea20000008800 */
[----:B------:R-:W-:-:S04]  /*19d0*/  MOV R3, 0x400 ;  /* 0x0000040000037802 */ /* 0x000fc80000000f00 */
[----:B--2---:R-:W-:Y:S02]  /*19e0*/  LEA R3, R2, R3, 0x18 ;  /* 0x0000000302037211 */ /* 0x004fe400078ec0ff */
[----:B------:R-:W-:-:S03]  /*19f0*/  SHF.L.U32 R2, R10, 0x1f, RZ ;  /* 0x0000001f0a027819 */ /* 0x000fc600000006ff */
[----:B------:R-:W-:-:S04]  /*1a00*/  IMAD R3, R12, 0x8, R3 ;  /* 0x000000080c037824 */ /* 0x000fc800078e0203 */
[----:B------:R-:W2:Y:S02]  /*1a10*/  SYNCS.PHASECHK.TRANS64.TRYWAIT P0, [R3+URZ+0x200], R2 ;  /* 0x00020002030075a7 */ /* 0x000ea400080011ff */
[----:B--2---:R-:W-:Y:S05]  /*1a20*/  @!P0 BRA `(.L_x_25) ;  /* 0x000000a800148947 */ /* 0x004fea0003800000 */
.L_x_163:
[----:B------:R-:W-:Y:S01]  /*1a30*/  VIADD R12, R12, 0x1 ;  /* 0x000000010c0c7836 */ /* 0x000fe20000000000 */
[----:B------:R2:W-:Y:S04]  /*1a40*/  SYNCS.ARRIVE.TRANS64.A1T0 RZ, [R3+URZ+0x1f0], RZ ;  /* 0x0001f0ff03ff79a7 */ /* 0x0005e800081000ff */
[----:B------:R-:W-:-:S04]  /*1a50*/  ISETP.NE.AND P0, PT, R12, 0x2, PT ;  /* 0x000000020c00780c */ /* 0x000fc80003f05270 */
[----:B------:R-:W-:Y:S02]  /*1a60*/  SEL R12, R12, RZ, P0 ;  /* 0x000000ff0c0c7207 */ /* 0x000fe40000000000 */
[----:B--2---:R-:W-:-:S04]  /*1a70*/  SEL R3, RZ, 0x1, P0 ;  /* 0x00000001ff037807 */ /* 0x004fc80000000000 */
[----:B------:R-:W-:-:S07]  /*1a80*/  LOP3.LUT R10, R10, R3, RZ, 0x3c, !PT ;  /* 0x000000030a0a7212 */ /* 0x000fce00078e3cff */
.L_x_24:
[----:B------:R-:W-:Y:S01]  /*1a90*/  UMOV UR6, 0x400 ;  /* 0x0000040000067882 */ /* 0x000fe20000000000 */
[----:B------:R-:W-:Y:S01]  /*1aa0*/  LEA.HI R3, R21, R21, RZ, 0x1 ;  /* 0x0000001515037211 */ /* 0x000fe200078f08ff */
[----:B-1----:R-:W-:Y:S01]  /*1ab0*/  ULEA UR6, UR37, UR6, 0x18 ;  /* 0x0000000625067291 */ /* 0x002fe2000f8ec0ff */
[----:B------:R-:W-:Y:S01]  /*1ac0*/  SHF.L.U32 R2, R15, 0x1f, RZ ;  /* 0x0000001f0f027819 */ /* 0x000fe200000006ff */
[----:B------:R-:W-:Y:S01]  /*1ad0*/  UISETP.GE.U32.AND UP0, UPT, UR4, 0x3f, UPT ;  /* 0x0000003f0400788c */ /* 0x000fe2000bf06070 */
[C---:B------:R-:W-:Y:S01]  /*1ae0*/  R2UR UR9, R16.reuse ;  /* 0x00000000100972ca */ /* 0x040fe200000e0000 */
[----:B------:R-:W-:Y:S01]  /*1af0*/  ULEA UR8, UR23, UR6, 0x3 ;  /* 0x0000000617087291 */ /* 0x000fe2000f8e18ff */
[----:B------:R-:W-:Y:S01]  /*1b00*/  IMAD.SHL.U32 R3, R3, 0x80, RZ ;  /* 0x0000008003037824 */ /* 0x000fe200078e00ff */
[----:B------:R-:W-:Y:S01]  /*1b10*/  R2UR UR11, R16 ;  /* 0x00000000100b72ca */ /* 0x000fe200000e0000 */
[----:B------:R-:W-:-:S03]  /*1b20*/  UMOV UR25, URZ ;  /* 0x000000ff00197c82 */ /* 0x000fc60008000000 */
[----:B------:R-:W-:-:S03]  /*1b30*/  R2UR UR35, R3 ;  /* 0x00000000032372ca */ /* 0x000fc600000e0000 */
[----:B------:R1:W2:Y:S01]  /*1b40*/  SYNCS.PHASECHK.TRANS64.TRYWAIT P0, [UR8+0xb0], R2 ;  /* 0x0000b002ff0075a7 */ /* 0x0002a20008001108 */
[----:B------:R-:W-:-:S09]  /*1b50*/  R2UR UR8, R20 ;  /* 0x00000000140872ca */ /* 0x000fd200000e0000 */
[----:B------:R-:W-:-:S04]  /*1b60*/  ULOP3.LUT UR35, UR9, 0xffffff00, UR35, 0xf8, !UPT ;  /* 0xffffff0009237892 */ /* 0x000fc8000f8ef823 */
[----:B------:R-:W-:Y:S01]  /*1b70*/  ULEA UR11, UR8, UR11, 0x8 ;  /* 0x0000000b080b7291 */ /* 0x000fe2000f8e40ff */
[----:B------:R-:W-:Y:S11]  /*1b80*/  BRA.U !UP0, `(.L_x_26) ;  /* 0x0000000108bc7547 */ /* 0x000ff6000b800000 */
[----:B------:R-:W-:Y:S01]  /*1b90*/  UMOV UR16, UR21 ;  /* 0x0000001500107c82 */ /* 0x000fe20008000000 */
[----:B------:R-:W-:Y:S01]  /*1ba0*/  UMOV UR17, UR23 ;  /* 0x0000001700117c82 */ /* 0x000fe20008000000 */
[----:B------:R-:W-:-:S05]  /*1bb0*/  UMOV UR34, URZ ;  /* 0x000000ff00227c82 */ /* 0x000fca0008000000 */
.L_x_32:
[----:B------:R-:W-:Y:S01]  /*1bc0*/  ULEA UR33, UR17, UR6, 0x3 ;  /* 0x0000000611217291 */ /* 0x000fe2000f8e18ff */
[----:B------:R-:W-:Y:S01]  /*1bd0*/  @P5 MOV R3, 0x4000 ;  /* 0x0000400000035802 */ /* 0x000fe20000000f00 */
[----:B-12-4-:R-:W-:Y:S10]  /*1be0*/  @P0 BRA `(.L_x_27) ;  /* 0x00000000000c0947 */ /* 0x016ff40003800000 */
[----:B------:R-:W-:-:S04]  /*1bf0*/  SHF.L.U32 R5, R15, 0x1f, RZ ;  /* 0x0000001f0f057819 */ /* 0x000fc800000006ff */
[----:B------:R-:W2:Y:S02]  /*1c00*/  SYNCS.PHASECHK.TRANS64.TRYWAIT P0, [UR33+0xb0], R5 ;  /* 0x0000b005ff0075a7 */ /* 0x000ea40008001121 */
[----:B--2---:R-:W-:Y:S05]  /*1c10*/  @!P0 BRA `(.L_x_28) ;  /* 0x000000a400ac8947 */ /* 0x004fea0003800000 */
.L_x_27:
[----:B------:R2:W-:Y:S01]  /*1c20*/  @P5 SYNCS.ARRIVE.TRANS64 RZ, [UR33], R3 ;  /* 0x00000003ffff59a7 */ /* 0x0005e20008000021 */
[----:B------:R-:W-:Y:S02]  /*1c30*/  ULOP3.LUT UR8, UR22, 0x2, URZ, 0xfc, !UPT ;  /* 0x0000000216087892 */ /* 0x000fe4000f8efcff */
[----:B------:R-:W-:Y:S02]  /*1c40*/  UIADD3 UR16, UPT, UPT, UR16, 0x1, URZ ;  /* 0x0000000110107890 */ /* 0x000fe4000fffe0ff */
[----:B------:R-:W-:Y:S02]  /*1c50*/  UISETP.NE.AND UP0, UPT, UR8, 0x2, UPT ;  /* 0x000000020800788c */ /* 0x000fe4000bf05270 */
[----:B------:R-:W-:-:S07]  /*1c60*/  UISETP.NE.AND UP2, UPT, UR16, 0x1, UPT ;  /* 0x000000011000788c */ /* 0x000fce000bf45270 */
[----:B------:R-:W-:Y:S05]  /*1c70*/  BRA.U UP0, `(.L_x_29) ;  /* 0x0000000100047547 */ /* 0x000fea000b800000 */
[----:B------:R-:W-:Y:S05]  /*1c80*/  BPT.TRAP 0x1 ;  /* 0x000000040000795c */ /* 0x000fea0000300000 */
.L_x_29:
[----:B------:R-:W-:Y:S04]  /*1c90*/  BSSY.RECONVERGENT B0, `(.L_x_30) ;  /* 0x0000003000007945 */ /* 0x000fe80003800200 */
[----:B------:R-:W-:Y:S05]  /*1ca0*/  @!P4 BRA `(.L_x_31) ;  /* 0x000000000004c947 */ /* 0x000fea0003800000 */
[----:B------:R-:W-:Y:S05]  /*1cb0*/  BPT.TRAP 0x1 ;  /* 0x000000040000795c */ /* 0x000fea0000300000 */
.L_x_31:
[----:B------:R-:W-:Y:S05]  /*1cc0*/  BSYNC.RECONVERGENT B0 ;  /* 0x0000000000007941 */ /* 0x000fea0003800200 */
.L_x_30:
[----:B------:R-:W-:Y:S02]  /*1cd0*/  UIADD3 UR23, UPT, UPT, UR17, 0x1, URZ ;  /* 0x0000000111177890 */ /* 0x000fe4000fffe0ff */
[----:B------:R-:W-:Y:S02]  /*1ce0*/  UIADD3 UR28, UP1, UPT, UR14, 0x80, URZ ;  /* 0x000000800e1c7890 */ /* 0x000fe4000ff3e0ff */
[----:B------:R-:W-:Y:S02]  /*1cf0*/  UISETP.NE.AND UP0, UPT, UR23, 0x16, UPT ;  /* 0x000000161700788c */ /* 0x000fe4000bf05270 */
[----:B------:R-:W-:Y:S02]  /*1d00*/  ULOP3.LUT UR33, UR33, 0xfefffff8, URZ, 0xc0, !UPT ;  /* 0xfefffff821217892 */ /* 0x000fe4000f8ec0ff */
[----:B------:R-:W-:Y:S02]  /*1d10*/  USEL UR9, URZ, 0x1, UP0 ;  /* 0x00000001ff097887 */ /* 0x000fe40008000000 */
[----:B------:R-:W-:-:S02]  /*1d20*/  USEL UR23, UR23, URZ, UP0 ;  /* 0x000000ff17177287 */ /* 0x000fc40008000000 */
[----:B------:R-:W-:Y:S02]  /*1d30*/  UIADD3 UR26, UP0, UPT, UR14, 0x180, URZ ;  /* 0x000001800e1a7890 */ /* 0x000fe4000ff1e0ff */
[----:B------:R-:W-:Y:S01]  /*1d40*/  ULEA UR8, UR23, UR6, 0x3 ;  /* 0x0000000617087291 */ /* 0x000fe2000f8e18ff */
[----:B------:R-:W-:Y:S01]  /*1d50*/  LOP3.LUT R15, R15, UR9, RZ, 0x3c, !PT ;  /* 0x000000090f0f7c12 */ /* 0x000fe2000f8e3cff */
[----:B------:R-:W-:Y:S02]  /*1d60*/  UIADD3.X UR29, UPT, UPT, URZ, UR15, URZ, UP1, !UPT ;  /* 0x0000000fff1d7290 */ /* 0x000fe40008ffe4ff */
[----:B------:R-:W-:Y:S01]  /*1d70*/  UIADD3.X UR27, UPT, UPT, URZ, UR15, URZ, UP0, !UPT ;  /* 0x0000000fff1b7290 */ /* 0x000fe200087fe4ff */
[----:B-1----:R-:W-:Y:S01]  /*1d80*/  SHF.L.U32 R2, R15, 0x1f, RZ ;  /* 0x0000001f0f027819 */ /* 0x002fe200000006ff */
[----:B------:R-:W-:Y:S01]  /*1d90*/  UMOV UR18, 0x0 ;  /* 0x0000000000127882 */ /* 0x000fe20000000000 */
[----:B------:R-:W-:Y:S01]  /*1da0*/  UMOV UR19, 0x10000000 ;  /* 0x1000000000137882 */ /* 0x000fe20000000000 */
[----:B------:R-:W-:Y:S01]  /*1db0*/  UMOV UR10, UR34 ;  /* 0x00000022000a7c82 */ /* 0x000fe20008000000 */
[----:B------:R4:W1:Y:S01]  /*1dc0*/  SYNCS.PHASECHK.TRANS64.TRYWAIT P0, [UR8+0xb0], R2 ;  /* 0x0000b002ff0075a7 */ /* 0x0008620008001108 */
[----:B------:R-:W-:Y:S01]  /*1dd0*/  ULEA UR8, UR17, UR6, 0xc ;  /* 0x0000000611087291 */ /* 0x000fe2000f8e60ff */
[----:B------:R-:W-:Y:S01]  /*1de0*/  UMOV UR12, UR36 ;  /* 0x00000024000c7c82 */ /* 0x000fe20008000000 */
[----:B------:R-:W-:-:S02]  /*1df0*/  UMOV UR9, UR33 ;  /* 0x0000002100097c82 */ /* 0x000fc40008000000 */
[----:B------:R-:W-:Y:S02]  /*1e00*/  UIADD3 UR32, UPT, UPT, UR8, 0xc600, URZ ;  /* 0x0000c60008207890 */ /* 0x000fe4000fffe0ff */
[----:B------:R-:W-:Y:S01]  /*1e10*/  UIADD3 UR8, UPT, UPT, UR8, 0x22600, URZ ;  /* 0x0002260008087890 */ /* 0x000fe2000fffe0ff */
[----:B------:R-:W-:Y:S01]  /*1e20*/  UMOV UR25, UR13 ;  /* 0x0000000d00197c82 */ /* 0x000fe20008000000 */
[----:B------:R-:W-:-:S05]  /*1e30*/  UMOV UR17, UR23 ;  /* 0x0000001700117c82 */ /* 0x000fca0008000000 */
[----:B------:R2:W-:Y:S02]  /*1e40*/  UTMALDG.3D.2CTA [UR32], [UR28], desc[UR18] ;  /* 0x000012201c0075b4 */ /* 0x0005e40008211000 */
[----:B------:R4:W-:Y:S01]  /*1e50*/  UTMALDG.3D.2CTA [UR8], [UR26], desc[UR18] ;  /* 0x000012081a0075b4 */ /* 0x0009e20008211000 */
[----:B--2---:R-:W-:Y:S01]  /*1e60*/  UIADD3 UR34, UPT, UPT, UR34, 0x20, URZ ;  /* 0x0000002022227890 */ /* 0x004fe2000fffe0ff */
[----:B------:R-:W-:Y:S11]  /*1e70*/  BRA.U UP2, `(.L_x_32) ;  /* 0xfffffffd02507547 */ /* 0x000ff6000b83ffff */
.L_x_26:
[----:B----4-:R-:W-:Y:S01]  /*1e80*/  ULEA UR8, UR23, UR6, 0x3 ;  /* 0x0000000617087291 */ /* 0x010fe2000f8e18ff */
[----:B-1----:R-:W-:Y:S01]  /*1e90*/  SHF.L.U32 R2, R15, 0x1f, RZ ;  /* 0x0000001f0f027819 */ /* 0x002fe200000006ff */
[----:B------:R-:W-:Y:S01]  /*1ea0*/  @!P1 SYNCS.ARRIVE.TRANS64.A1T0 RZ, [UR6+0x1a8], RZ ;  /* 0x0001a8ffffff99a7 */ /* 0x000fe20008100006 */
[----:B------:R-:W-:-:S06]  /*1eb0*/  UISETP.GT.AND UP0, UPT, UR7, UR5, UPT ;  /* 0x000000050700728c */ /* 0x000fcc000bf04270 */
[----:B--2---:R1:W2:Y:S03]  /*1ec0*/  SYNCS.PHASECHK.TRANS64.TRYWAIT P0, [UR8+0xb0], R2 ;  /* 0x0000b002ff0075a7 */ /* 0x0042a60008001108 */
[----:B------:R-:W-:Y:S05]  /*1ed0*/  BRA.U !UP0, `(.L_x_33) ;  /* 0x0000000108bc7547 */ /* 0x000fea000b800000 */
[----:B------:R-:W-:Y:S01]  /*1ee0*/  UIADD3 UR26, UPT, UPT, UR24, UR25, URZ ;  /* 0x00000019181a7290 */ /* 0x000fe2000fffe0ff */
[----:B------:R-:W-:-:S11]  /*1ef0*/  UMOV UR27, UR23 ;  /* 0x00000017001b7c82 */ /* 0x000fd60008000000 */
.L_x_39:
[----:B------:R-:W-:Y:S01]  /*1f00*/  ULEA UR17, UR27, UR6, 0x3 ;  /* 0x000000061b117291 */ /* 0x000fe2000f8e18ff */
[----:B--2---:R-:W-:Y:S01]  /*1f10*/  @P5 MOV R3, 0x4000 ;  /* 0x0000400000035802 */ /* 0x004fe20000000f00 */
[----:B-12---:R-:W-:Y:S10]  /*1f20*/  @P0 BRA `(.L_x_34) ;  /* 0x00000000000c0947 */ /* 0x006ff40003800000 */
[----:B------:R-:W-:-:S04]  /*1f30*/  SHF.L.U32 R5, R15, 0x1f, RZ ;  /* 0x0000001f0f057819 */ /* 0x000fc800000006ff */
[----:B------:R-:W2:Y:S02]  /*1f40*/  SYNCS.PHASECHK.TRANS64.TRYWAIT P0, [UR17+0xb0], R5 ;  /* 0x0000b005ff0075a7 */ /* 0x000ea40008001111 */
[----:B--2---:R-:W-:Y:S05]  /*1f50*/  @!P0 BRA `(.L_x_35) ;  /* 0x000000a000f48947 */ /* 0x004fea0003800000 */
.L_x_34:
[----:B------:R2:W-:Y:S01]  /*1f60*/  @P5 SYNCS.ARRIVE.TRANS64 RZ, [UR17], R3 ;  /* 0x00000003ffff59a7 */ /* 0x0005e20008000011 */
[----:B------:R-:W-:-:S04]  /*1f70*/  ULOP3.LUT UR8, UR22, 0x2, URZ, 0xfc, !UPT ;  /* 0x0000000216087892 */ /* 0x000fc8000f8efcff */
[----:B------:R-:W-:-:S09]  /*1f80*/  UISETP.NE.AND UP0, UPT, UR8, 0x2, UPT ;  /* 0x000000020800788c */ /* 0x000fd2000bf05270 */
[----:B------:R-:W-:Y:S05]  /*1f90*/  BRA.U UP0, `(.L_x_36) ;  /* 0x0000000100047547 */ /* 0x000fea000b800000 */
[----:B------:R-:W-:Y:S05]  /*1fa0*/  BPT.TRAP 0x1 ;  /* 0x000000040000795c */ /* 0x000fea0000300000 */
.L_x_36:
[----:B------:R-:W-:Y:S04]  /*1fb0*/  BSSY.RECONVERGENT B0, `(.L_x_37) ;  /* 0x0000003000007945 */ /* 0x000fe80003800200 */
[----:B------:R-:W-:Y:S05]  /*1fc0*/  @!P4 BRA `(.L_x_38) ;  /* 0x000000000004c947 */ /* 0x000fea0003800000 */
[----:B------:R-:W-:Y:S05]  /*1fd0*/  BPT.TRAP 0x1 ;  /* 0x000000040000795c */ /* 0x000fea0000300000 */
.L_x_38:
[----:B------:R-:W-:Y:S05]  /*1fe0*/  BSYNC.RECONVERGENT B0 ;  /* 0x0000000000007941 */ /* 0x000fea0003800200 */
.L_x_37:
[----:B------:R-:W-:Y:S02]  /*1ff0*/  UIADD3 UR23, UPT, UPT, UR27, 0x1, URZ ;  /* 0x000000011b177890 */ /* 0x000fe4000fffe0ff */
[----:B------:R-:W-:Y:S02]  /*2000*/  UIADD3 UR32, UP1, UPT, UR14, 0x80, URZ ;  /* 0x000000800e207890 */ /* 0x000fe4000ff3e0ff */
[----:B------:R-:W-:Y:S02]  /*2010*/  UISETP.NE.AND UP0, UPT, UR23, 0x16, UPT ;  /* 0x000000161700788c */ /* 0x000fe4000bf05270 */
[----:B------:R-:W-:Y:S02]  /*2020*/  USHF.L.U32 UR18, UR25, 0x5, URZ ;  /* 0x0000000519127899 */ /* 0x000fe400080006ff */
[----:B------:R-:W-:Y:S02]  /*2030*/  USEL UR9, URZ, 0x1, UP0 ;  /* 0x00000001ff097887 */ /* 0x000fe40008000000 */
[----:B------:R-:W-:-:S02]  /*2040*/  USEL UR23, UR23, URZ, UP0 ;  /* 0x000000ff17177287 */ /* 0x000fc40008000000 */
[----:B------:R-:W-:Y:S02]  /*2050*/  UIADD3 UR30, UP0, UPT, UR14, 0x180, URZ ;  /* 0x000001800e1e7890 */ /* 0x000fe4000ff1e0ff */
[----:B------:R-:W-:Y:S01]  /*2060*/  ULEA UR8, UR23, UR6, 0x3 ;  /* 0x0000000617087291 */ /* 0x000fe2000f8e18ff */
[----:B------:R-:W-:Y:S01]  /*2070*/  LOP3.LUT R15, R15, UR9, RZ, 0x3c, !PT ;  /* 0x000000090f0f7c12 */ /* 0x000fe2000f8e3cff */
[----:B------:R-:W-:Y:S02]  /*2080*/  ULOP3.LUT UR17, UR17, 0xfefffff8, URZ, 0xc0, !UPT ;  /* 0xfefffff811117892 */ /* 0x000fe4000f8ec0ff */
[----:B------:R-:W-:Y:S01]  /*2090*/  UIADD3.X UR33, UPT, UPT, URZ, UR15, URZ, UP1, !UPT ;  /* 0x0000000fff217290 */ /* 0x000fe20008ffe4ff */
[----:B-1----:R-:W-:Y:S01]  /*20a0*/  SHF.L.U32 R2, R15, 0x1f, RZ ;  /* 0x0000001f0f027819 */ /* 0x002fe200000006ff */
[----:B------:R-:W-:Y:S01]  /*20b0*/  UIADD3.X UR31, UPT, UPT, URZ, UR15, URZ, UP0, !UPT ;  /* 0x0000000fff1f7290 */ /* 0x000fe200087fe4ff */
[----:B------:R-:W-:Y:S02]  /*20c0*/  UMOV UR28, 0x0 ;  /* 0x00000000001c7882 */ /* 0x000fe40000000000 */
[----:B------:R4:W1:Y:S01]  /*20d0*/  SYNCS.PHASECHK.TRANS64.TRYWAIT P0, [UR8+0xb0], R2 ;  /* 0x0000b002ff0075a7 */ /* 0x0008620008001108 */
[----:B------:R-:W-:Y:S01]  /*20e0*/  ULEA UR8, UR27, UR6, 0xc ;  /* 0x000000061b087291 */ /* 0x000fe2000f8e60ff */
[----:B------:R-:W-:Y:S01]  /*20f0*/  UMOV UR29, 0x10000000 ;  /* 0x10000000001d7882 */ /* 0x000fe20000000000 */
[----:B------:R-:W-:-:S02]  /*2100*/  UMOV UR19, UR35 ;  /* 0x0000002300137c82 */ /* 0x000fc40008000000 */
[----:B------:R-:W-:Y:S02]  /*2110*/  UIADD3 UR16, UPT, UPT, UR8, 0xc600, URZ ;  /* 0x0000c60008107890 */ /* 0x000fe4000fffe0ff */
[----:B------:R-:W-:Y:S01]  /*2120*/  UIADD3 UR8, UPT, UPT, UR8, 0x22600, URZ ;  /* 0x0002260008087890 */ /* 0x000fe2000fffe0ff */
[----:B------:R-:W-:Y:S01]  /*2130*/  UMOV UR20, UR36 ;  /* 0x0000002400147c82 */ /* 0x000fe20008000000 */
[----:B------:R-:W-:Y:S01]  /*2140*/  UMOV UR12, UR36 ;  /* 0x00000024000c7c82 */ /* 0x000fe20008000000 */
[----:B------:R-:W-:Y:S01]  /*2150*/  UMOV UR9, UR17 ;  /* 0x0000001100097c82 */ /* 0x000fe20008000000 */
[----:B------:R-:W-:Y:S01]  /*2160*/  UMOV UR10, UR18 ;  /* 0x00000012000a7c82 */ /* 0x000fe20008000000 */
[----:B------:R-:W-:Y:S02]  /*2170*/  UIADD3 UR25, UPT, UPT, UR25, 0x1, URZ ;  /* 0x0000000119197890 */ /* 0x000fe4000fffe0ff */
[----:B------:R4:W-:Y:S01]  /*2180*/  UTMALDG.3D.2CTA [UR16], [UR32], desc[UR28] ;  /* 0x00001c10200075b4 */ /* 0x0009e20008211000 */
[----:B------:R-:W-:Y:S01]  /*2190*/  UMOV UR27, UR23 ;  /* 0x00000017001b7c82 */ /* 0x000fe20008000000 */
[----:B------:R-:W-:Y:S01]  /*21a0*/  UISETP.NE.AND UP0, UPT, UR25, UR26, UPT ;  /* 0x0000001a1900728c */ /* 0x000fe2000bf05270 */
[----:B------:R4:W-:Y:S08]  /*21b0*/  UTMALDG.3D.2CTA [UR8], [UR30], desc[UR28] ;  /* 0x00001c081e0075b4 */ /* 0x0009f00008211000 */
[----:B----4-:R-:W-:Y:S05]  /*21c0*/  BRA.U UP0, `(.L_x_39) ;  /* 0xfffffffd004c7547 */ /* 0x010fea000b83ffff */
.L_x_33:
[C---:B-1----:R-:W-:Y:S01]  /*21d0*/  LEA R2, R14.reuse, UR6, 0x3 ;  /* 0x000000060e027c11 */ /* 0x042fe2000f8e18ff */
[----:B------:R-:W-:Y:S01]  /*21e0*/  NOP ;  /* 0x0000000000007918 */ /* 0x000fe20000000000 */
[----:B--2---:R-:W-:Y:S02]  /*21f0*/  SHF.L.U32 R3, R13, 0x1f, RZ ;  /* 0x0000001f0d037819 */ /* 0x004fe400000006ff */
[----:B------:R-:W-:Y:S02]  /*2200*/  LEA R4, R14, UR6, 0x4 ;  /* 0x000000060e047c11 */ /* 0x000fe4000f8e20ff */
[----:B------:R-:W1:Y:S02]  /*2210*/  SYNCS.PHASECHK.TRANS64.TRYWAIT P0, [R2+URZ+0x1b0], R3 ;  /* 0x0001b003020075a7 */ /* 0x000e6400080011ff */
[----:B-1----:R-:W-:Y:S05]  /*2220*/  @!P0 BRA `(.L_x_40) ;  /* 0x000000a000588947 */ /* 0x002fea0003800000 */
.L_x_166:
[----:B------:R-:W2:Y:S01]  /*2230*/  LDS.128 R4, [R4+0x220] ;  /* 0x0002200004047984 */ /* 0x000ea20000000c00 */
[----:B------:R-:W-:Y:S01]  /*2240*/  ISETP.GE.AND P0, PT, R72, 0x1, PT ;  /* 0x000000014800780c */ /* 0x000fe20003f06270 */
[----:B-1----:R-:W-:Y:S01]  /*2250*/  VIADD R2, R2, 0x1c0 ;  /* 0x000001c002027836 */ /* 0x002fe20000000000 */
[----:B------:R-:W-:Y:S01]  /*2260*/  @!PT LDS RZ, [RZ] ;  /* 0x00000000fffff984 */ /* 0x000fe20000000800 */
[----:B------:R-:W-:Y:S01]  /*2270*/  @!PT LDS RZ, [RZ] ;  /* 0x00000000fffff984 */ /* 0x000fe20000000800 */
[----:B------:R-:W-:Y:S01]  /*2280*/  @!PT LDS RZ, [RZ] ;  /* 0x00000000fffff984 */ /* 0x000fe20000000800 */
[----:B------:R-:W-:Y:S01]  /*2290*/  @!PT LDS RZ, [RZ] ;  /* 0x00000000fffff984 */ /* 0x000fe20000000800 */
[----:B------:R1:W-:Y:S06]  /*22a0*/  MEMBAR.ALL.CTA ;  /* 0x0000000000007992 */ /* 0x0003ec0000008000 */
[----:B-1----:R-:W1:Y:S01]  /*22b0*/  FENCE.VIEW.ASYNC.S ;  /* 0x00000000000073c6 */ /* 0x002e620000000000 */
[----:B------:R-:W-:-:S04]  /*22c0*/  PRMT R2, RZ, 0x654, R2 ;  /* 0x00000654ff027816 */ /* 0x000fc80000000002 */
[----:B-1----:R1:W-:Y:S01]  /*22d0*/  SYNCS.ARRIVE.TRANS64.RED.A1T0 RZ, [R2+URZ], RZ ;  /* 0x000000ff02ff79a7 */ /* 0x0023e200081004ff */
[----:B--2---:R-:W-:-:S13]  /*22e0*/  LOP3.LUT P2, RZ, R6, 0x1, RZ, 0xc0, !PT ;  /* 0x0000000106ff7812 */ /* 0x004fda000784c0ff */
[----:B------:R-:W-:Y:S01]  /*22f0*/  @P2 SHF.R.U32.HI R3, RZ, 0x10, R5 ;  /* 0x00000010ff032819 */ /* 0x000fe20000011605 */
[----:B------:R-:W-:Y:S01]  /*2300*/  VOTEU.ANY UP0, P2 ;  /* 0x0000000000ff7886 */ /* 0x000fe20001000100 */
[----:B------:R-:W-:Y:S02]  /*2310*/  @P2 MOV R11, R4 ;  /* 0x00000004000b2202 */ /* 0x000fe40000000f00 */
[----:B------:R-:W-:Y:S02]  /*2320*/  @P2 R2UR.BROADCAST UR8, R3 ;  /* 0x00000000030822ca */ /* 0x000fe400008e0000 */
[----:B------:R-:W-:-:S11]  /*2330*/  @P2 LOP3.LUT R8, R5, 0xffff, RZ, 0xc0, !PT ;  /* 0x0000ffff05082812 */ /* 0x000fd600078ec0ff */
[----:B------:R-:W-:Y:S01]  /*2340*/  @UP0 UMOV UR36, UR8 ;  /* 0x0000000800240c82 */ /* 0x000fe20008000000 */
[----:B-1----:R-:W-:Y:S05]  /*2350*/  @!P0 BRA `(.L_x_41) ;  /* 0x0000000000b88947 */ /* 0x002fea0003800000 */
[----:B------:R-:W3:Y:S01]  /*2360*/  LDC.64 R4, c[0x0][0xb18] ;  /* 0x0002c600ff047b82 */ /* 0x000ee20000000a00 */
[----:B------:R-:W-:-:S07]  /*2370*/  ISETP.NE.AND P3, PT, R72, 0x1, PT ;  /* 0x000000014800780c */ /* 0x000fce0003f65270 */
[----:B------:R-:W1:Y:S08]  /*2380*/  LDC.64 R6, c[0x0][0xb10] ;  /* 0x0002c400ff067b82 */ /* 0x000e700000000a00 */
[----:B------:R-:W2:Y:S08]  /*2390*/  LDC R17, c[0x0][0xb20] ;  /* 0x0002c800ff117b82 */ /* 0x000eb00000000800 */
[----:B------:R-:W4:Y:S01]  /*23a0*/  LDC R18, c[0x0][0xb0c] ;  /* 0x0002c300ff127b82 */ /* 0x000f220000000800 */
[----:B---3--:R-:W-:Y:S01]  /*23b0*/  IMAD.HI.U32 R22, R0, R5, RZ ;  /* 0x0000000500167227 */ /* 0x008fe200078e00ff */
[----:B------:R-:W-:-:S06]  /*23c0*/  ISETP.NE.AND P0, PT, R4, 0x1, PT ;  /* 0x000000010400780c */ /* 0x000fcc0003f05270 */
[----:B------:R-:W3:Y:S01]  /*23d0*/  LDC.64 R2, c[0x0][0xb28] ;  /* 0x0002ca00ff027b82 */ /* 0x000ee20000000a00 */
[----:B-1----:R-:W-:-:S04]  /*23e0*/  IMAD.HI.U32 R20, R9, R6, RZ ;  /* 0x0000000609147227 */ /* 0x002fc800078e00ff */
[----:B------:R-:W-:Y:S01]  /*23f0*/  IMAD.HI.U32 R24, R11, R6, RZ ;  /* 0x000000060b187227 */ /* 0x000fe200078e00ff */
[----:B------:R-:W-:Y:S02]  /*2400*/  SHF.R.U32.HI R20, RZ, R7, R20 ;  /* 0x00000007ff147219 */ /* 0x000fe40000011614 */
[----:B--2---:R-:W-:Y:S01]  /*2410*/  SHF.R.U32.HI R19, RZ, R17, R22 ;  /* 0x00000011ff137219 */ /* 0x004fe20000011616 */
[----:B------:R-:W-:Y:S01]  /*2420*/  IMAD.HI.U32 R22, R8, R5, RZ ;  /* 0x0000000508167227 */ /* 0x000fe200078e00ff */
[----:B------:R-:W-:Y:S02]  /*2430*/  SHF.R.U32.HI R24, RZ, R7, R24 ;  /* 0x00000007ff187219 */ /* 0x000fe40000011618 */
[----:B------:R-:W-:Y:S02]  /*2440*/  SEL R19, R0, R19, !P0 ;  /* 0x0000001300137207 */ /* 0x000fe40004000000 */
[----:B------:R-:W-:Y:S02]  /*2450*/  SHF.R.U32.HI R17, RZ, R17, R22 ;  /* 0x00000011ff117219 */ /* 0x000fe40000011616 */
[----:B----4-:R-:W-:-:S02]  /*2460*/  ISETP.NE.AND P1, PT, R18, 0x1, PT ;  /* 0x000000011200780c */ /* 0x010fc40003f25270 */
[----:B------:R-:W-:Y:S02]  /*2470*/  SEL R17, R8, R17, !P0 ;  /* 0x0000001108117207 */ /* 0x000fe40004000000 */
[----:B------:R-:W-:Y:S02]  /*2480*/  SEL R21, R9, R20, !P1 ;  /* 0x0000001409157207 */ /* 0x000fe40004800000 */
[----:B------:R-:W-:Y:S01]  /*2490*/  SEL R5, R11, R24, !P1 ;  /* 0x000000180b057207 */ /* 0x000fe20004800000 */
[----:B---3--:R-:W-:Y:S01]  /*24a0*/  IMAD.HI.U32 R20, R19, R2, RZ ;  /* 0x0000000213147227 */ /* 0x008fe200078e00ff */
[----:B------:R-:W-:-:S03]  /*24b0*/  IADD3 R7, PT, PT, -R17, RZ, RZ ;  /* 0x000000ff11077210 */ /* 0x000fc60007ffe1ff */
        /* <DEDUP_REMOVED lines=11> */
[----:B------:R-:W-:-:S04]  /*2570*/  @!P0 IMAD.HI.U32 R20, R5, R2, RZ ;  /* 0x0000000205148227 */ /* 0x000fc800078e00ff */
[----:B------:R-:W-:Y:S01]  /*2580*/  IMAD.MOV R2, RZ, RZ, -R6 ;  /* 0x000000ffff027224 */ /* 0x000fe200078e0a06 */
[----:B------:R-:W-:-:S03]  /*2590*/  @!P0 SHF.R.U32.HI R20, RZ, R3, R20 ;  /* 0x00000003ff148219 */ /* 0x000fc60000011614 */
[----:B------:R-:W-:Y:S01]  /*25a0*/  IMAD R2, R72, R2, R17 ;  /* 0x0000000248027224 */ /* 0x000fe200078e0211 */
        /* <DEDUP_REMOVED lines=9> */
.L_x_41:
[----:B------:R-:W1:Y:S02]  /*2640*/  LDCU UR8, c[0x0][0xb30] ;  /* 0x00016600ff0877ac */ /* 0x000e640008000800 */
[----:B-1----:R-:W-:-:S09]  /*2650*/  UISETP.NE.AND UP0, UPT, UR8, 0x1, UPT ;  /* 0x000000010800788c */ /* 0x002fd2000bf05270 */
[----:B------:R-:W-:Y:S05]  /*2660*/  BRA.U UP0, `(.L_x_42) ;  /* 0x0000000100407547 */ /* 0x000fea000b800000 */
[----:B------:R-:W1:Y:S08]  /*2670*/  LDC.64 R4, c[0x0][0xb10] ;  /* 0x0002c400ff047b82 */ /* 0x000e700000000a00 */
[----:B------:R-:W2:Y:S08]  /*2680*/  LDC.64 R2, c[0x0][0xb18] ;  /* 0x0002c600ff027b82 */ /* 0x000eb00000000a00 */
[----:B------:R-:W4:Y:S08]  /*2690*/  LDC R6, c[0x0][0xb20] ;  /* 0x0002c800ff067b82 */ /* 0x000f300000000800 */
[----:B------:R-:W3:Y:S01]  /*26a0*/  LDC R18, c[0x0][0xb0c] ;  /* 0x0002c300ff127b82 */ /* 0x000ee20000000800 */
[----:B-1----:R-:W-:-:S05]  /*26b0*/  IMAD.HI.U32 R4, R11, R4, RZ ;  /* 0x000000040b047227 */ /* 0x002fca00078e00ff */
[----:B------:R-:W-:Y:S01]  /*26c0*/  SHF.R.U32.HI R4, RZ, R5, R4 ;  /* 0x00000005ff047219 */ /* 0x000fe20000011604 */
[----:B--2---:R-:W-:Y:S01]  /*26d0*/  IMAD.HI.U32 R3, R8, R3, RZ ;  /* 0x0000000308037227 */ /* 0x004fe200078e00ff */
[----:B------:R-:W-:-:S04]  /*26e0*/  ISETP.NE.AND P0, PT, R2, 0x1, PT ;  /* 0x000000010200780c */ /* 0x000fc80003f05270 */
[----:B----4-:R-:W-:-:S04]  /*26f0*/  SHF.R.U32.HI R3, RZ, R6, R3 ;  /* 0x00000006ff037219 */ /* 0x010fc80000011603 */
[----:B------:R-:W-:Y:S02]  /*2700*/  SEL R3, R8, R3, !P0 ;  /* 0x0000000308037207 */ /* 0x000fe40004000000 */
[----:B---3--:R-:W-:-:S04]  /*2710*/  ISETP.NE.AND P1, PT, R18, 0x1, PT ;  /* 0x000000011200780c */ /* 0x008fc80003f25270 */
[----:B------:R-:W-:-:S05]  /*2720*/  SEL R4, R11, R4, !P1 ;  /* 0x000000040b047207 */ /* 0x000fca0004800000 */
[----:B------:R-:W-:Y:S02]  /*2730*/  IMAD.IADD R5, R3, 0x1, -R4 ;  /* 0x0000000103057824 */ /* 0x000fe400078e0a04 */
[----:B------:R-:W-:Y:S02]  /*2740*/  IMAD.IADD R3, R4, 0x1, -R3 ;  /* 0x0000000104037824 */ /* 0x000fe400078e0a03 */
[----:B------:R-:W-:Y:S02]  /*2750*/  IMAD R11, R5, R18, R11 ;  /* 0x00000012050b7224 */ /* 0x000fe400078e020b */
[----:B------:R-:W-:-:S07]  /*2760*/  IMAD R8, R3, R2, R8 ;  /* 0x0000000203087224 */ /* 0x000fce00078e0208 */
.L_x_42:
[----:B------:R-:W-:Y:S01]  /*2770*/  VIADD R14, R14, 0x1 ;  /* 0x000000010e0e7836 */ /* 0x000fe20000000000 */
[----:B------:R-:W-:Y:S01]  /*2780*/  PLOP3.LUT P1, PT, PT, PT, PT, 0x80, 0x8 ;  /* 0x000000000008781c */ /* 0x000fe20003f2f070 */
[----:B------:R-:W-:Y:S02]  /*2790*/  IMAD.IADD R21, R11, 0x1, R170 ;  /* 0x000000010b157824 */ /* 0x000fe400078e02aa */
[----:B------:R-:W-:Y:S01]  /*27a0*/  IMAD.IADD R20, R8, 0x1, R147 ;  /* 0x0000000108147824 */ /* 0x000fe200078e0293 */
[----:B------:R-:W-:-:S04]  /*27b0*/  ISETP.NE.AND P0, PT, R14, 0x2, PT ;  /* 0x000000020e00780c */ /* 0x000fc80003f05270 */
[----:B------:R-:W-:Y:S02]  /*27c0*/  SEL R2, RZ, 0x1, P0 ;  /* 0x00000001ff027807 */ /* 0x000fe40000000000 */
[----:B------:R-:W-:Y:S02]  /*27d0*/  SEL R14, R14, RZ, P0 ;  /* 0x000000ff0e0e7207 */ /* 0x000fe40000000000 */
[----:B------:R-:W-:Y:S01]  /*27e0*/  LOP3.LUT R13, R13, R2, RZ, 0x3c, !PT ;  /* 0x000000020d0d7212 */ /* 0x000fe200078e3cff */
[----:B------:R-:W-:Y:S06]  /*27f0*/  @P2 BRA `(.L_x_43) ;  /* 0xfffffff000642947 */ /* 0x000fec000383ffff */
[----:B------:R-:W-:Y:S01]  /*2800*/  UIADD3 UR6, UPT, UPT, UR6, 0xb0, URZ ;  /* 0x000000b006067890 */ /* 0x000fe2000fffe0ff */
[----:B------:R-:W-:-:S03]  /*2810*/  SHF.L.U32 R3, R15, 0x1f, RZ ;  /* 0x0000001f0f037819 */ /* 0x000fc600000006ff */
[----:B------:R-:W-:-:S09]  /*2820*/  ULEA UR4, UR23, UR6, 0x3 ;  /* 0x0000000617047291 */ /* 0x000fd2000f8e18ff */
[----:B------:R-:W1:Y:S02]  /*2830*/  SYNCS.PHASECHK.TRANS64.TRYWAIT P0, [UR4], R3 ;  /* 0x00000003ff0075a7 */ /* 0x000e640008001104 */
[----:B-1----:R-:W-:Y:S05]  /*2840*/  @!P0 BRA `(.L_x_44) ;  /* 0x0000009800e48947 */ /* 0x002fea0003800000 */
.L_x_168:
[----:B------:R-:W-:-:S04]  /*2850*/  UIADD3 UR5, UPT, UPT, UR23, 0x1, URZ ;  /* 0x0000000117057890 */ /* 0x000fc8000fffe0ff */
[----:B------:R-:W-:-:S04]  /*2860*/  UISETP.NE.AND UP0, UPT, UR5, 0x16, UPT ;  /* 0x000000160500788c */ /* 0x000fc8000bf05270 */
[----:B------:R-:W-:Y:S02]  /*2870*/  USEL UR7, URZ, 0x1, UP0 ;  /* 0x00000001ff077887 */ /* 0x000fe40008000000 */
[----:B------:R-:W-:-:S04]  /*2880*/  USEL UR5, UR5, URZ, UP0 ;  /* 0x000000ff05057287 */ /* 0x000fc80008000000 */
[----:B------:R-:W-:Y:S01]  /*2890*/  ULEA UR4, UR5, UR6, 0x3 ;  /* 0x0000000605047291 */ /* 0x000fe2000f8e18ff */
[----:B------:R-:W-:-:S04]  /*28a0*/  LOP3.LUT R2, R15, UR7, RZ, 0x3c, !PT ;  /* 0x000000070f027c12 */ /* 0x000fc8000f8e3cff */
[----:B-1----:R-:W-:-:S04]  /*28b0*/  SHF.L.U32 R3, R2, 0x1f, RZ ;  /* 0x0000001f02037819 */ /* 0x002fc800000006ff */
[----:B------:R-:W1:Y:S02]  /*28c0*/  SYNCS.PHASECHK.TRANS64.TRYWAIT P0, [UR4], R3 ;  /* 0x00000003ff0075a7 */ /* 0x000e640008001104 */
[----:B-1----:R-:W-:Y:S05]  /*28d0*/  @!P0 BRA `(.L_x_45) ;  /* 0x0000009800d88947 */ /* 0x002fea0003800000 */
.L_x_170:
        /* <DEDUP_REMOVED lines=9> */
.L_x_172:
        /* <DEDUP_REMOVED lines=9> */
.L_x_174:
        /* <DEDUP_REMOVED lines=9> */
.L_x_176:
        /* <DEDUP_REMOVED lines=9> */
.L_x_178:
        /* <DEDUP_REMOVED lines=9> */
.L_x_180:
        /* <DEDUP_REMOVED lines=9> */
.L_x_182:
        /* <DEDUP_REMOVED lines=9> */
.L_x_184:
        /* <DEDUP_REMOVED lines=9> */
.L_x_186:
        /* <DEDUP_REMOVED lines=9> */
.L_x_188:
        /* <DEDUP_REMOVED lines=9> */
.L_x_190:
        /* <DEDUP_REMOVED lines=9> */
.L_x_192:
        /* <DEDUP_REMOVED lines=9> */
.L_x_194:
        /* <DEDUP_REMOVED lines=9> */
.L_x_196:
        /* <DEDUP_REMOVED lines=9> */
.L_x_198:
        /* <DEDUP_REMOVED lines=9> */
.L_x_200:
        /* <DEDUP_REMOVED lines=9> */
.L_x_202:
        /* <DEDUP_REMOVED lines=9> */
.L_x_204:
        /* <DEDUP_REMOVED lines=9> */
.L_x_206:
        /* <DEDUP_REMOVED lines=9> */
.L_x_208:
[----:B------:R-:W-:-:S04]  /*3390*/  UIADD3 UR5, UPT, UPT, UR5, 0x1, URZ ;  /* 0x0000000105057890 */ /* 0x000fc8000fffe0ff */
[----:B------:R-:W-:-:S04]  /*33a0*/  UISETP.NE.AND UP0, UPT, UR5, 0x16, UPT ;  /* 0x000000160500788c */ /* 0x000fc8000bf05270 */
[----:B------:R-:W-:Y:S02]  /*33b0*/  USEL UR4, URZ, 0x1, UP0 ;  /* 0x00000001ff047887 */ /* 0x000fe40008000000 */
[----:B------:R-:W-:-:S04]  /*33c0*/  USEL UR5, UR5, URZ, UP0 ;  /* 0x000000ff05057287 */ /* 0x000fc80008000000 */
[----:B------:R-:W-:Y:S01]  /*33d0*/  ULEA UR5, UR5, UR6, 0x3 ;  /* 0x0000000605057291 */ /* 0x000fe2000f8e18ff */
[----:B-1----:R-:W-:-:S04]  /*33e0*/  LOP3.LUT R3, R2, UR4, RZ, 0x3c, !PT ;  /* 0x0000000402037c12 */ /* 0x002fc8000f8e3cff */
[----:B------:R-:W-:Y:S01]  /*33f0*/  SHF.L.U32 R3, R3, 0x1f, RZ ;  /* 0x0000001f03037819 */ /* 0x000fe200000006ff */
[----:B---3--:R-:W-:-:S07]  /*3400*/  IMAD.U32 R0, RZ, RZ, UR5 ;  /* 0x00000005ff007e24 */ /* 0x008fce000f8e00ff */
.L_x_65:
[----:B-1----:R1:W2:Y:S02]  /*3410*/  SYNCS.PHASECHK.TRANS64.TRYWAIT P0, [R0+URZ], R3 ;  /* 0x00000003000075a7 */ /* 0x0022a400080011ff */
[----:B--2---:R-:W-:Y:S05]  /*3420*/  @!P0 NANOSLEEP.SYNCS 0x989680 ;  /* 0x009896800000895d */ /* 0x004fea0003900000 */
[----:B------:R-:W2:Y:S02]  /*3430*/  @!P0 SYNCS.PHASECHK.TRANS64 P0, [R0+URZ], R3 ;  /* 0x00000003000085a7 */ /* 0x000ea400080010ff */
[----:B--2---:R-:W-:Y:S05]  /*3440*/  @P0 EXIT ;  /* 0x000000000000094d */ /* 0x004fea0003800000 */
[----:B------:R-:W-:Y:S05]  /*3450*/  BRA `(.L_x_65) ;  /* 0xfffffffc00ec7947 */ /* 0x000fea000383ffff */
.L_x_23:
[----:B------:R-:W-:-:S04]  /*3460*/  UISETP.NE.AND UP1, UPT, UR37, URZ, UPT ;  /* 0x000000ff2500728c */ /* 0x000fc8000bf25270 */
[----:B------:R-:W-:-:S09]  /*3470*/  UISETP.NE.OR UP1, UPT, UR10, 0x1, UP1 ;  /* 0x000000010a00788c */ /* 0x000fd20008f25670 */
[----:B------:R-:W-:Y:S05]  /*3480*/  BRA.U UP1, `(.L_x_66) ;  /* 0x00000005014c7547 */ /* 0x000fea000b800000 */
[----:B------:R-:W-:Y:S01]  /*3490*/  HFMA2 R11, -RZ, RZ, 0, 0 ;  /* 0x00000000ff0b7431 */ /* 0x000fe200000001ff */
[----:B------:R-:W-:Y:S01]  /*34a0*/  ISETP.GE.U32.AND P2, PT, R10, 0x2, PT ;  /* 0x000000020a00780c */ /* 0x000fe20003f46070 */
[----:B------:R-:W-:Y:S01]  /*34b0*/  IMAD.MOV.U32 R12, RZ, RZ, 0x1 ;  /* 0x00000001ff0c7424 */ /* 0x000fe200078e00ff */
[----:B------:R-:W-:Y:S01]  /*34c0*/  CS2R R8, SRZ ;  /* 0x0000000000087805 */ /* 0x000fe2000001ff00 */
[----:B------:R-:W-:Y:S01]  /*34d0*/  IMAD.MOV.U32 R3, RZ, RZ, RZ ;  /* 0x000000ffff037224 */ /* 0x000fe200078e00ff */
[----:B------:R-:W-:Y:S01]  /*34e0*/  UMOV UR4, 0x400 ;  /* 0x0000040000047882 */ /* 0x000fe20000000000 */
[----:B------:R-:W-:Y:S01]  /*34f0*/  UMOV UR6, URZ ;  /* 0x000000ff00067c82 */ /* 0x000fe20008000000 */
[----:B------:R-:W-:-:S12]  /*3500*/  ULEA UR37, UR37, UR4, 0x18 ;  /* 0x0000000425257291 */ /* 0x000fd8000f8ec0ff */
.L_x_70:
[----:B------:R-:W-:Y:S02]  /*3510*/  LEA R0, R3, UR37, 0x3 ;  /* 0x0000002503007c11 */ /* 0x000fe4000f8e18ff */
[----:B------:R-:W-:-:S03]  /*3520*/  SHF.L.U32 R5, R8, 0x1f, RZ ;  /* 0x0000001f08057819 */ /* 0x000fc600000006ff */
[----:B------:R-:W-:Y:S01]  /*3530*/  VIADD R4, R0, 0x200 ;  /* 0x0000020000047836 */ /* 0x000fe20000000000 */
[----:B------:R-:W1:Y:S02]  /*3540*/  SYNCS.PHASECHK.TRANS64.TRYWAIT P0, [R0+URZ+0x1f0], R5 ;  /* 0x0001f005000075a7 */ /* 0x000e6400080011ff */
[----:B-1----:R-:W-:Y:S05]  /*3550*/  @!P0 BRA `(.L_x_67) ;  /* 0x0000009400988947 */ /* 0x002fea0003800000 */
.L_x_209:
[----:B------:R-:W-:Y:S01]  /*3560*/  ULEA UR5, UR6, UR37, 0x3 ;  /* 0x0000002506057291 */ /* 0x000fe2000f8e18ff */
[----:B------:R-:W-:Y:S01]  /*3570*/  PRMT R4, RZ, 0x654, R4 ;  /* 0x00000654ff047816 */ /* 0x000fe20000000004 */
[----:B-1----:R-:W-:Y:S01]  /*3580*/  @!P2 IMAD.MOV.U32 R5, RZ, RZ, 0x10 ;  /* 0x00000010ff05a424 */ /* 0x002fe200078e00ff */
[----:B------:R-:W-:Y:S01]  /*3590*/  SHF.L.U32 R7, R12, 0x1f, RZ ;  /* 0x0000001f0c077819 */ /* 0x000fe200000006ff */
[----:B------:R-:W-:Y:S01]  /*35a0*/  UIADD3 UR4, UPT, UPT, UR5, 0x1b0, URZ ;  /* 0x000001b005047890 */ /* 0x000fe2000fffe0ff */
[----:B------:R1:W-:Y:S05]  /*35b0*/  SYNCS.ARRIVE.TRANS64.RED.A1T0 RZ, [R4+URZ], RZ ;  /* 0x000000ff04ff79a7 */ /* 0x0003ea00081004ff */
[----:B------:R-:W-:Y:S01]  /*35c0*/  IMAD.U32 R13, RZ, RZ, UR4 ;  /* 0x00000004ff0d7e24 */ /* 0x000fe2000f8e00ff */
[----:B------:R-:W2:Y:S04]  /*35d0*/  SYNCS.PHASECHK.TRANS64.TRYWAIT P0, [UR5+0x1c0], R7 ;  /* 0x0001c007ff0075a7 */ /* 0x000ea80008001105 */
[----:B------:R-:W-:Y:S01]  /*35e0*/  PRMT R13, R10, 0x654, R13 ;  /* 0x000006540a0d7816 */ /* 0x000fe2000000000d */
[----:B-12---:R-:W-:Y:S06]  /*35f0*/  @!P0 BRA `(.L_x_68) ;  /* 0x0000009400848947 */ /* 0x006fec0003800000 */
.L_x_211:
[----:B------:R-:W-:Y:S01]  /*3600*/  ULEA UR4, UR6, UR37, 0x4 ;  /* 0x0000002506047291 */ /* 0x000fe2000f8e20ff */
[----:B------:R-:W-:Y:S01]  /*3610*/  SEL R2, R13, R2, !P2 ;  /* 0x000000020d027207 */ /* 0x000fe20005000000 */
[----:B------:R-:W-:Y:S01]  /*3620*/  UIADD3 UR5, UPT, UPT, UR5, 0x1b0, URZ ;  /* 0x000001b005057890 */ /* 0x000fe2000fffe0ff */
[----:B-1----:R-:W-:Y:S01]  /*3630*/  LEA R0, R11, UR37, 0x3 ;  /* 0x000000250b007c11 */ /* 0x002fe2000f8e18ff */
[----:B------:R-:W-:Y:S01]  /*3640*/  UIADD3 UR4, UPT, UPT, UR4, 0x220, URZ ;  /* 0x0000022004047890 */ /* 0x000fe2000fffe0ff */
[----:B------:R1:W-:Y:S01]  /*3650*/  @!P2 SYNCS.ARRIVE.TRANS64.RED RZ, [R2+URZ], R5 ;  /* 0x0000000502ffa9a7 */ /* 0x0003e200080004ff */
[----:B------:R-:W-:Y:S01]  /*3660*/  UIADD3 UR6, UPT, UPT, UR6, 0x1, URZ ;  /* 0x0000000106067890 */ /* 0x000fe2000fffe0ff */
[----:B------:R-:W-:-:S03]  /*3670*/  VIADD R3, R3, 0x1 ;  /* 0x0000000103037836 */ /* 0x000fc60000000000 */
[----:B------:R-:W-:Y:S02]  /*3680*/  UISETP.NE.AND UP0, UPT, UR6, 0x2, UPT ;  /* 0x000000020600788c */ /* 0x000fe4000bf05270 */
[----:B------:R-:W-:Y:S01]  /*3690*/  ISETP.NE.AND P0, PT, R3, 0x2, PT ;  /* 0x000000020300780c */ /* 0x000fe20003f05270 */
[----:B------:R-:W-:Y:S06]  /*36a0*/  UGETNEXTWORKID.BROADCAST [UR4], [UR5] ;  /* 0x00000000040073ca */ /* 0x000fec0008000100 */
[----:B------:R-:W-:Y:S02]  /*36b0*/  USEL UR4, URZ, 0x1, UP0 ;  /* 0x00000001ff047887 */ /* 0x000fe40008000000 */
[----:B------:R-:W-:-:S04]  /*36c0*/  USEL UR6, UR6, URZ, UP0 ;  /* 0x000000ff06067287 */ /* 0x000fc80008000000 */
[----:B------:R-:W-:Y:S02]  /*36d0*/  LOP3.LUT R12, R12, UR4, RZ, 0x3c, !PT ;  /* 0x000000040c0c7c12 */ /* 0x000fe4000f8e3cff */
[----:B-1----:R-:W-:-:S04]  /*36e0*/  SHF.L.U32 R5, R9, 0x1f, RZ ;  /* 0x0000001f09057819 */ /* 0x002fc800000006ff */
[----:B------:R-:W1:Y:S02]  /*36f0*/  SYNCS.PHASECHK.TRANS64.TRYWAIT P1, [R0+URZ+0x1b0], R5 ;  /* 0x0001b005000075a7 */ /* 0x000e6400080211ff */
[----:B-1----:R-:W-:Y:S05]  /*3700*/  @!P1 BRA `(.L_x_69) ;  /* 0x0000009400589947 */ /* 0x002fea0003800000 */
.L_x_212:
[----:B------:R-:W-:Y:S01]  /*3710*/  LEA R4, R11, UR37, 0x4 ;  /* 0x000000250b047c11 */ /* 0x000fe2000f8e20ff */
[----:B-1----:R-:W-:Y:S01]  /*3720*/  VIADD R0, R0, 0x1c0 ;  /* 0x000001c000007836 */ /* 0x002fe20000000000 */
[----:B------:R-:W-:Y:S01]  /*3730*/  SEL R3, R3, RZ, P0 ;  /* 0x000000ff03037207 */ /* 0x000fe20000000000 */
[----:B------:R-:W-:-:S03]  /*3740*/  VIADD R11, R11, 0x1 ;  /* 0x000000010b0b7836 */ /* 0x000fc60000000000 */
[----:B------:R-:W1:Y:S01]  /*3750*/  LDS.128 R4, [R4+0x220] ;  /* 0x0002200004047984 */ /* 0x000e620000000c00 */
[----:B------:R-:W-:Y:S02]  /*3760*/  PRMT R0, RZ, 0x654, R0 ;  /* 0x00000654ff007816 */ /* 0x000fe40000000000 */
[C---:B------:R-:W-:Y:S01]  /*3770*/  ISETP.NE.AND P1, PT, R11.reuse, 0x2, PT ;  /* 0x000000020b00780c */ /* 0x040fe20003f25270 */
[----:B------:R-:W-:Y:S01]  /*3780*/  @!PT LDS RZ, [RZ] ;  /* 0x00000000fffff984 */ /* 0x000fe20000000800 */
[----:B------:R-:W-:Y:S01]  /*3790*/  @!PT LDS RZ, [RZ] ;  /* 0x00000000fffff984 */ /* 0x000fe20000000800 */
[----:B------:R-:W-:Y:S01]  /*37a0*/  @!PT LDS RZ, [RZ] ;  /* 0x00000000fffff984 */ /* 0x000fe20000000800 */
[----:B------:R-:W-:Y:S01]  /*37b0*/  @!PT LDS RZ, [RZ] ;  /* 0x00000000fffff984 */ /* 0x000fe20000000800 */
[----:B------:R2:W-:Y:S06]  /*37c0*/  MEMBAR.ALL.CTA ;  /* 0x0000000000007992 */ /* 0x0005ec0000008000 */
[----:B--2---:R-:W2:Y:S01]  /*37d0*/  FENCE.VIEW.ASYNC.S ;  /* 0x00000000000073c6 */ /* 0x004ea20000000000 */
[----:B------:R-:W-:Y:S01]  /*37e0*/  SEL R11, R11, RZ, P1 ;  /* 0x000000ff0b0b7207 */ /* 0x000fe20000800000 */
[----:B--2---:R2:W-:Y:S01]  /*37f0*/  SYNCS.ARRIVE.TRANS64.RED.A1T0 RZ, [R0+URZ], RZ ;  /* 0x000000ff00ff79a7 */ /* 0x0045e200081004ff */
[----:B-1----:R-:W-:-:S02]  /*3800*/  LOP3.LUT P3, RZ, R6, 0x1, RZ, 0xc0, !PT ;  /* 0x0000000106ff7812 */ /* 0x002fc4000786c0ff */
[----:B------:R-:W-:-:S04]  /*3810*/  SEL R5, RZ, 0x1, P0 ;  /* 0x00000001ff057807 */ /* 0x000fc80000000000 */
[----:B------:R-:W-:Y:S02]  /*3820*/  LOP3.LUT R8, R8, R5, RZ, 0x3c, !PT ;  /* 0x0000000508087212 */ /* 0x000fe400078e3cff */
[----:B--2---:R-:W-:-:S04]  /*3830*/  SEL R0, RZ, 0x1, P1 ;  /* 0x00000001ff007807 */ /* 0x004fc80000800000 */
[----:B------:R-:W-:Y:S01]  /*3840*/  LOP3.LUT R9, R9, R0, RZ, 0x3c, !PT ;  /* 0x0000000009097212 */ /* 0x000fe200078e3cff */
[----:B------:R-:W-:Y:S06]  /*3850*/  @P3 BRA `(.L_x_70) ;  /* 0xfffffffc002c3947 */ /* 0x000fec000383ffff */
[----:B------:R-:W-:Y:S01]  /*3860*/  ULEA UR5, UR6, UR37, 0x3 ;  /* 0x0000002506057291 */ /* 0x000fe2000f8e18ff */
[----:B------:R-:W-:-:S08]  /*3870*/  SHF.L.U32 R3, R12, 0x1f, RZ ;  /* 0x0000001f0c037819 */ /* 0x000fd000000006ff */
[----:B------:R-:W1:Y:S02]  /*3880*/  SYNCS.PHASECHK.TRANS64 P0, [UR5+0x1c0], R3 ;  /* 0x0001c003ff0075a7 */ /* 0x000e640008001005 */
[----:B-1----:R-:W-:Y:S05]  /*3890*/  @P0 BRA `(.L_x_71) ;  /* 0x0000000000080947 */ /* 0x002fea0003800000 */
[----:B------:R-:W1:Y:S02]  /*38a0*/  SYNCS.PHASECHK.TRANS64.TRYWAIT P0, [UR5+0x1c0], R3 ;  /* 0x0001c003ff0075a7 */ /* 0x000e640008001105 */
[----:B-1----:R-:W-:Y:S05]  /*38b0*/  @!P0 BRA `(.L_x_72) ;  /* 0x0000009400008947 */ /* 0x002fea0003800000 */
.L_x_71:
[----:B------:R-:W-:-:S04]  /*38c0*/  UIADD3 UR4, UPT, UPT, UR6, 0x1, URZ ;  /* 0x0000000106047890 */ /* 0x000fc8000fffe0ff */
[----:B------:R-:W-:-:S04]  /*38d0*/  UISETP.NE.AND UP0, UPT, UR4, 0x2, UPT ;  /* 0x000000020400788c */ /* 0x000fc8000bf05270 */
[----:B------:R-:W-:Y:S02]  /*38e0*/  USEL UR7, URZ, 0x1, UP0 ;  /* 0x00000001ff077887 */ /* 0x000fe40008000000 */
[----:B------:R-:W-:-:S04]  /*38f0*/  USEL UR4, UR4, URZ, UP0 ;  /* 0x000000ff04047287 */ /* 0x000fc80008000000 */
[----:B------:R-:W-:Y:S01]  /*3900*/  ULEA UR4, UR4, UR37, 0x3 ;  /* 0x0000002504047291 */ /* 0x000fe2000f8e18ff */
[----:B-1----:R-:W-:-:S04]  /*3910*/  LOP3.LUT R3, R12, UR7, RZ, 0x3c, !PT ;  /* 0x000000070c037c12 */ /* 0x002fc8000f8e3cff */
[----:B------:R-:W-:-:S04]  /*3920*/  SHF.L.U32 R0, R3, 0x1f, RZ ;  /* 0x0000001f03007819 */ /* 0x000fc800000006ff */
[----:B------:R-:W1:Y:S02]  /*3930*/  SYNCS.PHASECHK.TRANS64 P0, [UR4+0x1c0], R0 ;  /* 0x0001c000ff0075a7 */ /* 0x000e640008001004 */
[----:B-1----:R-:W-:Y:S05]  /*3940*/  @P0 EXIT ;  /* 0x000000000000094d */ /* 0x002fea0003800000 */
[----:B------:R-:W-:Y:S02]  /*3950*/  SHF.L.U32 R3, R3, 0x1f, RZ ;  /* 0x0000001f03037819 */ /* 0x000fe400000006ff */
[----:B------:R-:W-:-:S07]  /*3960*/  MOV R0, UR4 ;  /* 0x0000000400007c02 */ /* 0x000fce0008000f00 */
.L_x_73:
[----:B-1----:R1:W2:Y:S02]  /*3970*/  SYNCS.PHASECHK.TRANS64.TRYWAIT P0, [R0+URZ+0x1c0], R3 ;  /* 0x0001c003000075a7 */ /* 0x0022a400080011ff */
[----:B--2---:R-:W-:Y:S05]  /*3980*/  @!P0 NANOSLEEP.SYNCS 0x989680 ;  /* 0x009896800000895d */ /* 0x004fea0003900000 */
[----:B------:R-:W2:Y:S02]  /*3990*/  @!P0 SYNCS.PHASECHK.TRANS64 P0, [R0+URZ+0x1c0], R3 ;  /* 0x0001c003000085a7 */ /* 0x000ea400080010ff */
[----:B--2---:R-:W-:Y:S05]  /*39a0*/  @P0 EXIT ;  /* 0x000000000000094d */ /* 0x004fea0003800000 */
[----:B------:R-:W-:Y:S05]  /*39b0*/  BRA `(.L_x_73) ;  /* 0xfffffffc00ec7947 */ /* 0x000fea000383ffff */
.L_x_66:
[----:B------:R-:W-:Y:S05]  /*39c0*/  BRA.U UP4, `(.L_x_74) ;  /* 0x00000011043c7547 */ /* 0x000fea000b800000 */
[----:B------:R-:W-:Y:S01]  /*39d0*/  UMOV UR6, 0x40 ;  /* 0x0000004000067882 */ /* 0x000fe20000000000 */
[----:B------:R-:W-:Y:S01]  /*39e0*/  NOP ;  /* 0x0000000000007918 */ /* 0x000fe20000000000 */
[----:B------:R-:W-:Y:S01]  /*39f0*/  ULEA UR6, UR37, UR6, 0x18 ;  /* 0x0000000625067291 */ /* 0x000fe2000f8ec0ff */
[----:B------:R-:W-:Y:S02]  /*3a00*/  UMOV UR7, 0x400 ;  /* 0x0000040000077882 */ /* 0x000fe40000000000 */
[----:B------:R-:W-:-:S06]  /*3a10*/  ULEA UR37, UR37, UR7, 0x18 ;  /* 0x0000000725257291 */ /* 0x000fcc000f8ec0ff */
[----:B------:R-:W1:Y:S02]  /*3a20*/  LDS.U8 R2, [UR6+0x1c] ;  /* 0x00001c06ff027984 */ /* 0x000e640008000000 */
[----:B-1----:R-:W-:-:S13]  /*3a30*/  ISETP.NE.AND P0, PT, R2, RZ, PT ;  /* 0x000000ff0200720c */ /* 0x002fda0003f05270 */
[----:B------:R-:W-:Y:S05]  /*3a40*/  @P0 BRA `(.L_x_75) ;  /* 0x0000000400080947 */ /* 0x000fea0003800000 */
[----:B------:R-:W-:Y:S02]  /*3a50*/  UISETP.NE.U32.AND UP0, UPT, UR5, 0x1, UPT ;  /* 0x000000010500788c */ /* 0x000fe4000bf05070 */
[----:B------:R-:W-:-:S07]  /*3a60*/  UIADD3 UR8, UPT, UPT, UR6, 0x8, URZ ;  /* 0x0000000806087890 */ /* 0x000fce000fffe0ff */
[----:B------:R-:W-:Y:S05]  /*3a70*/  BRA.U !UP0, `(.L_x_76) ;  /* 0x00000001089c7547 */ /* 0x000fea000b800000 */
[----:B------:R-:W-:Y:S01]  /*3a80*/  ELECT P0, URZ, PT ;  /* 0x0000000000ff782f */ /* 0x000fe20003800000 */
[----:B------:R-:W-:-:S12]  /*3a90*/  BSSY B0, `(.L_x_76) ;  /* 0x0000025000007945 */ /* 0x000fd80003800000 */
[----:B------:R-:W-:Y:S05]  /*3aa0*/  @!P0 BRA `(.L_x_77) ;  /* 0x00000000008c8947 */ /* 0x000fea0003800000 */
[----:B------:R-:W-:-:S05]  /*3ab0*/  UMOV UR7, 0x10 ;  /* 0x0000001000077882 */ /* 0x000fca0000000000 */
[----:B------:R-:W-:Y:S04]  /*3ac0*/  DEPBAR.LE SB1, 0x36 ;  /* 0x00009d800000791a */ /* 0x000fe80000000000 */
[----:B------:R-:W1:Y:S02]  /*3ad0*/  UTCATOMSWS.2CTA.FIND_AND_SET.ALIGN UP1, UR7, UR7 ;  /* 0x00000007000775e3 */ /* 0x000e640008220800 */
[----:B-1----:R-:W-:Y:S01]  /*3ae0*/  MOV R11, UR7 ;  /* 0x00000007000b7c02 */ /* 0x002fe20008000f00 */
[----:B------:R-:W-:Y:S06]  /*3af0*/  BRA.U UP1, `(.L_x_78) ;  /* 0x0000000101187547 */ /* 0x000fec000b800000 */
.L_x_79:
[----:B------:R-:W-:Y:S05]  /*3b00*/  NANOSLEEP 0x64 ;  /* 0x000000640000795d */ /* 0x000fea0003800000 */
[----:B------:R-:W-:-:S05]  /*3b10*/  UMOV UR7, 0x10 ;  /* 0x0000001000077882 */ /* 0x000fca0000000000 */
[----:B------:R-:W-:Y:S04]  /*3b20*/  DEPBAR.LE SB1, 0x36 ;  /* 0x00009d800000791a */ /* 0x000fe80000000000 */
[----:B------:R-:W1:Y:S02]  /*3b30*/  UTCATOMSWS.2CTA.FIND_AND_SET.ALIGN UP1, UR7, UR7 ;  /* 0x00000007000775e3 */ /* 0x000e640008220800 */
[----:B-1----:R-:W-:Y:S01]  /*3b40*/  MOV R11, UR7 ;  /* 0x00000007000b7c02 */ /* 0x002fe20008000f00 */
[----:B------:R-:W-:Y:S05]  /*3b50*/  BRA.U !UP1, `(.L_x_79) ;  /* 0xfffffffd09e87547 */ /* 0x000fea000b83ffff */
.L_x_78:
[----:B------:R-:W1:Y:S01]  /*3b60*/  LDS R5, [UR6+0x10] ;  /* 0x00001006ff057984 */ /* 0x000e620008000800 */
[----:B------:R-:W-:Y:S01]  /*3b70*/  IMAD.U32 R3, RZ, RZ, UR37 ;  /* 0x00000025ff037e24 */ /* 0x000fe2000f8e00ff */
[----:B------:R-:W-:-:S03]  /*3b80*/  MOV R2, UR4 ;  /* 0x0000000400027c02 */ /* 0x000fc60008000f00 */
[----:B------:R-:W-:Y:S01]  /*3b90*/  VIADD R3, R3, 0x240 ;  /* 0x0000024003037836 */ /* 0x000fe20000000000 */
[----:B-1----:R-:W-:-:S04]  /*3ba0*/  SHF.L.U32 R5, R5, 0x1f, RZ ;  /* 0x0000001f05057819 */ /* 0x002fc800000006ff */
[----:B------:R-:W1:Y:S02]  /*3bb0*/  SYNCS.PHASECHK.TRANS64.TRYWAIT P0, [UR6+0x8], R5 ;  /* 0x00000805ff0075a7 */ /* 0x000e640008001106 */
[----:B-1----:R-:W-:Y:S05]  /*3bc0*/  @P0 BRA `(.L_x_80) ;  /* 0x0000000000080947 */ /* 0x002fea0003800000 */
[----:B------:R-:W1:Y:S02]  /*3bd0*/  SYNCS.PHASECHK.TRANS64.TRYWAIT P0, [UR6+0x8], R5 ;  /* 0x00000805ff0075a7 */ /* 0x000e640008001106 */
[----:B-1----:R-:W-:Y:S05]  /*3be0*/  @!P0 BRA `(.L_x_81) ;  /* 0x00000090004c8947 */ /* 0x002fea0003800000 */
.L_x_80:
[----:B-1----:R-:W-:Y:S01]  /*3bf0*/  HFMA2 R4, -RZ, RZ, 0, 5.9604644775390625e-08 ;  /* 0x00000001ff047431 */ /* 0x002fe200000001ff */
[----:B------:R-:W-:Y:S01]  /*3c00*/  UPRMT UR7, UR4, 0x654, UR8 ;  /* 0x0000065404077896 */ /* 0x000fe20008000008 */
[----:B------:R-:W-:Y:S01]  /*3c10*/  IMAD.MOV.U32 R6, RZ, RZ, 0xffff ;  /* 0x0000ffffff067424 */ /* 0x000fe200078e00ff */
[----:B------:R-:W-:Y:S01]  /*3c20*/  PRMT R2, R2, 0x654, R3 ;  /* 0x0000065402027816 */ /* 0x000fe20000000003 */
[----:B------:R-:W-:Y:S02]  /*3c30*/  IMAD.MOV.U32 R5, RZ, RZ, 0x4 ;  /* 0x00000004ff057424 */ /* 0x000fe400078e00ff */
[----:B------:R-:W-:Y:S01]  /*3c40*/  IMAD.SHL.U32 R9, R11, 0x20, RZ ;  /* 0x000000200b097824 */ /* 0x000fe200078e00ff */
[----:B------:R-:W-:Y:S02]  /*3c50*/  MOV R3, UR7 ;  /* 0x0000000700037c02 */ /* 0x000fe40008000f00 */
[-C--:B------:R-:W-:Y:S01]  /*3c60*/  SHF.L.U32 R7, R6, R11.reuse, RZ ;  /* 0x0000000b06077219 */ /* 0x080fe200000006ff */
[----:B------:R1:W-:Y:S01]  /*3c70*/  SYNCS.ARRIVE.TRANS64.RED RZ, [UR7], R5 ;  /* 0x00000005ffff79a7 */ /* 0x0003e20008000407 */
[----:B------:R-:W-:Y:S01]  /*3c80*/  SHF.L.U32 R6, R4, R11, RZ ;  /* 0x0000000b04067219 */ /* 0x000fe200000006ff */
[----:B------:R1:W-:Y:S04]  /*3c90*/  STS [UR37+0x240], R9 ;  /* 0x00024009ff007988 */ /* 0x0003e80008000825 */
[----:B------:R1:W-:Y:S04]  /*3ca0*/  STAS [R2.64], R11 ;  /* 0x0000000b02007dbd */ /* 0x0003e8000c0008ff */
[----:B------:R1:W-:Y:S04]  /*3cb0*/  ATOMS.OR RZ, [UR6+0x14], R7 ;  /* 0x00001407ffff798c */ /* 0x0003e8000b000006 */
[----:B------:R1:W-:Y:S04]  /*3cc0*/  ATOMS.OR RZ, [UR6+0x18], R6 ;  /* 0x00001806ffff798c */ /* 0x0003e8000b000006 */
[----:B------:R1:W-:Y:S02]  /*3cd0*/  ATOMS.XOR RZ, [UR6+0x10], R4 ;  /* 0x00001004ffff798c */ /* 0x0003e4000b800006 */
.L_x_77:
[----:B------:R-:W-:Y:S05]  /*3ce0*/  BSYNC B0 ;  /* 0x0000000000007941 */ /* 0x000fea0003800000 */
.L_x_76:
[----:B------:R-:W-:Y:S05]  /*3cf0*/  BRA.U UP0, `(.L_x_82) ;  /* 0x00000001006c7547 */ /* 0x000fea000b800000 */
[----:B------:R-:W-:-:S03]  /*3d00*/  UMOV UR7, 0xffffffff ;  /* 0xffffffff00077882 */ /* 0x000fc60000000000 */
[----:B------:R-:W-:Y:S05]  /*3d10*/  BRA.DIV UR7, `(.L_x_83) ;  /* 0x0000009207187947 */ /* 0x000fea000b800000 */
[----:B------:R-:W-:-:S13]  /*3d20*/  ELECT P6, URZ, PT ;  /* 0x0000000000ff782f */ /* 0x000fda00038c0000 */
.L_x_216:
[----:B------:R-:W-:Y:S05]  /*3d30*/  @!P6 BRA `(.L_x_82) ;  /* 0x00000000005ce947 */ /* 0x000fea0003800000 */
[----:B-1----:R-:W1:Y:S02]  /*3d40*/  LDS R3, [UR6+0x10] ;  /* 0x00001006ff037984 */ /* 0x002e640008000800 */
[----:B-1----:R-:W-:-:S04]  /*3d50*/  SHF.L.U32 R3, R3, 0x1f, RZ ;  /* 0x0000001f03037819 */ /* 0x002fc800000006ff */
[----:B------:R-:W1:Y:S02]  /*3d60*/  SYNCS.PHASECHK.TRANS64.TRYWAIT P0, [UR6+0x8], R3 ;  /* 0x00000803ff0075a7 */ /* 0x000e640008001106 */
[----:B-1----:R-:W-:Y:S05]  /*3d70*/  @P0 BRA `(.L_x_84) ;  /* 0x0000000000080947 */ /* 0x002fea0003800000 */
[----:B------:R-:W1:Y:S02]  /*3d80*/  SYNCS.PHASECHK.TRANS64.TRYWAIT P0, [UR6+0x8], R3 ;  /* 0x00000803ff0075a7 */ /* 0x000e640008001106 */
[----:B-1----:R-:W-:Y:S05]  /*3d90*/  @!P0 BRA `(.L_x_85) ;  /* 0x0000009000188947 */ /* 0x002fea0003800000 */
.L_x_84:
[----:B------:R-:W2:Y:S01]  /*3da0*/  LDS R5, [UR37+0x240] ;  /* 0x00024025ff057984 */ /* 0x000ea20008000800 */
[----:B-1----:R-:W-:Y:S02]  /*3db0*/  HFMA2 R2, -RZ, RZ, 0, 5.9604644775390625e-08 ;  /* 0x00000001ff027431 */ /* 0x002fe400000001ff */
[----:B------:R-:W-:Y:S01]  /*3dc0*/  IMAD.MOV.U32 R3, RZ, RZ, 0xffff ;  /* 0x0000ffffff037424 */ /* 0x000fe200078e00ff */
[----:B------:R-:W-:Y:S01]  /*3dd0*/  UPRMT UR7, UR4, 0x654, UR8 ;  /* 0x0000065404077896 */ /* 0x000fe20008000008 */
[----:B--2---:R-:W-:-:S03]  /*3de0*/  IMAD.SHL.U32 R4, R5, 0x20, RZ ;  /* 0x0000002005047824 */ /* 0x004fc600078e00ff */
[-C--:B------:R-:W-:Y:S02]  /*3df0*/  SHF.L.U32 R3, R3, R5.reuse, RZ ;  /* 0x0000000503037219 */ /* 0x080fe400000006ff */
[----:B------:R-:W-:Y:S01]  /*3e00*/  SHF.L.U32 R5, R2, R5, RZ ;  /* 0x0000000502057219 */ /* 0x000fe200000006ff */
[----:B------:R2:W-:Y:S04]  /*3e10*/  STS [UR37+0x240], R4 ;  /* 0x00024004ff007988 */ /* 0x0005e80008000825 */
[----:B------:R2:W-:Y:S04]  /*3e20*/  ATOMS.OR RZ, [UR6+0x14], R3 ;  /* 0x00001403ffff798c */ /* 0x0005e8000b000006 */
[----:B------:R2:W-:Y:S01]  /*3e30*/  ATOMS.OR RZ, [UR6+0x18], R5 ;  /* 0x00001805ffff798c */ /* 0x0005e2000b000006 */
[----:B------:R-:W-:Y:S03]  /*3e40*/  SYNCS.ARRIVE.TRANS64.RED.A1T0 RZ, [UR7], RZ ;  /* 0x000000ffffff79a7 */ /* 0x000fe60008100407 */
[----:B------:R2:W-:Y:S01]  /*3e50*/  ATOMS.XOR RZ, [UR6+0x10], R2 ;  /* 0x00001002ffff798c */ /* 0x0005e2000b800006 */
[----:B------:R-:W-:Y:S05]  /*3e60*/  BRA `(.L_x_82) ;  /* 0x0000000000107947 */ /* 0x000fea0003800000 */
.L_x_75:
[----:B------:R-:W-:-:S05]  /*3e70*/  MOV R2, 0xffffffff ;  /* 0xffffffff00027802 */ /* 0x000fca0000000f00 */
[----:B------:R1:W-:Y:S02]  /*3e80*/  STS [UR37+0x240], R2 ;  /* 0x00024002ff007988 */ /* 0x0003e40008000825 */
[----:B-1----:R-:W-:Y:S02]  /*3e90*/  MOV R2, 0x3eb0 ;  /* 0x00003eb000027802 */ /* 0x002fe40000000f00 */
[----:B-----5:R-:W-:Y:S05]  /*3ea0*/  CALL.REL.NOINC `($__internal_1_$__cuda_sm10x_tcgen05_guardrail_trap_phase_invalid_during_alloc) ;  /* 0x0000009400b87944 */ /* 0x020fea0003c00000 */
.L_x_82:
[----:B------:R-:W-:Y:S05]  /*3eb0*/  WARPSYNC.ALL ;  /* 0x0000000000007948 */ /* 0x000fea0003800000 */
[----:B------:R-:W3:Y:S01]  /*3ec0*/  S2UR UR8, SR_CgaCtaId ;  /* 0x00000000000879c3 */ /* 0x000ee20000008800 */
[----:B------:R-:W-:Y:S01]  /*3ed0*/  UMOV UR6, 0x400 ;  /* 0x0000040000067882 */ /* 0x000fe20000000000 */
[----:B------:R-:W-:-:S06]  /*3ee0*/  NOP ;  /* 0x0000000000007918 */ /* 0x000fcc0000000000 */
[----:B------:R-:W-:Y:S06]  /*3ef0*/  BAR.ARV 0x6, 0xa0 ;  /* 0x0182800000007b1d */ /* 0x000fec0000002000 */
[----:B------:R-:W-:Y:S01]  /*3f00*/  LOP3.LUT R0, R0, 0xffff, RZ, 0xc0, !PT ;  /* 0x0000ffff00007812 */ /* 0x000fe200078ec0ff */
[----:B-1----:R-:W-:Y:S01]  /*3f10*/  IMAD.MOV.U32 R9, RZ, RZ, 0x1 ;  /* 0x00000001ff097424 */ /* 0x002fe200078e00ff */
[----:B------:R-:W-:Y:S01]  /*3f20*/  LOP3.LUT R8, R8, 0xffff, RZ, 0xc0, !PT ;  /* 0x0000ffff08087812 */ /* 0x000fe200078ec0ff */
[----:B------:R-:W-:Y:S01]  /*3f30*/  UMOV UR22, URZ ;  /* 0x000000ff00167c82 */ /* 0x000fe20008000000 */
[----:B------:R-:W-:Y:S01]  /*3f40*/  R2UR UR12, R0 ;  /* 0x00000000000c72ca */ /* 0x000fe200000e0000 */
[----:B------:R-:W-:Y:S01]  /*3f50*/  UMOV UR21, URZ ;  /* 0x000000ff00157c82 */ /* 0x000fe20008000000 */
[----:B------:R-:W-:Y:S01]  /*3f60*/  R2UR UR13, R8 ;  /* 0x00000000080d72ca */ /* 0x000fe200000e0000 */
[----:B------:R-:W-:Y:S01]  /*3f70*/  IMAD.MOV.U32 R8, RZ, RZ, RZ ;  /* 0x000000ffff087224 */ /* 0x000fe200078e00ff */
[----:B------:R-:W-:-:S02]  /*3f80*/  UISETP.NE.AND UP2, UPT, UR5, URZ, UPT ;  /* 0x000000ff0500728c */ /* 0x000fc4000bf45270 */
[----:B---3--:R-:W-:Y:S01]  /*3f90*/  ULEA UR8, UR8, UR6, 0x18 ;  /* 0x0000000608087291 */ /* 0x008fe2000f8ec0ff */
[----:B------:R-:W1:Y:S03]  /*3fa0*/  LDCU UR6, c[0x0][0x38c] ;  /* 0x00007180ff0677ac */ /* 0x000e660008000800 */
[----:B------:R-:W-:Y:S02]  /*3fb0*/  UIADD3 UR14, UPT, UPT, UR8, 0xc600, URZ ;  /* 0x0000c600080e7890 */ /* 0x000fe4000fffe0ff */
[----:B------:R-:W-:-:S03]  /*3fc0*/  UIADD3 UR15, UPT, UPT, UR8, 0x22600, URZ ;  /* 0x00022600080f7890 */ /* 0x000fc6000fffe0ff */
[----:B--2---:R-:W2:Y:S01]  /*3fd0*/  LDS R2, [UR8+0x240] ;  /* 0x00024008ff027984 */ /* 0x004ea20008000800 */
[----:B------:R-:W-:Y:S02]  /*3fe0*/  USHF.R.U32.HI UR14, URZ, 0x4, UR14 ;  /* 0x00000004ff0e7899 */ /* 0x000fe4000801160e */
[----:B------:R-:W-:Y:S02]  /*3ff0*/  USHF.R.U32.HI UR15, URZ, 0x4, UR15 ;  /* 0x00000004ff0f7899 */ /* 0x000fe4000801160f */
[----:B------:R-:W-:Y:S02]  /*4000*/  ULOP3.LUT UR14, UR14, 0x3fff, URZ, 0xc0, !UPT ;  /* 0x00003fff0e0e7892 */ /* 0x000fe4000f8ec0ff */
[----:B------:R-:W-:Y:S02]  /*4010*/  ULOP3.LUT UR15, UR15, 0x3fff, URZ, 0xc0, !UPT ;  /* 0x00003fff0f0f7892 */ /* 0x000fe4000f8ec0ff */
[----:B------:R-:W-:Y:S02]  /*4020*/  ULOP3.LUT UR14, UR14, 0x10000, URZ, 0xfc, !UPT ;  /* 0x000100000e0e7892 */ /* 0x000fe4000f8efcff */
[----:B-1----:R-:W-:-:S02]  /*4030*/  UIADD3 UR6, UPT, UPT, UR6, 0x1f, URZ ;  /* 0x0000001f06067890 */ /* 0x002fc4000fffe0ff */
[----:B------:R-:W-:Y:S02]  /*4040*/  ULOP3.LUT UR15, UR15, 0x10000, URZ, 0xfc, !UPT ;  /* 0x000100000f0f7892 */ /* 0x000fe4000f8efcff */
[----:B------:R-:W-:Y:S01]  /*4050*/  USHF.R.S32.HI UR7, URZ, 0x1f, UR6 ;  /* 0x0000001fff077899 */ /* 0x000fe20008011406 */
[----:B------:R-:W-:Y:S01]  /*4060*/  UMOV UR20, URZ ;  /* 0x000000ff00147c82 */ /* 0x000fe20008000000 */
[----:B------:R-:W-:Y:S02]  /*4070*/  UMOV UR26, 0x0 ;  /* 0x00000000001a7882 */ /* 0x000fe40000000000 */
[----:B------:R-:W-:Y:S01]  /*4080*/  ULEA.HI UR7, UR7, UR6, URZ, 0x5 ;  /* 0x0000000607077291 */ /* 0x000fe2000f8f28ff */
[----:B------:R-:W-:-:S03]  /*4090*/  UMOV UR27, 0x10400010 ;  /* 0x10400010001b7882 */ /* 0x000fc60000000000 */
[----:B------:R-:W-:-:S04]  /*40a0*/  USHF.R.S32.HI UR7, URZ, 0x5, UR7 ;  /* 0x00000005ff077899 */ /* 0x000fc80008011407 */
[----:B------:R-:W-:-:S04]  /*40b0*/  UISETP.LT.AND UP0, UPT, UR7, 0x1, UPT ;  /* 0x000000010700788c */ /* 0x000fc8000bf01270 */
[----:B------:R-:W-:Y:S01]  /*40c0*/  USEL UR23, UR7, 0x1, !UP0 ;  /* 0x0000000107177887 */ /* 0x000fe2000c000000 */
[----:B--2---:R-:W-:Y:S02]  /*40d0*/  R2UR UR24, R2 ;  /* 0x00000000021872ca */ /* 0x004fe400000e0000 */
[----:B------:R-:W-:-:S13]  /*40e0*/  CS2R R2, SRZ ;  /* 0x0000000000027805 */ /* 0x000fda000001ff00 */
.L_x_93:
[C---:B------:R-:W-:Y:S02]  /*40f0*/  LEA R0, R8.reuse, UR8, 0x3 ;  /* 0x0000000808007c11 */ /* 0x040fe4000f8e18ff */
[----:B------:R-:W-:Y:S02]  /*4100*/  SHF.L.U32 R5, R3, 0x1f, RZ ;  /* 0x0000001f03057819 */ /* 0x000fe400000006ff */
[----:B------:R-:W-:Y:S02]  /*4110*/  LEA R4, R8, UR8, 0x4 ;  /* 0x0000000808047c11 */ /* 0x000fe4000f8e20ff */
[----:B------:R-:W1:Y:S02]  /*4120*/  SYNCS.PHASECHK.TRANS64.TRYWAIT P0, [R0+URZ+0x1b0], R5 ;  /* 0x0001b005000075a7 */ /* 0x000e6400080011ff */
[----:B-1-34-:R-:W-:Y:S05]  /*4130*/  @!P0 BRA `(.L_x_86) ;  /* 0x0000008c00488947 */ /* 0x01afea0003800000 */
.L_x_217:
[----:B-1----:R-:W1:Y:S01]  /*4140*/  LDS.128 R4, [R4+0x220] ;  /* 0x0002200004047984 */ /* 0x002e620000000c00 */
[----:B------:R-:W-:Y:S02]  /*4150*/  VIADD R0, R0, 0x1c0 ;  /* 0x000001c000007836 */ /* 0x000fe40000000000 */
[----:B------:R-:W-:Y:S01]  /*4160*/  VIADD R8, R8, 0x1 ;  /* 0x0000000108087836 */ /* 0x000fe20000000000 */
[----:B------:R-:W-:Y:S01]  /*4170*/  @!PT LDS RZ, [RZ] ;  /* 0x00000000fffff984 */ /* 0x000fe20000000800 */
[----:B------:R-:W-:Y:S01]  /*4180*/  @!PT LDS RZ, [RZ] ;  /* 0x00000000fffff984 */ /* 0x000fe20000000800 */
[----:B------:R-:W-:Y:S01]  /*4190*/  @!PT LDS RZ, [RZ] ;  /* 0x00000000fffff984 */ /* 0x000fe20000000800 */
[----:B------:R-:W-:Y:S01]  /*41a0*/  @!PT LDS RZ, [RZ] ;  /* 0x00000000fffff984 */ /* 0x000fe20000000800 */
[----:B------:R2:W-:Y:S06]  /*41b0*/  MEMBAR.ALL.CTA ;  /* 0x0000000000007992 */ /* 0x0005ec0000008000 */
[----:B--2---:R-:W2:Y:S01]  /*41c0*/  FENCE.VIEW.ASYNC.S ;  /* 0x00000000000073c6 */ /* 0x004ea20000000000 */
[----:B------:R-:W-:-:S04]  /*41d0*/  PRMT R0, RZ, 0x654, R0 ;  /* 0x00000654ff007816 */ /* 0x000fc80000000000 */
[----:B--2---:R2:W-:Y:S01]  /*41e0*/  SYNCS.ARRIVE.TRANS64.RED.A1T0 RZ, [R0+URZ], RZ ;  /* 0x000000ff00ff79a7 */ /* 0x0045e200081004ff */
[----:B-1----:R-:W-:Y:S01]  /*41f0*/  LOP3.LUT P1, RZ, R6, 0x1, RZ, 0xc0, !PT ;  /* 0x0000000106ff7812 */ /* 0x002fe2000782c0ff */
[----:B--2---:R-:W-:-:S12]  /*4200*/  BRA.U UP2, `(.L_x_87) ;  /* 0x0000000102cc7547 */ /* 0x004fd8000b800000 */
[----:B------:R-:W1:Y:S01]  /*4210*/  LDCU UR6, c[0x0][0x38c] ;  /* 0x00007180ff0677ac */ /* 0x000e620008000800 */
[----:B------:R-:W-:Y:S02]  /*4220*/  PLOP3.LUT P2, PT, PT, PT, PT, 0x80, 0x8 ;  /* 0x000000000008781c */ /* 0x000fe40003f4f070 */
[----:B------:R-:W-:Y:S01]  /*4230*/  SHF.L.U32 R5, R9, 0x1f, RZ ;  /* 0x0000001f09057819 */ /* 0x000fe200000006ff */
[----:B------:R-:W-:Y:S02]  /*4240*/  ULEA UR11, UR22, UR8, 0x3 ;  /* 0x00000008160b7291 */ /* 0x000fe4000f8e18ff */
[----:B-1----:R-:W-:-:S06]  /*4250*/  UISETP.GE.AND UP0, UPT, UR6, 0x1, UPT ;  /* 0x000000010600788c */ /* 0x002fcc000bf06270 */
[----:B------:R-:W-:-:S05]  /*4260*/  PLOP3.LUT P0, PT, PT, PT, UP0, 0x80, 0x8 ;  /* 0x000000000008781c */ /* 0x000fca0003f0f008 */
[----:B------:R-:W-:-:S08]  /*4270*/  @UP0 ULEA UR6, UR21, UR8, 0x3 ;  /* 0x0000000815060291 */ /* 0x000fd0000f8e18ff */
[----:B------:R-:W-:-:S04]  /*4280*/  @P0 SHF.L.U32 R0, R2, 0x1f, RZ ;  /* 0x0000001f02000819 */ /* 0x000fc800000006ff */
[----:B------:R1:W2:Y:S01]  /*4290*/  @P0 SYNCS.PHASECHK.TRANS64.TRYWAIT P2, [UR6], R0 ;  /* 0x00000000ff0005a7 */ /* 0x0002a20008041106 */
[----:B------:R-:W3:Y:S02]  /*42a0*/  SYNCS.PHASECHK.TRANS64.TRYWAIT P0, [UR11+0x1e0], R5 ;  /* 0x0001e005ff0075a7 */ /* 0x000ee4000800110b */
[----:B-123--:R-:W-:Y:S05]  /*42b0*/  @!P0 BRA `(.L_x_88) ;  /* 0x0000008800fc8947 */ /* 0x00efea0003800000 */
.L_x_219:
[----:B------:R-:W-:Y:S01]  /*42c0*/  UMOV UR19, UR20 ;  /* 0x0000001400137c82 */ /* 0x000fe20008000000 */
[----:B------:R-:W-:Y:S05]  /*42d0*/  BRA.U !UP0, `(.L_x_89) ;  /* 0x0000000108887547 */ /* 0x000fea000b800000 */
[----:B------:R-:W-:Y:S02]  /*42e0*/  UIADD3 UR19, UPT, UPT, UR23, UR20, URZ ;  /* 0x0000001417137290 */ /* 0x000fe4000fffe0ff */
[----:B------:R-:W-:Y:S02]  /*42f0*/  ULEA UR10, UR22, UR24, 0x8 ;  /* 0x00000018160a7291 */ /* 0x000fe4000f8e40ff */
[----:B------:R-:W-:Y:S01]  /*4300*/  UPLOP3.LUT UP3, UPT, UPT, UPT, UPT, 0x40, 0x4 ;  /* 0x000000000004789c */ /* 0x000fe20003f6e870 */
[----:B------:R-:W-:Y:S01]  /*4310*/  UMOV UR18, UR7 ;  /* 0x0000000700127c82 */ /* 0x000fe20008000000 */
[----:B------:R-:W-:-:S09]  /*4320*/  UMOV UR17, UR21 ;  /* 0x0000001500117c82 */ /* 0x000fd20008000000 */
.L_x_92:
[----:B--2---:R-:W-:Y:S01]  /*4330*/  ULEA UR9, UR17, UR8, 0x3 ;  /* 0x0000000811097291 */ /* 0x004fe2000f8e18ff */
[----:B---3--:R-:W-:Y:S11]  /*4340*/  @P2 BRA `(.L_x_90) ;  /* 0x00000000000c2947 */ /* 0x008ff60003800000 */
[----:B-1----:R-:W-:Y:S04]  /*4350*/  SHF.L.U32 R5, R2, 0x1f, RZ ;  /* 0x0000001f02057819 */ /* 0x002fe800000006ff */
[----:B------:R-:W1:Y:S02]  /*4360*/  SYNCS.PHASECHK.TRANS64.TRYWAIT P0, [UR9], R5 ;  /* 0x00000005ff0075a7 */ /* 0x000e640008001109 */
[----:B-1----:R-:W-:Y:S05]  /*4370*/  @!P0 BRA `(.L_x_91) ;  /* 0x0000008800e48947 */ /* 0x002fea0003800000 */
.L_x_90:
[----:B------:R-:W-:Y:S01]  /*4380*/  UISETP.NE.AND UP0, UPT, UR18, 0x1, UPT ;  /* 0x000000011200788c */ /* 0x000fe2000bf05270 */
[----:B------:R-:W-:Y:S01]  /*4390*/  PLOP3.LUT P2, PT, PT, PT, PT, 0x80, 0x8 ;  /* 0x000000000008781c */ /* 0x000fe20003f4f070 */
[----:B------:R-:W-:Y:S02]  /*43a0*/  UIADD3 UR21, UPT, UPT, UR17, 0x1, URZ ;  /* 0x0000000111157890 */ /* 0x000fe4000fffe0ff */
[----:B------:R-:W-:Y:S02]  /*43b0*/  ULEA UR28, UR17, UR15, 0x8 ;  /* 0x0000000f111c7291 */ /* 0x000fe4000f8e40ff */
[----:B------:R-:W-:Y:S01]  /*43c0*/  UISETP.NE.AND UP1, UPT, UR21, 0x16, UPT ;  /* 0x000000161500788c */ /* 0x000fe2000bf25270 */
[----:B------:R-:W-:Y:S01]  /*43d0*/  PLOP3.LUT P0, PT, PT, PT, UP0, 0x80, 0x8 ;  /* 0x000000000008781c */ /* 0x000fe20003f0f008 */
[----:B------:R-:W-:Y:S02]  /*43e0*/  ULEA UR30, UR17, UR14, 0x8 ;  /* 0x0000000e111e7291 */ /* 0x000fe4000f8e40ff */
[----:B------:R-:W-:Y:S02]  /*43f0*/  USEL UR16, URZ, 0x1, UP1 ;  /* 0x00000001ff107887 */ /* 0x000fe40008800000 */
[----:B------:R-:W-:Y:S02]  /*4400*/  USEL UR21, UR21, URZ, UP1 ;  /* 0x000000ff15157287 */ /* 0x000fe40008800000 */
[----:B------:R-:W-:Y:S02]  /*4410*/  UIADD3 UR9, UPT, UPT, UR9, 0xb0, URZ ;  /* 0x000000b009097890 */ /* 0x000fe4000fffe0ff */
[----:B------:R-:W-:Y:S01]  /*4420*/  @UP0 ULEA UR6, UR21, UR8, 0x3 ;  /* 0x0000000815060291 */ /* 0x000fe2000f8e18ff */
[----:B------:R-:W-:Y:S01]  /*4430*/  LOP3.LUT R2, R2, UR16, RZ, 0x3c, !PT ;  /* 0x0000001002027c12 */ /* 0x000fe2000f8e3cff */
[----:B------:R-:W-:Y:S01]  /*4440*/  UMOV UR29, 0xc0004010 ;  /* 0xc0004010001d7882 */ /* 0x000fe20000000000 */
[----:B------:R-:W-:Y:S01]  /*4450*/  UMOV UR31, 0xc0004010 ;  /* 0xc0004010001f7882 */ /* 0x000fe20000000000 */
[----:B------:R-:W-:Y:S01]  /*4460*/  UIADD3 UR20, UPT, UPT, UR20, 0x1, URZ ;  /* 0x0000000114147890 */ /* 0x000fe2000fffe0ff */
[----:B-1----:R-:W-:Y:S01]  /*4470*/  @P0 SHF.L.U32 R0, R2, 0x1f, RZ ;  /* 0x0000001f02000819 */ /* 0x002fe200000006ff */
[----:B------:R-:W-:Y:S02]  /*4480*/  UIADD3 UR18, UPT, UPT, UR18, -0x1, URZ ;  /* 0xffffffff12127890 */ /* 0x000fe4000fffe0ff */
[----:B------:R-:W-:Y:S01]  /*4490*/  UISETP.NE.AND UP0, UPT, UR20, UR19, UPT ;  /* 0x000000131400728c */ /* 0x000fe2000bf05270 */
[----:B------:R2:W3:Y:S01]  /*44a0*/  @P0 SYNCS.PHASECHK.TRANS64.TRYWAIT P2, [UR6], R0 ;  /* 0x00000000ff0005a7 */ /* 0x0004e20008041106 */
[----:B------:R2:W-:Y:S01]  /*44b0*/  UTCQMMA.2CTA gdesc[UR30], gdesc[UR28], tmem[UR10], tmem[UR26], idesc[UR27], UP3 ;  /* 0x00ff1a1c1e0075ea */ /* 0x0005e20009a0030a */
[----:B------:R-:W-:Y:S01]  /*44c0*/  UPLOP3.LUT UP3, UPT, UPT, UPT, UPT, 0x80, 0x8 ;  /* 0x000000000008789c */ /* 0x000fe20003f6f070 */
[----:B------:R2:W-:Y:S01]  /*44d0*/  UTCBAR.2CTA.MULTICAST [UR9], URZ, UR13 ;  /* 0x000000ff090073e9 */ /* 0x0005e2000820080d */
[----:B------:R-:W-:Y:S04]  /*44e0*/  UMOV UR17, UR21 ;  /* 0x0000001500117c82 */ /* 0x000fe80008000000 */
[----:B------:R-:W-:Y:S05]  /*44f0*/  BRA.U UP0, `(.L_x_92) ;  /* 0xfffffffd008c7547 */ /* 0x000fea000b83ffff */
.L_x_89:
[----:B------:R-:W-:Y:S01]  /*4500*/  UIADD3 UR11, UPT, UPT, UR11, 0x1d0, URZ ;  /* 0x000001d00b0b7890 */ /* 0x000fe2000fffe0ff */
[----:B------:R-:W-:-:S08]  /*4510*/  UMOV UR20, UR19 ;  /* 0x0000001300147c82 */ /* 0x000fd00008000000 */
[----:B------:R4:W-:Y:S01]  /*4520*/  UTCBAR.2CTA.MULTICAST [UR11], URZ, UR12 ;  /* 0x000000ff0b0073e9 */ /* 0x0009e2000820080c */
[----:B------:R-:W-:Y:S02]  /*4530*/  NOP ;  /* 0x0000000000007918 */ /* 0x000fe40000000000 */
.L_x_87:
[----:B------:R-:W-:Y:S01]  /*4540*/  UIADD3 UR22, UPT, UPT, UR22, 0x1, URZ ;  /* 0x0000000116167890 */ /* 0x000fe2000fffe0ff */
[----:B------:R-:W-:-:S03]  /*4550*/  ISETP.NE.AND P0, PT, R8, 0x2, PT ;  /* 0x000000020800780c */ /* 0x000fc60003f05270 */
[----:B------:R-:W-:Y:S01]  /*4560*/  UISETP.NE.AND UP0, UPT, UR22, 0x2, UPT ;  /* 0x000000021600788c */ /* 0x000fe2000bf05270 */
[----:B-12---:R-:W-:Y:S02]  /*4570*/  SEL R0, RZ, 0x1, P0 ;  /* 0x00000001ff007807 */ /* 0x006fe40000000000 */
[----:B------:R-:W-:Y:S01]  /*4580*/  SEL R8, R8, RZ, P0 ;  /* 0x000000ff08087207 */ /* 0x000fe20000000000 */
[----:B------:R-:W-:Y:S01]  /*4590*/  USEL UR6, URZ, 0x1, UP0 ;  /* 0x00000001ff067887 */ /* 0x000fe20008000000 */
[----:B------:R-:W-:Y:S01]  /*45a0*/  LOP3.LUT R3, R3, R0, RZ, 0x3c, !PT ;  /* 0x0000000003037212 */ /* 0x000fe200078e3cff */
[----:B------:R-:W-:-:S04]  /*45b0*/  USEL UR22, UR22, URZ, UP0 ;  /* 0x000000ff16167287 */ /* 0x000fc80008000000 */
[----:B------:R-:W-:Y:S01]  /*45c0*/  LOP3.LUT R9, R9, UR6, RZ, 0x3c, !PT ;  /* 0x0000000609097c12 */ /* 0x000fe2000f8e3cff */
[----:B------:R-:W-:Y:S07]  /*45d0*/  @P1 BRA `(.L_x_93) ;  /* 0xfffffff800c41947 */ /* 0x000fee000383ffff */
[----:B------:R-:W1:Y:S01]  /*45e0*/  S2UR UR6, SR_CgaCtaId ;  /* 0x00000000000679c3 */ /* 0x000e620000008800 */
[----:B------:R-:W-:Y:S01]  /*45f0*/  ELECT P0, URZ, PT ;  /* 0x0000000000ff782f */ /* 0x000fe20003800000 */
[----:B------:R-:W-:Y:S01]  /*4600*/  HFMA2 R0, -RZ, RZ, 0, 5.9604644775390625e-08 ;  /* 0x00000001ff007431 */ /* 0x000fe200000001ff */
[----:B------:R-:W-:-:S05]  /*4610*/  UMOV UR7, 0x40 ;  /* 0x0000004000077882 */ /* 0x000fca0000000000 */
[----:B------:R-:W-:Y:S01]  /*4620*/  UVIRTCOUNT.DEALLOC.SMPOOL 0x80 ;  /* 0x000000800000784c */ /* 0x000fe20000000000 */
[----:B------:R-:W-:Y:S02]  /*4630*/  UISETP.NE.AND UP0, UPT, UR5, URZ, UPT ;  /* 0x000000ff0500728c */ /* 0x000fe4000bf05270 */
[----:B-1----:R-:W-:-:S09]  /*4640*/  ULEA UR6, UR6, UR7, 0x18 ;  /* 0x0000000706067291 */ /* 0x002fd2000f8ec0ff */
[----:B------:R1:W-:Y:S01]  /*4650*/  @P0 STS.U8 [UR6+0x1c], R0 ;  /* 0x00001c00ff000988 */ /* 0x0003e20008000006 */
[----:B------:R-:W-:Y:S05]  /*4660*/  BRA.U UP0, `(.L_x_94) ;  /* 0x0000000100587547 */ /* 0x000fea000b800000 */
[----:B------:R-:W-:Y:S01]  /*4670*/  UIADD3 UR7, UPT, UPT, UR8, 0x1e0, URZ ;  /* 0x000001e008077890 */ /* 0x000fe2000fffe0ff */
[----:B------:R-:W-:-:S03]  /*4680*/  SHF.L.U32 R3, R9, 0x1f, RZ ;  /* 0x0000001f09037819 */ /* 0x000fc600000006ff */
[----:B------:R-:W-:-:S09]  /*4690*/  ULEA UR5, UR22, UR7, 0x3 ;  /* 0x0000000716057291 */ /* 0x000fd2000f8e18ff */
[----:B------:R-:W2:Y:S02]  /*46a0*/  SYNCS.PHASECHK.TRANS64.TRYWAIT P0, [UR5], R3 ;  /* 0x00000003ff0075a7 */ /* 0x000ea40008001105 */
[----:B--2---:R-:W-:Y:S05]  /*46b0*/  @!P0 BRA `(.L_x_95) ;  /* 0x00000088002c8947 */ /* 0x004fea0003800000 */
.L_x_222:
[----:B------:R-:W-:-:S04]  /*46c0*/  UIADD3 UR9, UPT, UPT, UR22, 0x1, URZ ;  /* 0x0000000116097890 */ /* 0x000fc8000fffe0ff */
[----:B------:R-:W-:-:S04]  /*46d0*/  UISETP.NE.AND UP1, UPT, UR9, 0x2, UPT ;  /* 0x000000020900788c */ /* 0x000fc8000bf25270 */
[----:B------:R-:W-:Y:S02]  /*46e0*/  USEL UR5, URZ, 0x1, UP1 ;  /* 0x00000001ff057887 */ /* 0x000fe40008800000 */
[----:B------:R-:W-:-:S04]  /*46f0*/  USEL UR9, UR9, URZ, UP1 ;  /* 0x000000ff09097287 */ /* 0x000fc80008800000 */
[----:B------:R-:W-:Y:S01]  /*4700*/  ULEA UR9, UR9, UR7, 0x3 ;  /* 0x0000000709097291 */ /* 0x000fe2000f8e18ff */
[----:B-1----:R-:W-:-:S04]  /*4710*/  LOP3.LUT R3, R9, UR5, RZ, 0x3c, !PT ;  /* 0x0000000509037c12 */ /* 0x002fc8000f8e3cff */
[----:B------:R-:W-:Y:S01]  /*4720*/  SHF.L.U32 R3, R3, 0x1f, RZ ;  /* 0x0000001f03037819 */ /* 0x000fe200000006ff */
[----:B------:R-:W-:-:S04]  /*4730*/  IMAD.U32 R0, RZ, RZ, UR9 ;  /* 0x00000009ff007e24 */ /* 0x000fc8000f8e00ff */
[----:B------:R1:W2:Y:S03]  /*4740*/  SYNCS.PHASECHK.TRANS64.TRYWAIT P0, [R0+URZ], R3 ;  /* 0x00000003000075a7 */ /* 0x0002a600080011ff */
[----:B--2---:R-:W-:Y:S05]  /*4750*/  @!P0 NANOSLEEP.SYNCS 0x989680 ;  /* 0x009896800000895d */ /* 0x004fea0003900000 */
[----:B------:R-:W2:Y:S02]  /*4760*/  @!P0 SYNCS.PHASECHK.TRANS64 P0, [R0+URZ], R3 ;  /* 0x00000003000085a7 */ /* 0x000ea400080010ff */
[----:B--2---:R-:W-:Y:S05]  /*4770*/  @P0 BRA `(.L_x_96) ;  /* 0x0000000000200947 */ /* 0x004fea0003800000 */
.L_x_97:
[----:B--2---:R2:W1:Y:S02]  /*4780*/  SYNCS.PHASECHK.TRANS64.TRYWAIT P0, [R0+URZ], R3 ;  /* 0x00000003000075a7 */ /* 0x00446400080011ff */
[----:B-1----:R-:W-:Y:S05]  /*4790*/  @!P0 NANOSLEEP.SYNCS 0x989680 ;  /* 0x009896800000895d */ /* 0x002fea0003900000 */
[----:B------:R-:W1:Y:S02]  /*47a0*/  @!P0 SYNCS.PHASECHK.TRANS64 P0, [R0+URZ], R3 ;  /* 0x00000003000085a7 */ /* 0x000e6400080010ff */
[----:B-1----:R-:W-:Y:S05]  /*47b0*/  @!P0 BRA `(.L_x_97) ;  /* 0xfffffffc00f08947 */ /* 0x002fea000383ffff */
[----:B------:R-:W-:Y:S05]  /*47c0*/  BRA `(.L_x_96) ;  /* 0x00000000000c7947 */ /* 0x000fea0003800000 */
.L_x_94:
[----:B------:R-:W-:-:S04]  /*47d0*/  UIADD3 UR5, UPT, UPT, UR8, 0x210, URZ ;  /* 0x0000021008057890 */ /* 0x000fc8000fffe0ff */
[----:B------:R-:W-:-:S09]  /*47e0*/  UPRMT UR5, UR4, 0x654, UR5 ;  /* 0x0000065404057896 */ /* 0x000fd20008000005 */
[----:B------:R-:W-:Y:S03]  /*47f0*/  SYNCS.ARRIVE.TRANS64.RED.A1T0 RZ, [UR5], RZ ;  /* 0x000000ffffff79a7 */ /* 0x000fe60008100405 */
.L_x_96:
[----:B-12---:R-:W-:Y:S01]  /*4800*/  SHF.L.U32 R3, RZ, 0x1f, RZ ;  /* 0x0000001fff037819 */ /* 0x006fe200000006ff */
[----:B------:R-:W-:Y:S01]  /*4810*/  UIADD3 UR5, UPT, UPT, UR8, 0x210, URZ ;  /* 0x0000021008057890 */ /* 0x000fe2000fffe0ff */
[----:B------:R-:W-:Y:S02]  /*4820*/  PLOP3.LUT P0, PT, PT, PT, UP0, 0x80, 0x8 ;  /* 0x000000000008781c */ /* 0x000fe40003f0f008 */
[----:B------:R-:W1:Y:S02]  /*4830*/  SYNCS.PHASECHK.TRANS64.TRYWAIT P1, [UR8+0x210], R3 ;  /* 0x00021003ff0075a7 */ /* 0x000e640008021108 */
[----:B-1----:R-:W-:Y:S09]  /*4840*/  @!P1 BRA `(.L_x_98) ;  /* 0x0000008400e09947 */ /* 0x002ff20003800000 */
.L_x_224:
[----:B------:R-:W-:Y:S01]  /*4850*/  @!UP0 UPRMT UR5, UR4, 0x654, UR5 ;  /* 0x0000065404058896 */ /* 0x000fe20008000005 */
[----:B------:R-:W-:Y:S02]  /*4860*/  UMOV UR8, 0xffff ;  /* 0x0000ffff00087882 */ /* 0x000fe40000000000 */
[----:B------:R-:W-:-:S06]  /*4870*/  UMOV UR4, 0x1 ;  /* 0x0000000100047882 */ /* 0x000fcc0000000000 */
[----:B------:R-:W-:Y:S01]  /*4880*/  @!P0 SYNCS.ARRIVE.TRANS64.RED.A1T0 RZ, [UR5], RZ ;  /* 0x000000ffffff89a7 */ /* 0x000fe20008100405 */
[----:B------:R-:W-:Y:S01]  /*4890*/  NOP ;  /* 0x0000000000007918 */ /* 0x000fe20000000000 */
[----:B-1----:R-:W1:Y:S01]  /*48a0*/  LDS R0, [UR6+0x14] ;  /* 0x00001406ff007984 */ /* 0x002e620008000800 */
[----:B------:R-:W-:-:S04]  /*48b0*/  ULOP3.LUT UR5, UR24, 0xffff, URZ, 0xc0, !UPT ;  /* 0x0000ffff18057892 */ /* 0x000fc8000f8ec0ff */
[----:B------:R-:W-:-:S04]  /*48c0*/  USHF.R.U32.HI UR5, URZ, 0x5, UR5 ;  /* 0x00000005ff057899 */ /* 0x000fc80008011605 */
[----:B------:R-:W-:Y:S02]  /*48d0*/  USHF.L.U32 UR8, UR8, UR5, URZ ;  /* 0x0000000508087299 */ /* 0x000fe400080006ff */
[----:B------:R-:W-:-:S04]  /*48e0*/  USHF.L.U32 UR4, UR4, UR5, URZ ;  /* 0x0000000504047299 */ /* 0x000fc800080006ff */
[----:B-1----:R-:W-:-:S04]  /*48f0*/  LOP3.LUT R0, R0, UR8, RZ, 0xc0, !PT ;  /* 0x0000000800007c12 */ /* 0x002fc8000f8ec0ff */
[----:B------:R-:W-:-:S13]  /*4900*/  ISETP.NE.AND P0, PT, R0, UR8, PT ;  /* 0x0000000800007c0c */ /* 0x000fda000bf05270 */
[----:B------:R-:W-:Y:S05]  /*4910*/  @P0 BRA `(.L_x_99) ;  /* 0x0000000000580947 */ /* 0x000fea0003800000 */
[----:B------:R-:W1:Y:S02]  /*4920*/  LDS R0, [UR6+0x18] ;  /* 0x00001806ff007984 */ /* 0x000e640008000800 */
[----:B-1----:R-:W-:-:S04]  /*4930*/  LOP3.LUT R0, R0, UR4, RZ, 0xc0, !PT ;  /* 0x0000000400007c12 */ /* 0x002fc8000f8ec0ff */
[----:B------:R-:W-:-:S13]  /*4940*/  ISETP.NE.AND P0, PT, R0, UR4, PT ;  /* 0x0000000400007c0c */ /* 0x000fda000bf05270 */
[----:B------:R-:W-:Y:S05]  /*4950*/  @P0 BRA `(.L_x_100) ;  /* 0x00000000003c0947 */ /* 0x000fea0003800000 */
[----:B------:R-:W1:Y:S01]  /*4960*/  S2R R2, SR_LANEID ;  /* 0x0000000000027919 */ /* 0x000e620000000000 */
[----:B------:R-:W-:Y:S01]  /*4970*/  ULOP3.LUT UR8, URZ, UR8, URZ, 0x33, !UPT ;  /* 0x00000008ff087292 */ /* 0x000fe2000f8e33ff */
[----:B------:R-:W-:Y:S01]  /*4980*/  LOP3.LUT R4, RZ, UR4, RZ, 0x33, !PT ;  /* 0x00000004ff047c12 */ /* 0x000fe2000f8e33ff */
[----:B------:R-:W-:Y:S02]  /*4990*/  VOTEU.ANY UR7, UPT, PT ;  /* 0x0000000000077886 */ /* 0x000fe400038e0100 */
[----:B------:R-:W-:Y:S01]  /*49a0*/  UFLO.U32 UR7, UR7 ;  /* 0x00000007000772bd */ /* 0x000fe200080e0000 */
[----:B------:R-:W2:Y:S01]  /*49b0*/  REDUX UR4, R4 ;  /* 0x00000000040473c4 */ /* 0x000ea20000000000 */
[----:B------:R-:W-:-:S06]  /*49c0*/  IMAD.U32 R0, RZ, RZ, UR8 ;  /* 0x00000008ff007e24 */ /* 0x000fcc000f8e00ff */
[----:B------:R1:W-:Y:S01]  /*49d0*/  UTCATOMSWS.AND URZ, UR8 ;  /* 0x0000000800ff79e3 */ /* 0x0003e20008000000 */
[----:B------:R-:W3:Y:S01]  /*49e0*/  REDUX UR5, R0 ;  /* 0x00000000000573c4 */ /* 0x000ee20000000000 */
[----:B-1----:R-:W-:Y:S01]  /*49f0*/  ISETP.EQ.U32.AND P0, PT, R2, UR7, PT ;  /* 0x0000000702007c0c */ /* 0x002fe2000bf02070 */
[----:B--2---:R-:W-:Y:S01]  /*4a00*/  IMAD.U32 R2, RZ, RZ, UR4 ;  /* 0x00000004ff027e24 */ /* 0x004fe2000f8e00ff */
[----:B---3--:R-:W-:-:S11]  /*4a10*/  MOV R3, UR5 ;  /* 0x0000000500037c02 */ /* 0x008fd60008000f00 */
[----:B------:R1:W-:Y:S04]  /*4a20*/  @P0 ATOMS.AND RZ, [UR6+0x14], R3 ;  /* 0x00001403ffff098c */ /* 0x0003e8000a800006 */
[----:B------:R1:W-:Y:S01]  /*4a30*/  @P0 ATOMS.AND RZ, [UR6+0x18], R2 ;  /* 0x00001802ffff098c */ /* 0x0003e2000a800006 */
[----:B------:R-:W-:Y:S05]  /*4a40*/  BRA `(.L_x_101) ;  /* 0x0000000000147947 */ /* 0x000fea0003800000 */
.L_x_100:
[----:B------:R-:W-:Y:S02]  /*4a50*/  MOV R2, 0x4a70 ;  /* 0x00004a7000027802 */ /* 0x000fe40000000f00 */
[----:B---345:R-:W-:Y:S05]  /*4a60*/  CALL.REL.NOINC `($__internal_0_$__cuda_sm10x_tcgen05_guardrail_trap_col_being_dealloced_not_returned_by_alloc) ;  /* 0x0000008800bc7944 */ /* 0x038fea0003c00000 */
[----:B------:R-:W-:Y:S05]  /*4a70*/  BRA `(.L_x_101) ;  /* 0x0000000000087947 */ /* 0x000fea0003800000 */
.L_x_99:
[----:B------:R-:W-:Y:S02]  /*4a80*/  MOV R2, 0x4aa0 ;  /* 0x00004aa000027802 */ /* 0x000fe40000000f00 */
[----:B---345:R-:W-:Y:S05]  /*4a90*/  CALL.REL.NOINC `($__internal_2_$__cuda_sm10x_tcgen05_guardrail_trap_unallocated_columns_being_dealloced) ;  /* 0x0000008800c87944 */ /* 0x038fea0003c00000 */
.L_x_101:
[----:B------:R-:W-:Y:S01]  /*4aa0*/  NOP ;  /* 0x0000000000007918 */ /* 0x000fe20000000000 */
[----:B----4-:R-:W-:Y:S05]  /*4ab0*/  EXIT ;  /* 0x000000000000794d */ /* 0x010fea0003800000 */
.L_x_74:
[----:B------:R-:W-:-:S09]  /*4ac0*/  UISETP.NE.OR UP5, UPT, UR10, 0x3, !UP5 ;  /* 0x000000030a00788c */ /* 0x000fd2000efa5670 */
[----:B------:R-:W-:Y:S05]  /*4ad0*/  BRA.U UP5, `(.L_x_102) ;  /* 0x0000001105147547 */ /* 0x000fea000b800000 */
[----:B------:R-:W1:Y:S01]  /*4ae0*/  LDC R0, c[0x0][0xb30] ;  /* 0x0002cc00ff007b82 */ /* 0x000e620000000800 */
[----:B------:R-:W2:Y:S01]  /*4af0*/  LDCU.64 UR8, c[0x0][0x888] ;  /* 0x00011100ff0877ac */ /* 0x000ea20008000a00 */
[----:B------:R-:W-:Y:S02]  /*4b00*/  HFMA2 R29, -RZ, RZ, 0, 0 ;  /* 0x00000000ff1d7431 */ /* 0x000fe400000001ff */
[----:B------:R-:W-:Y:S01]  /*4b10*/  IMAD.MOV.U32 R31, RZ, RZ, 0x1 ;  /* 0x00000001ff1f7424 */ /* 0x000fe200078e00ff */
[----:B------:R-:W-:Y:S01]  /*4b20*/  MOV R23, 0x2000 ;  /* 0x0000200000177802 */ /* 0x000fe20000000f00 */
[----:B------:R-:W3:Y:S01]  /*4b30*/  LDCU.64 UR4, c[0x0][0x890] ;  /* 0x00011200ff0477ac */ /* 0x000ee20008000a00 */
[----:B------:R-:W-:Y:S01]  /*4b40*/  IMAD.MOV.U32 R30, RZ, RZ, RZ ;  /* 0x000000ffff1e7224 */ /* 0x000fe200078e00ff */
[----:B------:R-:W4:Y:S01]  /*4b50*/  LDC R19, c[0x0][0x370] ;  /* 0x0000dc00ff137b82 */ /* 0x000f220000000800 */
[----:B------:R-:W-:Y:S01]  /*4b60*/  UMOV UR7, 0x400 ;  /* 0x0000040000077882 */ /* 0x000fe20000000000 */
[----:B------:R-:W-:-:S02]  /*4b70*/  UPLOP3.LUT UP1, UPT, UPT, UPT, UPT, 0x40, 0x4 ;  /* 0x000000000004789c */ /* 0x000fc40003f2e870 */
[----:B------:R-:W-:-:S04]  /*4b80*/  ULEA UR7, UR37, UR7, 0x18 ;  /* 0x0000000725077291 */ /* 0x000fc8000f8ec0ff */
[----:B------:R-:W4:Y:S01]  /*4b90*/  LDC R2, c[0x0][0xb0c] ;  /* 0x0002c300ff027b82 */ /* 0x000f220000000800 */
[----:B------:R-:W-:Y:S02]  /*4ba0*/  UIADD3 UR13, UPT, UPT, UR7, 0x178, URZ ;  /* 0x00000178070d7890 */ /* 0x000fe4000fffe0ff */
[----:B--2---:R-:W-:Y:S02]  /*4bb0*/  UISETP.NE.U32.AND UP2, UPT, UR8, URZ, UPT ;  /* 0x000000ff0800728c */ /* 0x004fe4000bf45070 */
[----:B------:R-:W-:Y:S02]  /*4bc0*/  UIADD3 UR33, UPT, UPT, UR7, 0x160, URZ ;  /* 0x0000016007217890 */ /* 0x000fe4000fffe0ff */
[----:B---3--:R-:W-:Y:S01]  /*4bd0*/  UISETP.NE.U32.AND UP3, UPT, UR4, URZ, UPT ;  /* 0x000000ff0400728c */ /* 0x008fe2000bf65070 */
[----:B------:R-:W2:Y:S01]  /*4be0*/  LDC R18, c[0x0][0xb20] ;  /* 0x0002c800ff127b82 */ /* 0x000ea20000000800 */
[----:B-1----:R-:W-:Y:S01]  /*4bf0*/  ISETP.NE.AND P1, PT, R0, 0x1, PT ;  /* 0x000000010000780c */ /* 0x002fe20003f25270 */
[----:B------:R-:W-:-:S02]  /*4c00*/  UISETP.NE.AND.EX UP2, UPT, UR9, URZ, UPT, UP2 ;  /* 0x000000ff0900728c */ /* 0x000fc4000bf45320 */
[----:B------:R-:W-:Y:S02]  /*4c10*/  UIADD3 UR25, UPT, UPT, UR7, 0x168, URZ ;  /* 0x0000016807197890 */ /* 0x000fe4000fffe0ff */
[----:B------:R-:W-:Y:S02]  /*4c20*/  UIADD3 UR17, UPT, UPT, UR7, 0x170, URZ ;  /* 0x0000017007117890 */ /* 0x000fe4000fffe0ff */
[----:B------:R-:W1:Y:S01]  /*4c30*/  LDC.64 R32, c[0x0][0x348] ;  /* 0x0000d200ff207b82 */ /* 0x000e620000000a00 */
[----:B------:R-:W-:Y:S02]  /*4c40*/  UPRMT UR13, UR37, 0x654, UR13 ;  /* 0x00000654250d7896 */ /* 0x000fe4000800000d */
[----:B------:R-:W-:-:S05]  /*4c50*/  UISETP.NE.AND.EX UP3, UPT, UR5, URZ, UPT, UP3 ;  /* 0x000000ff0500728c */ /* 0x000fca000bf65330 */
[----:B------:R-:W3:Y:S08]  /*4c60*/  LDC.64 R16, c[0x0][0xb10] ;  /* 0x0002c400ff107b82 */ /* 0x000ef00000000a00 */
[----:B------:R-:W1:Y:S08]  /*4c70*/  LDC.64 R6, c[0x0][0xb18] ;  /* 0x0002c600ff067b82 */ /* 0x000e700000000a00 */
[----:B------:R-:W1:Y:S08]  /*4c80*/  LDC.64 R4, c[0x0][0xb28] ;  /* 0x0002ca00ff047b82 */ /* 0x000e700000000a00 */
[----:B--2-4-:R-:W1:Y:S02]  /*4c90*/  LDC R22, c[0x0][0x374] ;  /* 0x0000dd00ff167b82 */ /* 0x014e640000000800 */
.L_x_113:
[C---:B------:R-:W-:Y:S02]  /*4ca0*/  LEA R0, R30.reuse, UR7, 0x3 ;  /* 0x000000071e007c11 */ /* 0x040fe4000f8e18ff */
[----:B------:R-:W-:Y:S02]  /*4cb0*/  SHF.L.U32 R3, R29, 0x1f, RZ ;  /* 0x0000001f1d037819 */ /* 0x000fe400000006ff */
[----:B------:R-:W-:Y:S02]  /*4cc0*/  LEA R24, R30, UR7, 0x4 ;  /* 0x000000071e187c11 */ /* 0x000fe4000f8e20ff */
[----:B--2---:R-:W2:Y:S02]  /*4cd0*/  SYNCS.PHASECHK.TRANS64.TRYWAIT P0, [R0+URZ+0x1b0], R3 ;  /* 0x0001b003000075a7 */ /* 0x004ea400080011ff */
[----:B--2---:R-:W-:Y:S05]  /*4ce0*/  @!P0 BRA `(.L_x_103) ;  /* 0x0000008000d08947 */ /* 0x004fea0003800000 */
.L_x_225:
[----:B------:R-:W-:Y:S01]  /*4cf0*/  ISETP.GE.AND P0, PT, R72, 0x1, PT ;  /* 0x000000014800780c */ /* 0x000fe20003f06270 */
[----:B------:R-:W4:Y:S01]  /*4d00*/  LDS.128 R24, [R24+0x220] ;  /* 0x0002200018187984 */ /* 0x000f220000000c00 */
[----:B--2---:R-:W-:Y:S01]  /*4d10*/  VIADD R0, R0, 0x1c0 ;  /* 0x000001c000007836 */ /* 0x004fe20000000000 */
[----:B------:R-:W-:Y:S01]  /*4d20*/  @!PT LDS RZ, [RZ] ;  /* 0x00000000fffff984 */ /* 0x000fe20000000800 */
[----:B------:R-:W-:Y:S01]  /*4d30*/  @!PT LDS RZ, [RZ] ;  /* 0x00000000fffff984 */ /* 0x000fe20000000800 */
[----:B------:R-:W-:Y:S01]  /*4d40*/  @!PT LDS RZ, [RZ] ;  /* 0x00000000fffff984 */ /* 0x000fe20000000800 */
[----:B------:R-:W-:Y:S01]  /*4d50*/  @!PT LDS RZ, [RZ] ;  /* 0x00000000fffff984 */ /* 0x000fe20000000800 */
[----:B------:R2:W-:Y:S06]  /*4d60*/  MEMBAR.ALL.CTA ;  /* 0x0000000000007992 */ /* 0x0005ec0000008000 */
[----:B--2---:R-:W2:Y:S01]  /*4d70*/  FENCE.VIEW.ASYNC.S ;  /* 0x00000000000073c6 */ /* 0x004ea20000000000 */
[----:B------:R-:W-:Y:S04]  /*4d80*/  PRMT R0, RZ, 0x654, R0 ;  /* 0x00000654ff007816 */ /* 0x000fe80000000000 */
[----:B--2---:R2:W-:Y:S01]  /*4d90*/  SYNCS.ARRIVE.TRANS64.RED.A1T0 RZ, [R0+URZ], RZ ;  /* 0x000000ff00ff79a7 */ /* 0x0045e200081004ff */
[----:B----4-:R-:W-:Y:S11]  /*4da0*/  LOP3.LUT P3, RZ, R26, 0x1, RZ, 0xc0, !PT ;  /* 0x000000011aff7812 */ /* 0x010ff6000786c0ff */
[----:B------:R-:W-:Y:S02]  /*4db0*/  @!UPT UIADD3 URZ, UPT, UPT, URZ, URZ, URZ ;  /* 0x000000fffffff290 */ /* 0x000fe4000fffe0ff */
[----:B------:R-:W-:Y:S02]  /*4dc0*/  @P3 MOV R13, R24 ;  /* 0x00000018000d3202 */ /* 0x000fe40000000f00 */
[----:B------:R-:W-:Y:S01]  /*4dd0*/  @P3 LOP3.LUT R8, R25, 0xffff, RZ, 0xc0, !PT ;  /* 0x0000ffff19083812 */ /* 0x000fe200078ec0ff */
[----:B--2---:R-:W-:Y:S06]  /*4de0*/  @!P0 BRA `(.L_x_104) ;  /* 0x0000000000a48947 */ /* 0x004fec0003800000 */
[----:B-1----:R-:W-:Y:S01]  /*4df0*/  IMAD.HI.U32 R35, R22, R7, RZ ;  /* 0x0000000716237227 */ /* 0x002fe200078e00ff */
[----:B------:R-:W-:Y:S02]  /*4e00*/  ISETP.NE.AND P0, PT, R6, 0x1, PT ;  /* 0x000000010600780c */ /* 0x000fe40003f05270 */
[----:B------:R-:W-:Y:S01]  /*4e10*/  ISETP.NE.AND P2, PT, R72, 0x1, PT ;  /* 0x000000014800780c */ /* 0x000fe20003f45270 */
[----:B---3--:R-:W-:Y:S01]  /*4e20*/  IMAD.HI.U32 R34, R19, R16, RZ ;  /* 0x0000001013227227 */ /* 0x008fe200078e00ff */
[----:B------:R-:W-:Y:S02]  /*4e30*/  SHF.R.U32.HI R35, RZ, R18, R35 ;  /* 0x00000012ff237219 */ /* 0x000fe40000011623 */
[----:B------:R-:W-:Y:S01]  /*4e40*/  ISETP.NE.AND P4, PT, R2, 0x1, PT ;  /* 0x000000010200780c */ /* 0x000fe20003f85270 */
[----:B------:R-:W-:Y:S01]  /*4e50*/  IMAD.HI.U32 R36, R13, R16, RZ ;  /* 0x000000100d247227 */ /* 0x000fe200078e00ff */
[----:B------:R-:W-:Y:S02]  /*4e60*/  SHF.R.U32.HI R34, RZ, R17, R34 ;  /* 0x00000011ff227219 */ /* 0x000fe40000011622 */
[----:B------:R-:W-:Y:S01]  /*4e70*/  SEL R3, R22, R35, !P0 ;  /* 0x0000002316037207 */ /* 0x000fe20004000000 */
[C---:B------:R-:W-:Y:S01]  /*4e80*/  IMAD.HI.U32 R35, R8.reuse, R7, RZ ;  /* 0x0000000708237227 */ /* 0x040fe200078e00ff */
[----:B------:R-:W-:Y:S02]  /*4e90*/  SEL R11, R19, R34, !P4 ;  /* 0x00000022130b7207 */ /* 0x000fe40006000000 */
[----:B------:R-:W-:Y:S01]  /*4ea0*/  SHF.R.U32.HI R36, RZ, R17, R36 ;  /* 0x00000011ff247219 */ /* 0x000fe20000011624 */
[----:B------:R-:W-:Y:S01]  /*4eb0*/  IMAD.HI.U32 R38, R3, R4, RZ ;  /* 0x0000000403267227 */ /* 0x000fe200078e00ff */
[----:B------:R-:W-:Y:S03]  /*4ec0*/  SHF.R.U32.HI R35, RZ, R18, R35 ;  /* 0x00000012ff237219 */ /* 0x000fe60000011623 */
[----:B------:R-:W-:Y:S01]  /*4ed0*/  IMAD.HI.U32 R34, R11, R4, RZ ;  /* 0x000000040b227227 */ /* 0x000fe200078e00ff */
[----:B------:R-:W-:Y:S02]  /*4ee0*/  @P2 SHF.R.U32.HI R3, RZ, R5, R38 ;  /* 0x00000005ff032219 */ /* 0x000fe40000011626 */
[----:B------:R-:W-:Y:S02]  /*4ef0*/  SEL R9, R8, R35, !P0 ;  /* 0x0000002308097207 */ /* 0x000fe40004000000 */
[----:B------:R-:W-:Y:S01]  /*4f00*/  @P2 SHF.R.U32.HI R11, RZ, R5, R34 ;  /* 0x00000005ff0b2219 */ /* 0x000fe20000011622 */
[C---:B------:R-:W-:Y:S01]  /*4f10*/  IMAD R10, R72.reuse, R3, RZ ;  /* 0x00000003480a7224 */ /* 0x040fe200078e02ff */
[----:B------:R-:W-:Y:S01]  /*4f20*/  SEL R3, R13, R36, !P4 ;  /* 0x000000240d037207 */ /* 0x000fe20006000000 */
[C---:B------:R-:W-:Y:S03]  /*4f30*/  IMAD.HI.U32 R14, R9.reuse, R4, RZ ;  /* 0x00000004090e7227 */ /* 0x040fe600078e00ff */
[----:B------:R-:W-:Y:S01]  /*4f40*/  ISETP.GE.AND P0, PT, R9, R10, PT ;  /* 0x0000000a0900720c */ /* 0x000fe20003f06270 */
[C---:B------:R-:W-:Y:S01]  /*4f50*/  IMAD R12, R72.reuse, R11, RZ ;  /* 0x0000000b480c7224 */ /* 0x040fe200078e02ff */
[-C--:B------:R-:W-:Y:S04]  /*4f60*/  SHF.R.U32.HI R14, RZ, R5.reuse, R14 ;  /* 0x00000005ff0e7219 */ /* 0x080fe8000001160e */
[----:B------:R-:W-:Y:S02]  /*4f70*/  ISETP.GE.OR P0, PT, R3, R12, P0 ;  /* 0x0000000c0300720c */ /* 0x000fe40000706670 */
[----:B------:R-:W-:Y:S05]  /*4f80*/  SEL R15, R9, R14, !P2 ;  /* 0x0000000e090f7207 */ /* 0x000fea0005000000 */
[----:B------:R-:W-:Y:S04]  /*4f90*/  IMAD.MOV R14, RZ, RZ, -R15 ;  /* 0x000000ffff0e7224 */ /* 0x000fe800078e0a0f */
[----:B------:R-:W-:Y:S02]  /*4fa0*/  IMAD R14, R72, R14, R9 ;  /* 0x0000000e480e7224 */ /* 0x000fe400078e0209 */
[C---:B------:R-:W-:Y:S05]  /*4fb0*/  @!P0 IMAD.HI.U32 R10, R3.reuse, R4, RZ ;  /* 0x00000004030a8227 */ /* 0x040fea00078e00ff */
[----:B------:R-:W-:Y:S04]  /*4fc0*/  @!P0 SHF.R.U32.HI R10, RZ, R5, R10 ;  /* 0x00000005ff0a8219 */ /* 0x000fe8000001160a */
[----:B------:R-:W-:Y:S01]  /*4fd0*/  @!P0 SEL R0, R3, R10, !P2 ;  /* 0x0000000a03008207 */ /* 0x000fe20005000000 */
[----:B------:R-:W-:Y:S03]  /*4fe0*/  IMAD.MOV R10, RZ, RZ, -R3 ;  /* 0x000000ffff0a7224 */ /* 0x000fe600078e0a03 */
[----:B------:R-:W-:Y:S01]  /*4ff0*/  @!P0 IADD3 R15, PT, PT, R15, -R0, RZ ;  /* 0x800000000f0f8210 */ /* 0x000fe20007ffe0ff */
[----:B------:R-:W-:Y:S01]  /*5000*/  @!P0 IMAD R0, R11, R14, R0 ;  /* 0x0000000e0b008224 */ /* 0x000fe200078e0200 */
[----:B------:R-:W-:Y:S01]  /*5010*/  IADD3 R11, PT, PT, -R9, RZ, RZ ;  /* 0x000000ff090b7210 */ /* 0x000fe20007ffe1ff */
[----:B------:R-:W-:Y:S02]  /*5020*/  IMAD R13, R2, R10, R13 ;  /* 0x0000000a020d7224 */ /* 0x000fe400078e020d */
[----:B------:R-:W-:Y:S02]  /*5030*/  @!P0 IMAD R9, R15, R72, R3 ;  /* 0x000000480f098224 */ /* 0x000fe400078e0203 */
[----:B------:R-:W-:Y:S02]  /*5040*/  @!P0 IMAD.MOV.U32 R3, RZ, RZ, R0 ;  /* 0x000000ffff038224 */ /* 0x000fe400078e0000 */
[----:B------:R-:W-:Y:S02]  /*5050*/  IMAD R8, R6, R11, R8 ;  /* 0x0000000b06087224 */ /* 0x000fe400078e0208 */
[----:B------:R-:W-:Y:S02]  /*5060*/  IMAD R13, R3, R2, R13 ;  /* 0x00000002030d7224 */ /* 0x000fe400078e020d */
[----:B------:R-:W-:Y:S02]  /*5070*/  IMAD R8, R9, R6, R8 ;  /* 0x0000000609087224 */ /* 0x000fe400078e0208 */
.L_x_104:
[----:B------:R-:W-:Y:S05]  /*5080*/  BRA.U UP1, `(.L_x_105) ;  /* 0x0000000101107547 */ /* 0x000fea000b800000 */
[----:B------:R-:W-:Y:S04]  /*5090*/  MOV R0, UR6 ;  /* 0x0000000600007c02 */ /* 0x000fe80008000f00 */
[----:B------:R-:W-:Y:S04]  /*50a0*/  SHF.L.U32 R3, R0, 0x1f, RZ ;  /* 0x0000001f00037819 */ /* 0x000fe800000006ff */
[----:B------:R-:W2:Y:S02]  /*50b0*/  SYNCS.PHASECHK.TRANS64.TRYWAIT P0, [UR7+0x1a8], R3 ;  /* 0x0001a803ff0075a7 */ /* 0x000ea40008001107 */
[----:B--2---:R-:W-:Y:S05]  /*50c0*/  @!P0 BRA `(.L_x_106) ;  /* 0x0000007c00ec8947 */ /* 0x004fea0003800000 */
.L_x_105:
[----:B------:R-:W-:Y:S02]  /*50d0*/  R2UR UR35, R21 ;  /* 0x00000000152372ca */ /* 0x000fe400000e0000 */
[----:B------:R-:W-:Y:S02]  /*50e0*/  R2UR UR34, R20 ;  /* 0x00000000142272ca */ /* 0x000fe400000e0000 */
[----:B------:R-:W-:Y:S02]  /*50f0*/  ISETP.NE.U32.AND P2, PT, RZ, UR4, PT ;  /* 0x00000004ff007c0c */ /* 0x000fe4000bf45070 */
[----:B------:R-:W-:Y:S02]  /*5100*/  SHF.L.U32 R12, R31, 0x1f, RZ ;  /* 0x0000001f1f0c7819 */ /* 0x000fe400000006ff */
[----:B------:R-:W-:Y:S05]  /*5110*/  ISETP.NE.AND.EX P2, PT, RZ, UR5, PT, P2 ;  /* 0x00000005ff007c0c */ /* 0x000fea000bf45320 */
[----:B------:R-:W-:Y:S02]  /*5120*/  USHF.L.U32 UR35, UR35, 0x7, URZ ;  /* 0x0000000723237899 */ /* 0x000fe400080006ff */
[----:B------:R-:W-:Y:S01]  /*5130*/  USHF.L.U32 UR34, UR34, 0x8, URZ ;  /* 0x0000000822227899 */ /* 0x000fe200080006ff */
[----:B------:R-:W-:Y:S11]  /*5140*/  BRA.U !UP3, `(.L_x_107) ;  /* 0x000000010b347547 */ /* 0x000ff6000b800000 */
[----:B------:R-:W-:Y:S01]  /*5150*/  UPLOP3.LUT UP0, UPT, UPT, UPT, UP2, 0x80, 0x8 ;  /* 0x000000000008789c */ /* 0x000fe20003f0f020 */
[----:B--2---:R-:W-:Y:S02]  /*5160*/  HFMA2 R0, -RZ, RZ, 0, 5.9604644775390625e-08 ;  /* 0x00000001ff007431 */ /* 0x004fe400000001ff */
[----:B------:R-:W-:Y:S03]  /*5170*/  IMAD.MOV.U32 R171, RZ, RZ, 0x1 ;  /* 0x00000001ffab7424 */ /* 0x000fe600078e00ff */
[----:B------:R-:W-:Y:S05]  /*5180*/  PLOP3.LUT P0, PT, PT, PT, UP0, 0x80, 0x8 ;  /* 0x000000000008781c */ /* 0x000fea0003f0f008 */
[----:B------:R-:W2:Y:S01]  /*5190*/  @UP0 LDCU.64 UR10, c[0x0][0x888] ;  /* 0x00011100ff0a07ac */ /* 0x000ea20008000a00 */
[----:B------:R-:W-:Y:S07]  /*51a0*/  @UP0 UIMAD UR8, UR36, UR4, URZ ;  /* 0x00000004240802a4 */ /* 0x000fee000f8e02ff */
[----:B------:R-:W-:Y:S01]  /*51b0*/  @!P0 PRMT R171, R0, 0x7610, R171 ;  /* 0x0000761000ab8816 */ /* 0x000fe200000000ab */
[----:B--2---:R-:W-:Y:S03]  /*51c0*/  @UP0 UIMAD.WIDE UR10, UR8, 0x4, UR10 ;  /* 0x00000004080a08a5 */ /* 0x004fe6000f8e020a */
[----:B------:R-:W2:Y:S03]  /*51d0*/  @!UP0 LDCU UR8, c[0x0][0x880] ;  /* 0x00011000ff0887ac */ /* 0x000ea60008000800 */
[----:B------:R-:W-:Y:S01]  /*51e0*/  IMAD.U32 R10, RZ, RZ, UR10 ;  /* 0x0000000aff0a7e24 */ /* 0x000fe2000f8e00ff */
[----:B------:R-:W-:Y:S05]  /*51f0*/  MOV R11, UR11 ;  /* 0x0000000b000b7c02 */ /* 0x000fea0008000f00 */
[----:B-----5:R4:W5:Y:S02]  /*5200*/  @P0 LDG.E R81, desc[UR46][R10.64] ;  /* 0x0000002e0a510981 */ /* 0x020964000c1e1900 */
[----:B--2-4-:R-:W-:Y:S07]  /*5210*/  @!P0 IMAD.U32 R81, RZ, RZ, UR8 ;  /* 0x00000008ff518e24 */ /* 0x014fee000f8e00ff */
.L_x_107:
[----:B-----5:R-:W-:Y:S01]  /*5220*/  @!P2 FSETP.EQ.AND P0, PT, R81, RZ, PT ;  /* 0x000000ff5100a20b */ /* 0x020fe20003f02000 */
[----:B------:R-:W-:Y:S01]  /*5230*/  @!UPT UIADD3 URZ, UPT, UPT, URZ, URZ, URZ ;  /* 0x000000fffffff290 */ /* 0x000fe2000fffe0ff */
[----:B------:R-:W-:Y:S11]  /*5240*/  @!P2 BRA `(.L_x_108) ;  /* 0x000000000014a947 */ /* 0x000ff60003800000 */
[----:B------:R-:W-:Y:S02]  /*5250*/  LOP3.LUT P2, RZ, R171, 0xff, RZ, 0xc0, !PT ;  /* 0x000000ffabff7812 */ /* 0x000fe4000784c0ff */
[----:B------:R-:W-:Y:S04]  /*5260*/  PLOP3.LUT P0, PT, PT, PT, UP0, 0x80, 0x8 ;  /* 0x000000000008781c */ /* 0x000fe80003f0f008 */
[----:B------:R-:W-:Y:S07]  /*5270*/  PLOP3.LUT P0, PT, P0, PT, PT, 0x8, 0x80 ;  /* 0x000000000080781c */ /* 0x000fee000070e170 */
[----:B------:R-:W-:Y:S11]  /*5280*/  @P2 FSETP.EQ.AND P0, PT, R81, RZ, PT ;  /* 0x000000ff5100220b */ /* 0x000ff60003f02000 */
[----:B------:R-:W-:Y:S02]  /*5290*/  @!UPT UIADD3 URZ, UPT, UPT, URZ, URZ, URZ ;  /* 0x000000fffffff290 */ /* 0x000fe4000fffe0ff */
.L_x_108:
[----:B------:R-:W4:Y:S01]  /*52a0*/  SYNCS.PHASECHK.TRANS64.TRYWAIT P2, [UR7+0x180], R12 ;  /* 0x0001800cff0075a7 */ /* 0x000f220008041107 */
[----:B------:R-:W-:Y:S04]  /*52b0*/  ELECT P4, URZ, PT ;  /* 0x0000000000ff782f */ /* 0x000fe80003880000 */
[----:B------:R-:W-:Y:S11]  /*52c0*/  PLOP3.LUT P4, PT, P0, P4, PT, 0xf2, 0x2f ;  /* 0x00000000002f781c */ /* 0x000ff60000789e72 */
[----:B------:R-:W-:Y:S02]  /*52d0*/  @!UPT UIADD3 URZ, UPT, UPT, URZ, URZ, URZ ;  /* 0x000000fffffff290 */ /* 0x000fe4000fffe0ff */
[----:B-1----:R-:W-:Y:S05]  /*52e0*/  @!P4 IADD3 R9, P0, PT, R32, 0x580, RZ ;  /* 0x000005802009c810 */ /* 0x002fea0007f1e0ff */
[----:B--2---:R-:W-:Y:S01]  /*52f0*/  @!P4 IMAD.X R0, RZ, RZ, R33, P0 ;  /* 0x000000ffff00c224 */ /* 0x004fe200000e0621 */
[----:B----4-:R-:W-:Y:S07]  /*5300*/  @!P2 BRA `(.L_x_109) ;  /* 0x0000007c0074a947 */ /* 0x010fee0003800000 */
.L_x_228:
[----:B------:R-:W-:Y:S01]  /*5310*/  @!P4 R2UR UR8, R0 ;  /* 0x000000000008c2ca */ /* 0x000fe200000e0000 */
[----:B------:R-:W-:Y:S01]  /*5320*/  VOTEU.ALL UP1, P4 ;  /* 0x0000000000ff7886 */ /* 0x000fe20002020000 */
[----:B------:R-:W-:Y:S01]  /*5330*/  @!P4 R2UR UR9, R9 ;  /* 0x000000000909c2ca */ /* 0x000fe200000e0000 */
[----:B------:R-:W-:Y:S01]  /*5340*/  @!P4 IMAD.MOV.U32 R0, RZ, RZ, 0x2000 ;  /* 0x00002000ff00c424 */ /* 0x000fe200078e00ff */
[----:B------:R-:W-:Y:S01]  /*5350*/  UMOV UR10, 0x0 ;  /* 0x00000000000a7882 */ /* 0x000fe20000000000 */
[----:B------:R-:W-:Y:S01]  /*5360*/  UMOV UR11, 0x10000000 ;  /* 0x10000000000b7882 */ /* 0x000fe20000000000 */
[----:B------:R-:W-:Y:S01]  /*5370*/  @!UP1 UIADD3 UR32, UPT, UPT, UR7, 0x400, URZ ;  /* 0x0000040007209890 */ /* 0x000fe2000fffe0ff */
[----:B------:R-:W-:Y:S01]  /*5380*/  @!P4 IADD3 R9, P0, PT, R32, 0x580, RZ ;  /* 0x000005802009c810 */ /* 0x000fe20007f1e0ff */
[----:B------:R-:W-:Y:S05]  /*5390*/  VOTEU.ALL UP1, P4 ;  /* 0x0000000000ff7886 */ /* 0x000fea0002020000 */
[----:B------:R-:W-:Y:S01]  /*53a0*/  IMAD.U32 R11, RZ, RZ, UR8 ;  /* 0x00000008ff0b7e24 */ /* 0x000fe2000f8e00ff */
[----:B------:R-:W-:Y:S01]  /*53b0*/  UPRMT UR8, UR37, 0x654, UR33 ;  /* 0x0000065425087896 */ /* 0x000fe20008000021 */
[----:B------:R-:W-:Y:S03]  /*53c0*/  IMAD.U32 R10, RZ, RZ, UR9 ;  /* 0x00000009ff0a7e24 */ /* 0x000fe6000f8e00ff */
[----:B------:R-:W-:Y:S02]  /*53d0*/  @!P4 R2UR UR15, R11 ;  /* 0x000000000b0fc2ca */ /* 0x000fe400000e0000 */
[----:B------:R-:W-:Y:S11]  /*53e0*/  @!P4 R2UR UR14, R10 ;  /* 0x000000000a0ec2ca */ /* 0x000ff600000e0000 */
[----:B------:R-:W-:Y:S02]  /*53f0*/  @!UPT UIADD3 URZ, UPT, UPT, URZ, URZ, URZ ;  /* 0x000000fffffff290 */ /* 0x000fe4000fffe0ff */
[----:B------:R2:W-:Y:S01]  /*5400*/  @!UP1 UTMALDG.3D [UR32], [UR14], desc[UR10] ;  /* 0x00000a200e0095b4 */ /* 0x0005e20008011000 */
[----:B------:R4:W-:Y:S01]  /*5410*/  @!P4 SYNCS.ARRIVE.TRANS64.RED.A0TR RZ, [UR7+0x160], R0 ;  /* 0x00016000ffffc9a7 */ /* 0x0009e20008300407 */
[----:B------:R-:W-:Y:S01]  /*5420*/  SYNCS.ARRIVE.TRANS64.RED.A1T0 RZ, [UR8], RZ ;  /* 0x000000ffffff79a7 */ /* 0x000fe20008100408 */
[----:B----4-:R-:W-:Y:S01]  /*5430*/  @!P4 IMAD.X R0, RZ, RZ, R33, P0 ;  /* 0x000000ffff00c224 */ /* 0x010fe200000e0621 */
[----:B------:R-:W4:Y:S02]  /*5440*/  SYNCS.PHASECHK.TRANS64.TRYWAIT P2, [UR7+0x188], R12 ;  /* 0x0001880cff0075a7 */ /* 0x000f240008041107 */
[----:B--2-4-:R-:W-:Y:S05]  /*5450*/  @!P2 BRA `(.L_x_110) ;  /* 0x0000007c0038a947 */ /* 0x014fea0003800000 */
.L_x_230:
        /* <DEDUP_REMOVED lines=8> */
[----:B------:R-:W-:Y:S01]  /*54e0*/  @!UP1 UIADD3 UR24, UPT, UPT, UR7, 0x2400, URZ ;  /* 0x0000240007189890 */ /* 0x000fe2000fffe0ff */
[----:B------:R-:W-:Y:S01]  /*54f0*/  VOTEU.ALL UP1, P4 ;  /* 0x0000000000ff7886 */ /* 0x000fe20002020000 */
[----:B------:R-:W-:Y:S01]  /*5500*/  UMOV UR27, UR35 ;  /* 0x00000023001b7c82 */ /* 0x000fe20008000000 */
[----:B------:R-:W-:Y:S02]  /*5510*/  UMOV UR28, UR36 ;  /* 0x00000024001c7c82 */ /* 0x000fe40008000000 */
[----:B------:R-:W-:Y:S01]  /*5520*/  IMAD.U32 R11, RZ, RZ, UR8 ;  /* 0x00000008ff0b7e24 */ /* 0x000fe2000f8e00ff */
[----:B------:R-:W-:Y:S01]  /*5530*/  UPRMT UR8, UR37, 0x654, UR25 ;  /* 0x0000065425087896 */ /* 0x000fe20008000019 */
[----:B------:R-:W-:Y:S02]  /*5540*/  IMAD.U32 R10, RZ, RZ, UR9 ;  /* 0x00000009ff0a7e24 */ /* 0x000fe4000f8e00ff */
[----:B------:R-:W-:Y:S01]  /*5550*/  @!P4 IMAD.X R20, RZ, RZ, R33, P0 ;  /* 0x000000ffff14c224 */ /* 0x000fe200000e0621 */
[----:B------:R-:W-:Y:S02]  /*5560*/  @!P4 R2UR UR15, R11 ;  /* 0x000000000b0fc2ca */ /* 0x000fe400000e0000 */
[----:B------:R-:W-:Y:S11]  /*5570*/  @!P4 R2UR UR14, R10 ;  /* 0x000000000a0ec2ca */ /* 0x000ff600000e0000 */
[----:B------:R-:W-:Y:S02]  /*5580*/  @!UPT UIADD3 URZ, UPT, UPT, URZ, URZ, URZ ;  /* 0x000000fffffff290 */ /* 0x000fe4000fffe0ff */
[----:B------:R2:W-:Y:S01]  /*5590*/  @!UP1 UTMALDG.3D [UR24], [UR14], desc[UR10] ;  /* 0x00000a180e0095b4 */ /* 0x0005e20008011000 */
[----:B------:R2:W-:Y:S01]  /*55a0*/  @!P4 SYNCS.ARRIVE.TRANS64.RED.A0TR RZ, [UR7+0x168], R0 ;  /* 0x00016800ffffc9a7 */ /* 0x0005e20008300407 */
[----:B------:R-:W-:Y:S01]  /*55b0*/  SYNCS.ARRIVE.TRANS64.RED.A1T0 RZ, [UR8], RZ ;  /* 0x000000ffffff79a7 */ /* 0x000fe20008100408 */
[----:B------:R-:W4:Y:S02]  /*55c0*/  SYNCS.PHASECHK.TRANS64.TRYWAIT P2, [UR7+0x190], R12 ;  /* 0x0001900cff0075a7 */ /* 0x000f240008041107 */
[----:B--2-4-:R-:W-:Y:S05]  /*55d0*/  @!P2 BRA `(.L_x_111) ;  /* 0x0000007800f0a947 */ /* 0x014fea0003800000 */
.L_x_232:
[----:B------:R-:W2:Y:S01]  /*55e0*/  LDC.64 R14, c[0x0][0xb10] ;  /* 0x0002c400ff0e7b82 */ /* 0x000ea20000000a00 */
[----:B------:R-:W-:Y:S01]  /*55f0*/  @!P4 R2UR UR8, R20 ;  /* 0x000000001408c2ca */ /* 0x000fe200000e0000 */
[----:B------:R-:W-:Y:S01]  /*5600*/  VOTEU.ALL UP1, P4 ;  /* 0x0000000000ff7886 */ /* 0x000fe20002020000 */
[----:B------:R-:W-:Y:S01]  /*5610*/  @!P4 R2UR UR9, R21 ;  /* 0x000000001509c2ca */ /* 0x000fe200000e0000 */
[----:B------:R-:W-:Y:S01]  /*5620*/  UMOV UR10, 0x0 ;  /* 0x00000000000a7882 */ /* 0x000fe20000000000 */
[----:B------:R-:W-:Y:S03]  /*5630*/  UMOV UR11, 0x10000000 ;  /* 0x10000000000b7882 */ /* 0x000fe60000000000 */
[----:B------:R-:W4:Y:S01]  /*5640*/  LDC.64 R10, c[0x0][0xb18] ;  /* 0x0002c600ff0a7b82 */ /* 0x000f220000000a00 */
[----:B------:R-:W-:Y:S01]  /*5650*/  @!UP1 UIADD3 UR18, UPT, UPT, UR34, 0x80, URZ ;  /* 0x0000008022129890 */ /* 0x000fe2000fffe0ff */
[----:B------:R-:W-:Y:S01]  /*5660*/  @P3 SHF.R.U32.HI R28, RZ, 0x10, R25 ;  /* 0x00000010ff1c3819 */ /* 0x000fe20000011619 */
[----:B------:R-:W-:Y:S01]  /*5670*/  @!UP1 UIADD3 UR16, UPT, UPT, UR7, 0x4400, URZ ;  /* 0x0000440007109890 */ /* 0x000fe2000fffe0ff */
[----:B------:R-:W-:Y:S01]  /*5680*/  VIADD R30, R30, 0x1 ;  /* 0x000000011e1e7836 */ /* 0x000fe20000000000 */
[----:B------:R-:W-:Y:S03]  /*5690*/  VOTEU.ALL UP1, P4 ;  /* 0x0000000000ff7886 */ /* 0x000fe60002020000 */
[----:B------:R-:W5:Y:S01]  /*56a0*/  @!P1 LDC R0, c[0x0][0xb20] ;  /* 0x0002c800ff009b82 */ /* 0x000f620000000800 */
[----:B------:R-:W-:Y:S01]  /*56b0*/  UMOV UR19, UR35 ;  /* 0x0000002300137c82 */ /* 0x000fe20008000000 */
[----:B------:R-:W-:Y:S01]  /*56c0*/  IMAD.U32 R21, RZ, RZ, UR8 ;  /* 0x00000008ff157e24 */ /* 0x000fe2000f8e00ff */
[----:B------:R-:W-:Y:S05]  /*56d0*/  UMOV UR20, UR36 ;  /* 0x0000002400147c82 */ /* 0x000fea0008000000 */
[----:B-1----:R-:W1:Y:S01]  /*56e0*/  @!P1 LDC R3, c[0x0][0xb0c] ;  /* 0x0002c300ff039b82 */ /* 0x002e620000000800 */
[----:B------:R-:W-:Y:S01]  /*56f0*/  IMAD.U32 R20, RZ, RZ, UR9 ;  /* 0x00000009ff147e24 */ /* 0x000fe2000f8e00ff */
[----:B------:R-:W-:Y:S01]  /*5700*/  UPRMT UR8, UR37, 0x654, UR17 ;  /* 0x0000065425087896 */ /* 0x000fe20008000011 */
[----:B------:R-:W-:Y:S03]  /*5710*/  @!P4 R2UR UR15, R21 ;  /* 0x00000000150fc2ca */ /* 0x000fe600000e0000 */
[----:B------:R-:W-:Y:S01]  /*5720*/  @!P4 R2UR UR14, R20 ;  /* 0x00000000140ec2ca */ /* 0x000fe200000e0000 */
[----:B------:R-:W-:Y:S11]  /*5730*/  @!P4 IMAD.MOV.U32 R20, RZ, RZ, 0x2000 ;  /* 0x00002000ff14c424 */ /* 0x000ff600078e00ff */
[----:B------:R-:W-:Y:S01]  /*5740*/  @!UPT UIADD3 URZ, UPT, UPT, URZ, URZ, URZ ;  /* 0x000000fffffff290 */ /* 0x000fe2000fffe0ff */
[----:B------:R1:W-:Y:S01]  /*5750*/  @!UP1 UTMALDG.3D [UR16], [UR14], desc[UR10] ;  /* 0x00000a100e0095b4 */ /* 0x0003e20008011000 */
[----:B------:R1:W-:Y:S02]  /*5760*/  @!P4 SYNCS.ARRIVE.TRANS64.RED.A0TR RZ, [UR7+0x170], R20 ;  /* 0x00017014ffffc9a7 */ /* 0x0003e40008300407 */
[----:B-1----:R-:W-:Y:S01]  /*5770*/  @!P1 ISETP.NE.AND P2, PT, R3, 0x1, PT ;  /* 0x000000010300980c */ /* 0x002fe20003f45270 */
[C---:B--2---:R-:W-:Y:S01]  /*5780*/  @!P1 IMAD.HI.U32 R14, R13.reuse, R14, RZ ;  /* 0x0000000e0d0e9227 */ /* 0x044fe200078e00ff */
[----:B----4-:R-:W-:Y:S03]  /*5790*/  @!P1 ISETP.NE.AND P0, PT, R10, 0x1, PT ;  /* 0x000000010a00980c */ /* 0x010fe60003f05270 */
[C---:B------:R-:W-:Y:S01]  /*57a0*/  @!P1 IMAD.HI.U32 R11, R8.reuse, R11, RZ ;  /* 0x0000000b080b9227 */ /* 0x040fe200078e00ff */
[----:B------:R-:W-:Y:S04]  /*57b0*/  @!P1 SHF.R.U32.HI R14, RZ, R15, R14 ;  /* 0x0000000fff0e9219 */ /* 0x000fe8000001160e */
[----:B-----5:R-:W-:Y:S01]  /*57c0*/  @!P1 SHF.R.U32.HI R9, RZ, R0, R11 ;  /* 0x00000000ff099219 */ /* 0x020fe2000001160b */
[----:B------:R-:W-:Y:S01]  /*57d0*/  SYNCS.ARRIVE.TRANS64.RED.A1T0 RZ, [UR8], RZ ;  /* 0x000000ffffff79a7 */ /* 0x000fe20008100408 */
[----:B------:R-:W-:Y:S02]  /*57e0*/  @!P1 SEL R14, R13, R14, !P2 ;  /* 0x0000000e0d0e9207 */ /* 0x000fe40005000000 */
[----:B------:R-:W-:Y:S01]  /*57f0*/  @!P1 SEL R9, R8, R9, !P0 ;  /* 0x0000000908099207 */ /* 0x000fe20004000000 */
[----:B------:R-:W1:Y:S04]  /*5800*/  SYNCS.PHASECHK.TRANS64.TRYWAIT P5, [UR7+0x198], R12 ;  /* 0x0001980cff0075a7 */ /* 0x000e6800080a1107 */
[----:B------:R-:W-:Y:S02]  /*5810*/  @!P1 IMAD.IADD R0, R9, 0x1, -R14 ;  /* 0x0000000109009824 */ /* 0x000fe400078e0a0e */
[----:B------:R-:W-:Y:S02]  /*5820*/  @!P1 IMAD.IADD R9, R14, 0x1, -R9 ;  /* 0x000000010e099824 */ /* 0x000fe400078e0a09 */
[----:B------:R-:W-:Y:S02]  /*5830*/  @!P1 IMAD R13, R0, R3, R13 ;  /* 0x00000003000d9224 */ /* 0x000fe400078e020d */
[----:B------:R-:W-:Y:S01]  /*5840*/  @!P1 IMAD R8, R9, R10, R8 ;  /* 0x0000000a09089224 */ /* 0x000fe200078e0208 */
[----:B-1----:R-:W-:Y:S06]  /*5850*/  @!P5 BRA `(.L_x_112) ;  /* 0x000000780068d947 */ /* 0x002fec0003800000 */
.L_x_234:
[----:B-1----:R-:W-:Y:S01]  /*5860*/  @!P4 IADD3 R3, P0, PT, R32, 0x580, RZ ;  /* 0x000005802003c810 */ /* 0x002fe20007f1e0ff */
[----:B------:R-:W-:Y:S01]  /*5870*/  VOTEU.ALL UP1, P4 ;  /* 0x0000000000ff7886 */ /* 0x000fe20002020000 */
[----:B------:R-:W-:Y:S01]  /*5880*/  UMOV UR18, 0x0 ;  /* 0x0000000000127882 */ /* 0x000fe20000000000 */
[----:B------:R-:W-:Y:S01]  /*5890*/  UMOV UR19, 0x10000000 ;  /* 0x1000000000137882 */ /* 0x000fe20000000000 */
[----:B------:R-:W-:Y:S01]  /*58a0*/  @!P4 R2UR UR9, R3 ;  /* 0x000000000309c2ca */ /* 0x000fe200000e0000 */
[----:B------:R-:W-:Y:S01]  /*58b0*/  @!P4 IMAD.X R0, RZ, RZ, R33, P0 ;  /* 0x000000ffff00c224 */ /* 0x000fe200000e0621 */
[----:B------:R-:W-:Y:S01]  /*58c0*/  @!UP1 UIADD3 UR10, UPT, UPT, UR34, 0xc0, URZ ;  /* 0x000000c0220a9890 */ /* 0x000fe2000fffe0ff */
[----:B------:R-:W-:Y:S01]  /*58d0*/  ISETP.NE.AND P0, PT, R30, 0x2, PT ;  /* 0x000000021e00780c */ /* 0x000fe20003f05270 */
[----:B------:R-:W-:Y:S01]  /*58e0*/  UMOV UR11, UR35 ;  /* 0x00000023000b7c82 */ /* 0x000fe20008000000 */
[----:B------:R-:W-:Y:S01]  /*58f0*/  UMOV UR12, UR36 ;  /* 0x00000024000c7c82 */ /* 0x000fe20008000000 */
[----:B------:R-:W-:Y:S01]  /*5900*/  @!P4 R2UR UR8, R0 ;  /* 0x000000000008c2ca */ /* 0x000fe200000e0000 */
[----:B------:R-:W-:Y:S01]  /*5910*/  IMAD.IADD R20, R8, 0x1, R147 ;  /* 0x0000000108147824 */ /* 0x000fe200078e0293 */
[----:B------:R-:W-:Y:S01]  /*5920*/  @P3 R2UR UR36, R28 ;  /* 0x000000001c2432ca */ /* 0x000fe200000e0000 */
[----:B------:R-:W-:Y:S01]  /*5930*/  IMAD.IADD R21, R13, 0x1, R170 ;  /* 0x000000010d157824 */ /* 0x000fe200078e02aa */
[----:B------:R-:W-:Y:S02]  /*5940*/  SEL R0, RZ, 0x1, P0 ;  /* 0x00000001ff007807 */ /* 0x000fe40000000000 */
[----:B------:R-:W-:Y:S01]  /*5950*/  LOP3.LUT R31, R31, 0x1, RZ, 0x3c, !PT ;  /* 0x000000011f1f7812 */ /* 0x000fe200078e3cff */
[----:B------:R-:W-:Y:S01]  /*5960*/  IMAD.U32 R10, RZ, RZ, UR9 ;  /* 0x00000009ff0a7e24 */ /* 0x000fe2000f8e00ff */
[----:B------:R-:W-:Y:S01]  /*5970*/  @!UP1 UIADD3 UR9, UPT, UPT, UR7, 0x178, URZ ;  /* 0x0000017807099890 */ /* 0x000fe2000fffe0ff */
[----:B------:R-:W-:Y:S02]  /*5980*/  LOP3.LUT R29, R29, R0, RZ, 0x3c, !PT ;  /* 0x000000001d1d7212 */ /* 0x000fe400078e3cff */
[----:B------:R-:W-:Y:S02]  /*5990*/  SEL R30, R30, RZ, P0 ;  /* 0x000000ff1e1e7207 */ /* 0x000fe40000000000 */
[----:B------:R-:W-:Y:S01]  /*59a0*/  IMAD.U32 R11, RZ, RZ, UR8 ;  /* 0x00000008ff0b7e24 */ /* 0x000fe2000f8e00ff */
[----:B------:R-:W-:Y:S01]  /*59b0*/  @!P4 R2UR UR14, R10 ;  /* 0x000000000a0ec2ca */ /* 0x000fe200000e0000 */
[----:B------:R-:W-:Y:S01]  /*59c0*/  @!UP1 UIADD3 UR8, UPT, UPT, UR7, 0x6400, URZ ;  /* 0x0000640007089890 */ /* 0x000fe2000fffe0ff */
[----:B------:R-:W-:Y:S02]  /*59d0*/  VOTEU.ALL UP1, P4 ;  /* 0x0000000000ff7886 */ /* 0x000fe40002020000 */
[----:B------:R-:W-:Y:S11]  /*59e0*/  @!P4 R2UR UR15, R11 ;  /* 0x000000000b0fc2ca */ /* 0x000ff600000e0000 */
[----:B------:R-:W-:Y:S02]  /*59f0*/  @!UPT UIADD3 URZ, UPT, UPT, URZ, URZ, URZ ;  /* 0x000000fffffff290 */ /* 0x000fe4000fffe0ff */
[----:B------:R2:W-:Y:S01]  /*5a00*/  @!UP1 UTMALDG.3D [UR8], [UR14], desc[UR18] ;  /* 0x000012080e0095b4 */ /* 0x0005e20008011000 */
[----:B------:R2:W-:Y:S01]  /*5a10*/  @!P4 SYNCS.ARRIVE.TRANS64.RED.A0TR RZ, [UR7+0x178], R23 ;  /* 0x00017817ffffc9a7 */ /* 0x0005e20008300407 */
[----:B------:R-:W-:Y:S01]  /*5a20*/  UPLOP3.LUT UP1, UPT, UPT, UPT, UPT, 0x80, 0x8 ;  /* 0x000000000008789c */ /* 0x000fe20003f2f070 */
[----:B------:R-:W-:Y:S01]  /*5a30*/  SYNCS.ARRIVE.TRANS64.RED.A1T0 RZ, [UR13], RZ ;  /* 0x000000ffffff79a7 */ /* 0x000fe2000810040d */
[----:B------:R-:W-:Y:S09]  /*5a40*/  @P3 BRA `(.L_x_113) ;  /* 0xfffffff000943947 */ /* 0x000ff2000383ffff */
[----:B------:R-:W-:-:S04]  /*5a50*/  SHF.L.U32 R3, R31, 0x1f, RZ ;  /* 0x0000001f1f037819 */ /* 0x000fc800000006ff */
[----:B------:R-:W1:Y:S02]  /*5a60*/  SYNCS.PHASECHK.TRANS64.TRYWAIT P0, [UR7+0x180], R3 ;  /* 0x00018003ff0075a7 */ /* 0x000e640008001107 */
[----:B-1----:R-:W-:Y:S05]  /*5a70*/  @!P0 BRA `(.L_x_114) ;  /* 0x0000007400f88947 */ /* 0x002fea0003800000 */
.L_x_236:
[----:B------:R-:W4:Y:S02]  /*5a80*/  SYNCS.PHASECHK.TRANS64.TRYWAIT P0, [UR7+0x188], R3 ;  /* 0x00018803ff0075a7 */ /* 0x000f240008001107 */
[----:B----4-:R-:W-:Y:S05]  /*5a90*/  @!P0 BRA `(.L_x_115) ;  /* 0x0000007800088947 */ /* 0x010fea0003800000 */
.L_x_238:
[----:B------:R-:W4:Y:S02]  /*5aa0*/  SYNCS.PHASECHK.TRANS64.TRYWAIT P0, [UR7+0x190], R3 ;  /* 0x00019003ff0075a7 */ /* 0x000f240008001107 */
[----:B----4-:R-:W-:Y:S05]  /*5ab0*/  @!P0 BRA `(.L_x_116) ;  /* 0x0000007800188947 */ /* 0x010fea0003800000 */
.L_x_240:
[----:B-1----:R-:W-:-:S07]  /*5ac0*/  MOV R0, UR7 ;  /* 0x0000000700007c02 */ /* 0x002fce0008000f00 */
.L_x_117:
[----:B-1----:R-:W-:-:S04]  /*5ad0*/  SHF.L.U32 R3, R31, 0x1f, RZ ;  /* 0x0000001f1f037819 */ /* 0x002fc800000006ff */
[----:B------:R1:W4:Y:S03]  /*5ae0*/  SYNCS.PHASECHK.TRANS64.TRYWAIT P0, [R0+URZ+0x198], R3 ;  /* 0x00019803000075a7 */ /* 0x00032600080011ff */
[----:B----4-:R-:W-:Y:S05]  /*5af0*/  @!P0 NANOSLEEP.SYNCS 0x989680 ;  /* 0x009896800000895d */ /* 0x010fea0003900000 */
[----:B------:R-:W4:Y:S02]  /*5b00*/  @!P0 SYNCS.PHASECHK.TRANS64 P0, [R0+URZ+0x198], R3 ;  /* 0x00019803000085a7 */ /* 0x000f2400080010ff */
[----:B--2-4-:R-:W-:Y:S05]  /*5b10*/  @P0 EXIT ;  /* 0x000000000000094d */ /* 0x014fea0003800000 */
[----:B------:R-:W-:Y:S05]  /*5b20*/  BRA `(.L_x_117) ;  /* 0xfffffffc00e87947 */ /* 0x000fea000383ffff */
.L_x_102:
[----:B------:R-:W-:-:S06]  /*5b30*/  UISETP.GE.AND UP1, UPT, UR10, 0x4, UPT ;  /* 0x000000040a00788c */ /* 0x000fcc000bf26270 */
[----:B------:R-:W-:-:S13]  /*5b40*/  PLOP3.LUT P0, PT, PT, PT, UP1, 0x80, 0x8 ;  /* 0x000000000008781c */ /* 0x000fda0003f0f018 */
[----:B------:R-:W-:Y:S05]  /*5b50*/  @!P0 EXIT ;  /* 0x000000000000894d */ /* 0x000fea0003800000 */
[----:B------:R-:W-:Y:S01]  /*5b60*/  BAR.SYNC.DEFER_BLOCKING 0x6, 0xa0 ;  /* 0x0182800000007b1d */ /* 0x000fe20000010000 */
[C---:B------:R-:W-:Y:S01]  /*5b70*/  IMAD.SHL.U32 R3, R185.reuse, 0x40, RZ ;  /* 0x00000040b9037824 */ /* 0x040fe200078e00ff */
[C---:B------:R-:W-:Y:S01]  /*5b80*/  LOP3.LUT R189, R185.reuse, 0x60, RZ, 0xc0, !PT ;  /* 0x00000060b9bd7812 */ /* 0x040fe200078ec0ff */
[C---:B------:R-:W-:Y:S01]  /*5b90*/  IMAD.SHL.U32 R172, R185.reuse, 0x8, RZ ;  /* 0x00000008b9ac7824 */ /* 0x040fe200078e00ff */
[C---:B------:R-:W-:Y:S01]  /*5ba0*/  LOP3.LUT R187, R185.reuse, 0x2, RZ, 0xc0, !PT ;  /* 0x00000002b9bb7812 */ /* 0x040fe200078ec0ff */
[----:B------:R-:W-:Y:S01]  /*5bb0*/  IMAD.U32 R79, R185, 0x10000, RZ ;  /* 0x00010000b94f7824 */ /* 0x000fe200078e00ff */
[----:B------:R-:W-:Y:S02]  /*5bc0*/  UMOV UR49, 0x400 ;  /* 0x0000040000317882 */ /* 0x000fe40000000000 */
[----:B------:R-:W1:Y:S01]  /*5bd0*/  LDC R177, c[0x0][0x370] ;  /* 0x0000dc00ffb17b82 */ /* 0x000e620000000800 */
[----:B------:R-:W-:Y:S01]  /*5be0*/  ULEA UR49, UR37, UR49, 0x18 ;  /* 0x0000003125317291 */ /* 0x000fe2000f8ec0ff */
[----:B------:R-:W-:Y:S01]  /*5bf0*/  LOP3.LUT R5, R3, 0x180, RZ, 0xc0, !PT ;  /* 0x0000018003057812 */ /* 0x000fe200078ec0ff */
[----:B------:R-:W-:Y:S01]  /*5c00*/  HFMA2 R192, -RZ, RZ, 0, 0 ;  /* 0x00000000ffc07431 */ /* 0x000fe200000001ff */
[----:B------:R-:W-:Y:S01]  /*5c10*/  LOP3.LUT R79, R79, 0x600000, RZ, 0xc0, !PT ;  /* 0x006000004f4f7812 */ /* 0x000fe200078ec0ff */
[----:B------:R-:W-:Y:S01]  /*5c20*/  UIADD3 UR4, UPT, UPT, UR49, 0x8400, URZ ;  /* 0x0000840031047890 */ /* 0x000fe2000fffe0ff */
[----:B------:R-:W-:Y:S01]  /*5c30*/  LOP3.LUT R172, R5, 0x30, R172, 0xf8, !PT ;  /* 0x0000003005ac7812 */ /* 0x000fe200078ef8ac */
[----:B------:R-:W-:Y:S01]  /*5c40*/  IMAD.MOV.U32 R76, RZ, RZ, RZ ;  /* 0x000000ffff4c7224 */ /* 0x000fe200078e00ff */
[----:B------:R-:W2:Y:S01]  /*5c50*/  LDC R74, c[0x0][0xb0c] ;  /* 0x0002c300ff4a7b82 */ /* 0x000ea20000000800 */
[----:B------:R-:W-:-:S02]  /*5c60*/  LOP3.LUT R185, R185, 0x4, RZ, 0xc0, !PT ;  /* 0x00000004b9b97812 */ /* 0x000fc400078ec0ff */
[----:B------:R-:W-:Y:S02]  /*5c70*/  CS2R R182, SRZ ;  /* 0x0000000000b67805 */ /* 0x000fe4000001ff00 */
[----:B------:R-:W-:Y:S02]  /*5c80*/  LOP3.LUT R172, R172, 0x1e40, R3, 0xf8, !PT ;  /* 0x00001e40acac7812 */ /* 0x000fe400078ef803 */
[----:B------:R-:W-:Y:S02]  /*5c90*/  CS2R R180, SRZ ;  /* 0x0000000000b47805 */ /* 0x000fe4000001ff00 */
[----:B------:R-:W-:Y:S01]  /*5ca0*/  IADD3 R184, PT, PT, -R185, 0x2, RZ ;  /* 0x00000002b9b87810 */ /* 0x000fe20007ffe1ff */
[----:B------:R-:W-:Y:S01]  /*5cb0*/  IMAD.MOV R176, RZ, RZ, -R187 ;  /* 0x000000ffffb07224 */ /* 0x000fe200078e0abb */
[----:B------:R-:W-:Y:S01]  /*5cc0*/  MOV R188, UR4 ;  /* 0x0000000400bc7c02 */ /* 0x000fe20008000f00 */
[----:B------:R-:W3:Y:S01]  /*5cd0*/  LDC R174, c[0x0][0xb20] ;  /* 0x0002c800ffae7b82 */ /* 0x000ee20000000800 */
[----:B------:R-:W4:Y:S01]  /*5ce0*/  LDS R0, [UR49+0x240] ;  /* 0x00024031ff007984 */ /* 0x000f220008000800 */
[----:B------:R-:W-:Y:S01]  /*5cf0*/  VIADD R186, R172, UR49 ;  /* 0x00000031acba7c36 */ /* 0x000fe20008000000 */
[----:B------:R-:W1:Y:S01]  /*5d00*/  LDCU.64 UR52, c[0x0][0x348] ;  /* 0x00006900ff3477ac */ /* 0x000e620008000a00 */
[----:B------:R-:W-:-:S02]  /*5d10*/  IMAD.MOV R175, RZ, RZ, -R185 ;  /* 0x000000ffffaf7224 */ /* 0x000fc400078e0ab9 */
[----:B------:R-:W-:Y:S01]  /*5d20*/  VIADD R186, R186, 0x400 ;  /* 0x00000400baba7836 */ /* 0x000fe20000000000 */
[----:B------:R-:W1:Y:S01]  /*5d30*/  LDCU.64 UR38, c[0x0][0x888] ;  /* 0x00011100ff2677ac */ /* 0x000e620008000a00 */
[----:B------:R-:W1:Y:S01]  /*5d40*/  LDC R73, c[0x0][0xb30] ;  /* 0x0002cc00ff497b82 */ /* 0x000e620000000800 */
[----:B------:R-:W1:Y:S01]  /*5d50*/  LDCU.64 UR44, c[0x0][0x890] ;  /* 0x00011200ff2c77ac */ /* 0x000e620008000a00 */
[----:B------:R-:W-:-:S06]  /*5d60*/  UIADD3 UR48, UPT, UPT, UR49, 0x400, URZ ;  /* 0x0000040031307890 */ /* 0x000fcc000fffe0ff */
[----:B------:R-:W1:Y:S08]  /*5d70*/  LDC.64 R168, c[0x0][0xb10] ;  /* 0x0002c400ffa87b82 */ /* 0x000e700000000a00 */
[----:B------:R-:W1:Y:S08]  /*5d80*/  LDC.64 R70, c[0x0][0xb18] ;  /* 0x0002c600ff467b82 */ /* 0x000e700000000a00 */
[----:B------:R-:W1:Y:S08]  /*5d90*/  LDC.64 R68, c[0x0][0xb28] ;  /* 0x0002ca00ff447b82 */ /* 0x000e700000000a00 */
[----:B------:R-:W1:Y:S01]  /*5da0*/  LDC.64 R166, c[0x0][0x8b0] ;  /* 0x00022c00ffa67b82 */ /* 0x000e620000000a00 */
[----:B----4-:R-:W-:-:S07]  /*5db0*/  IMAD.IADD R79, R0, 0x1, R79 ;  /* 0x00000001004f7824 */ /* 0x010fce00078e024f */
[----:B------:R-:W4:Y:S08]  /*5dc0*/  LDC.64 R164, c[0x0][0x8a8] ;  /* 0x00022a00ffa47b82 */ /* 0x000f300000000a00 */
[----:B--23--:R-:W1:Y:S02]  /*5dd0*/  LDC R178, c[0x0][0x374] ;  /* 0x0000dd00ffb27b82 */ /* 0x00ce640000000800 */
.L_x_162:
[----:B------:R-:W-:Y:S02]  /*5de0*/  LEA R0, R192, UR49, 0x3 ;  /* 0x00000031c0007c11 */ /* 0x000fe4000f8e18ff */
[----:B------:R-:W-:Y:S02]  /*5df0*/  SHF.L.U32 R3, R182, 0x1f, RZ ;  /* 0x0000001fb6037819 */ /* 0x000fe400000006ff */
[----:B-1----:R-:W-:Y:S02]  /*5e00*/  LEA R16, R192, UR49, 0x4 ;  /* 0x00000031c0107c11 */ /* 0x002fe4000f8e20ff */
[----:B------:R-:W2:Y:S02]  /*5e10*/  SYNCS.PHASECHK.TRANS64.TRYWAIT P0, [R0+URZ+0x1b0], R3 ;  /* 0x0001b003000075a7 */ /* 0x000ea400080011ff */
[----:B--2---:R-:W-:Y:S05]  /*5e20*/  @!P0 BRA `(.L_x_118) ;  /* 0x0000007400548947 */ /* 0x004fea0003800000 */
.L_x_241:
[----:B------:R-:W3:Y:S01]  /*5e30*/  LDC.64 R12, c[0x0][0xb10] ;  /* 0x0002c400ff0c7b82 */ /* 0x000ee20000000a00 */
[----:B------:R-:W4:Y:S01]  /*5e40*/  LDS.128 R16, [R16+0x220] ;  /* 0x0002200010107984 */ /* 0x000f220000000c00 */
[----:B-1----:R-:W-:Y:S01]  /*5e50*/  ISETP.NE.AND P1, PT, R73, 0x1, PT ;  /* 0x000000014900780c */ /* 0x002fe20003f25270 */
[----:B--2---:R-:W-:Y:S01]  /*5e60*/  VIADD R0, R0, 0x1c0 ;  /* 0x000001c000007836 */ /* 0x004fe20000000000 */
[----:B------:R-:W-:Y:S04]  /*5e70*/  ISETP.GE.AND P0, PT, R72, 0x1, PT ;  /* 0x000000014800780c */ /* 0x000fe80003f06270 */
[----:B------:R-:W1:Y:S01]  /*5e80*/  LDC.64 R10, c[0x0][0xb18] ;  /* 0x0002c600ff0a7b82 */ /* 0x000e620000000a00 */
[----:B------:R-:W-:Y:S01]  /*5e90*/  PRMT R0, RZ, 0x654, R0 ;  /* 0x00000654ff007816 */ /* 0x000fe20000000000 */
[----:B------:R-:W-:Y:S01]  /*5ea0*/  @!PT LDS RZ, [RZ] ;  /* 0x00000000fffff984 */ /* 0x000fe20000000800 */
[----:B------:R-:W-:Y:S01]  /*5eb0*/  @!PT LDS RZ, [RZ] ;  /* 0x00000000fffff984 */ /* 0x000fe20000000800 */
[----:B------:R-:W-:Y:S01]  /*5ec0*/  @!PT LDS RZ, [RZ] ;  /* 0x00000000fffff984 */ /* 0x000fe20000000800 */
[----:B------:R-:W-:Y:S01]  /*5ed0*/  @!PT LDS RZ, [RZ] ;  /* 0x00000000fffff984 */ /* 0x000fe20000000800 */
[----:B------:R2:W-:Y:S06]  /*5ee0*/  MEMBAR.ALL.CTA ;  /* 0x0000000000007992 */ /* 0x0005ec0000008000 */
[----:B--2---:R-:W2:Y:S01]  /*5ef0*/  FENCE.VIEW.ASYNC.S ;  /* 0x00000000000073c6 */ /* 0x004ea20000000000 */
[----:B------:R-:W1:Y:S08]  /*5f00*/  @!P1 LDC R14, c[0x0][0xb20] ;  /* 0x0002c800ff0e9b82 */ /* 0x000e700000000800 */
[----:B------:R-:W1:Y:S01]  /*5f10*/  @!P1 LDC R9, c[0x0][0xb0c] ;  /* 0x0002c300ff099b82 */ /* 0x000e620000000800 */
[----:B--2---:R2:W-:Y:S01]  /*5f20*/  SYNCS.ARRIVE.TRANS64.RED.A1T0 RZ, [R0+URZ], RZ ;  /* 0x000000ff00ff79a7 */ /* 0x0045e200081004ff */
[----:B----4-:R-:W-:Y:S04]  /*5f30*/  LOP3.LUT P4, RZ, R18, 0x1, RZ, 0xc0, !PT ;  /* 0x0000000112ff7812 */ /* 0x010fe8000788c0ff */
[----:B------:R-:W-:Y:S09]  /*5f40*/  P2R R190, PR, RZ, 0x10 ;  /* 0x00000010ffbe7803 */ /* 0x000ff20000000000 */
[----:B------:R-:W-:Y:S02]  /*5f50*/  @P4 MOV R77, R16 ;  /* 0x00000010004d4202 */ /* 0x000fe40000000f00 */
[----:B------:R-:W-:Y:S01]  /*5f60*/  @P4 LOP3.LUT R75, R17, 0xffff, RZ, 0xc0, !PT ;  /* 0x0000ffff114b4812 */ /* 0x000fe200078ec0ff */
[----:B--23--:R-:W-:Y:S06]  /*5f70*/  @!P0 BRA `(.L_x_119) ;  /* 0x0000000000a48947 */ /* 0x00cfec0003800000 */
[----:B------:R-:W-:Y:S01]  /*5f80*/  IMAD.HI.U32 R23, R178, R71, RZ ;  /* 0x00000047b2177227 */ /* 0x000fe200078e00ff */
[----:B------:R-:W-:Y:S02]  /*5f90*/  ISETP.NE.AND P0, PT, R70, 0x1, PT ;  /* 0x000000014600780c */ /* 0x000fe40003f05270 */
[----:B------:R-:W-:Y:S01]  /*5fa0*/  ISETP.NE.AND P2, PT, R72, 0x1, PT ;  /* 0x000000014800780c */ /* 0x000fe20003f45270 */
[----:B------:R-:W-:Y:S01]  /*5fb0*/  IMAD.HI.U32 R22, R177, R168, RZ ;  /* 0x000000a8b1167227 */ /* 0x000fe200078e00ff */
[----:B------:R-:W-:Y:S02]  /*5fc0*/  SHF.R.U32.HI R23, RZ, R174, R23 ;  /* 0x000000aeff177219 */ /* 0x000fe40000011617 */
[----:B------:R-:W-:Y:S01]  /*5fd0*/  ISETP.NE.AND P3, PT, R74, 0x1, PT ;  /* 0x000000014a00780c */ /* 0x000fe20003f65270 */
[----:B------:R-:W-:Y:S01]  /*5fe0*/  IMAD.HI.U32 R26, R77, R168, RZ ;  /* 0x000000a84d1a7227 */ /* 0x000fe200078e00ff */
[----:B------:R-:W-:Y:S02]  /*5ff0*/  SHF.R.U32.HI R22, RZ, R169, R22 ;  /* 0x000000a9ff167219 */ /* 0x000fe40000011616 */
[----:B------:R-:W-:Y:S01]  /*6000*/  SEL R3, R178, R23, !P0 ;  /* 0x00000017b2037207 */ /* 0x000fe20004000000 */
[----:B------:R-:W-:Y:S01]  /*6010*/  IMAD.HI.U32 R23, R75, R71, RZ ;  /* 0x000000474b177227 */ /* 0x000fe200078e00ff */
[----:B------:R-:W-:Y:S02]  /*6020*/  SEL R7, R177, R22, !P3 ;  /* 0x00000016b1077207 */ /* 0x000fe40005800000 */
[----:B------:R-:W-:Y:S01]  /*6030*/  SHF.R.U32.HI R26, RZ, R169, R26 ;  /* 0x000000a9ff1a7219 */ /* 0x000fe2000001161a */
[-C--:B------:R-:W-:Y:S04]  /*6040*/  IMAD.HI.U32 R22, R3, R68.reuse, RZ ;  /* 0x0000004403167227 */ /* 0x080fe800078e00ff */
[----:B------:R-:W-:Y:S01]  /*6050*/  IMAD.HI.U32 R24, R7, R68, RZ ;  /* 0x0000004407187227 */ /* 0x000fe200078e00ff */
[-C--:B------:R-:W-:Y:S02]  /*6060*/  @P2 SHF.R.U32.HI R3, RZ, R69.reuse, R22 ;  /* 0x00000045ff032219 */ /* 0x080fe40000011616 */
[----:B------:R-:W-:Y:S02]  /*6070*/  SHF.R.U32.HI R22, RZ, R174, R23 ;  /* 0x000000aeff167219 */ /* 0x000fe40000011617 */
[----:B------:R-:W-:Y:S01]  /*6080*/  @P2 SHF.R.U32.HI R7, RZ, R69, R24 ;  /* 0x00000045ff072219 */ /* 0x000fe20000011618 */
[C---:B------:R-:W-:Y:S01]  /*6090*/  IMAD R2, R72.reuse, R3, RZ ;  /* 0x0000000348027224 */ /* 0x040fe200078e02ff */
[----:B------:R-:W-:Y:S02]  /*60a0*/  SEL R5, R75, R22, !P0 ;  /* 0x000000164b057207 */ /* 0x000fe40004000000 */
[----:B------:R-:W-:Y:S01]  /*60b0*/  SEL R3, R77, R26, !P3 ;  /* 0x0000001a4d037207 */ /* 0x000fe20005800000 */
[----:B------:R-:W-:Y:S01]  /*60c0*/  IMAD R4, R72, R7, RZ ;  /* 0x0000000748047224 */ /* 0x000fe200078e02ff */
[C---:B------:R-:W-:Y:S01]  /*60d0*/  ISETP.GE.AND P0, PT, R5.reuse, R2, PT ;  /* 0x000000020500720c */ /* 0x040fe20003f06270 */
[----:B------:R-:W-:Y:S03]  /*60e0*/  IMAD.HI.U32 R6, R5, R68, RZ ;  /* 0x0000004405067227 */ /* 0x000fe600078e00ff */
[----:B------:R-:W-:Y:S01]  /*60f0*/  ISETP.GE.OR P0, PT, R3, R4, P0 ;  /* 0x000000040300720c */ /* 0x000fe20000706670 */
[----:B------:R-:W-:Y:S01]  /*6100*/  IMAD.MOV R4, RZ, RZ, -R3 ;  /* 0x000000ffff047224 */ /* 0x000fe200078e0a03 */
[-C--:B------:R-:W-:Y:S03]  /*6110*/  SHF.R.U32.HI R6, RZ, R69.reuse, R6 ;  /* 0x00000045ff067219 */ /* 0x080fe60000011606 */
[----:B------:R-:W-:Y:S01]  /*6120*/  IMAD R77, R74, R4, R77 ;  /* 0x000000044a4d7224 */ /* 0x000fe200078e024d */
[----:B------:R-:W-:Y:S05]  /*6130*/  SEL R15, R5, R6, !P2 ;  /* 0x00000006050f7207 */ /* 0x000fea0005000000 */
[----:B------:R-:W-:Y:S02]  /*6140*/  IMAD.MOV R6, RZ, RZ, -R15 ;  /* 0x000000ffff067224 */ /* 0x000fe400078e0a0f */
[C---:B------:R-:W-:Y:S04]  /*6150*/  @!P0 IMAD.HI.U32 R2, R3.reuse, R68, RZ ;  /* 0x0000004403028227 */ /* 0x040fe800078e00ff */
[----:B------:R-:W-:Y:S01]  /*6160*/  IMAD R6, R72, R6, R5 ;  /* 0x0000000648067224 */ /* 0x000fe200078e0205 */
[----:B------:R-:W-:Y:S04]  /*6170*/  @!P0 SHF.R.U32.HI R2, RZ, R69, R2 ;  /* 0x00000045ff028219 */ /* 0x000fe80000011602 */
[----:B------:R-:W-:Y:S02]  /*6180*/  @!P0 SEL R0, R3, R2, !P2 ;  /* 0x0000000203008207 */ /* 0x000fe40005000000 */
[----:B------:R-:W-:Y:S02]  /*6190*/  IADD3 R2, PT, PT, -R5, RZ, RZ ;  /* 0x000000ff05027210 */ /* 0x000fe40007ffe1ff */
[----:B------:R-:W-:Y:S01]  /*61a0*/  @!P0 IADD3 R8, PT, PT, R15, -R0, RZ ;  /* 0x800000000f088210 */ /* 0x000fe20007ffe0ff */
[----:B------:R-:W-:Y:S02]  /*61b0*/  @!P0 IMAD R0, R7, R6, R0 ;  /* 0x0000000607008224 */ /* 0x000fe400078e0200 */
[----:B------:R-:W-:Y:S02]  /*61c0*/  IMAD R75, R70, R2, R75 ;  /* 0x00000002464b7224 */ /* 0x000fe400078e024b */
[----:B------:R-:W-:Y:S02]  /*61d0*/  @!P0 IMAD R5, R8, R72, R3 ;  /* 0x0000004808058224 */ /* 0x000fe400078e0203 */
[----:B------:R-:W-:Y:S04]  /*61e0*/  @!P0 IMAD.MOV.U32 R3, RZ, RZ, R0 ;  /* 0x000000ffff038224 */ /* 0x000fe800078e0000 */
[----:B------:R-:W-:Y:S02]  /*61f0*/  IMAD R77, R3, R74, R77 ;  /* 0x0000004a034d7224 */ /* 0x000fe400078e024d */
[----:B------:R-:W-:Y:S07]  /*6200*/  IMAD R75, R5, R70, R75 ;  /* 0x00000046054b7224 */ /* 0x000fee00078e024b */
.L_x_119:
[----:B-1----:R-:W-:Y:S01]  /*6210*/  @!P1 ISETP.NE.AND P0, PT, R10, 0x1, PT ;  /* 0x000000010a00980c */ /* 0x002fe20003f05270 */
[----:B------:R-:W-:Y:S01]  /*6220*/  @!P1 IMAD.HI.U32 R0, R77, R12, RZ ;  /* 0x0000000c4d009227 */ /* 0x000fe200078e00ff */
[----:B------:R-:W-:Y:S01]  /*6230*/  @!P1 ISETP.NE.AND P2, PT, R9, 0x1, PT ;  /* 0x000000010900980c */ /* 0x000fe20003f45270 */
[----:B------:R-:W-:Y:S01]  /*6240*/  ULOP3.LUT UP0, URZ, UR48, 0x1b0, URZ, 0xc0, !UPT ;  /* 0x000001b030ff7892 */ /* 0x000fe2000f80c0ff */
[----:B------:R-:W-:Y:S01]  /*6250*/  R2UR UR42, R21 ;  /* 0x00000000152a72ca */ /* 0x000fe200000e0000 */
[----:B------:R-:W-:Y:S01]  /*6260*/  @!P1 IMAD.HI.U32 R3, R75, R11, RZ ;  /* 0x0000000b4b039227 */ /* 0x000fe200078e00ff */
[----:B------:R-:W-:Y:S02]  /*6270*/  @!P1 SHF.R.U32.HI R0, RZ, R13, R0 ;  /* 0x0000000dff009219 */ /* 0x000fe40000011600 */
[----:B------:R-:W-:Y:S01]  /*6280*/  R2UR UR41, R20 ;  /* 0x00000000142972ca */ /* 0x000fe200000e0000 */
[----:B------:R-:W-:Y:S01]  /*6290*/  VIADD R192, R192, 0x1 ;  /* 0x00000001c0c07836 */ /* 0x000fe20000000000 */
[----:B------:R-:W-:Y:S02]  /*62a0*/  @!P1 SHF.R.U32.HI R2, RZ, R14, R3 ;  /* 0x0000000eff029219 */ /* 0x000fe40000011603 */
[----:B------:R-:W-:Y:S02]  /*62b0*/  @!P1 SEL R3, R77, R0, !P2 ;  /* 0x000000004d039207 */ /* 0x000fe40005000000 */
[----:B------:R-:W-:Y:S02]  /*62c0*/  @!P1 SEL R2, R75, R2, !P0 ;  /* 0x000000024b029207 */ /* 0x000fe40004000000 */
[----:B------:R-:W-:Y:S01]  /*62d0*/  @P4 SHF.R.U32.HI R179, RZ, 0x10, R17 ;  /* 0x00000010ffb34819 */ /* 0x000fe20000011611 */
[----:B------:R-:W-:Y:S02]  /*62e0*/  USHF.L.U32 UR42, UR42, 0x7, URZ ;  /* 0x000000072a2a7899 */ /* 0x000fe400080006ff */
[----:B------:R-:W-:Y:S02]  /*62f0*/  @!P1 IMAD.IADD R0, R2, 0x1, -R3 ;  /* 0x0000000102009824 */ /* 0x000fe400078e0a03 */
[----:B------:R-:W-:Y:S01]  /*6300*/  @!P1 IMAD.IADD R2, R3, 0x1, -R2 ;  /* 0x0000000103029824 */ /* 0x000fe200078e0a02 */
[----:B------:R-:W-:Y:S01]  /*6310*/  USHF.L.U32 UR41, UR41, 0x8, URZ ;  /* 0x0000000829297899 */ /* 0x000fe200080006ff */
[----:B------:R-:W-:Y:S02]  /*6320*/  @!P1 IMAD R77, R0, R9, R77 ;  /* 0x00000009004d9224 */ /* 0x000fe400078e024d */
[----:B------:R-:W-:Y:S01]  /*6330*/  @!P1 IMAD R75, R2, R10, R75 ;  /* 0x0000000a024b9224 */ /* 0x000fe200078e024b */
[----:B------:R-:W-:Y:S08]  /*6340*/  BRA.U !UP0, `(.L_x_120) ;  /* 0x0000000108407547 */ /* 0x000ff0000b800000 */
[----:B------:R-:W1:Y:S01]  /*6350*/  LDCU.64 UR8, c[0x4][0x88] ;  /* 0x01001100ff0877ac */ /* 0x000e620008000a00 */
[----:B------:R-:W-:Y:S01]  /*6360*/  MOV R3, 0x0 ;  /* 0x0000000000037802 */ /* 0x000fe20000000f00 */
[----:B------:R-:W-:Y:S02]  /*6370*/  HFMA2 R12, -RZ, RZ, 0, 5.9604644775390625e-08 ;  /* 0x00000001ff0c7431 */ /* 0x000fe400000001ff */
[----:B------:R-:W-:Y:S02]  /*6380*/  IMAD.MOV.U32 R8, RZ, RZ, 0x70 ;  /* 0x00000070ff087424 */ /* 0x000fe400078e00ff */
[----:B------:R-:W-:Y:S01]  /*6390*/  IMAD.MOV.U32 R13, RZ, RZ, RZ ;  /* 0x000000ffff0d7224 */ /* 0x000fe200078e00ff */
[----:B------:R-:W2:Y:S01]  /*63a0*/  LDCU.64 UR6, c[0x4][0x90] ;  /* 0x01001200ff0677ac */ /* 0x000ea20008000a00 */
[----:B------:R-:W3:Y:S01]  /*63b0*/  LDC.64 R2, c[0x4][R3] ;  /* 0x0100000003027b82 */ /* 0x000ee20000000a00 */
[----:B------:R-:W4:Y:S01]  /*63c0*/  LDCU.64 UR4, c[0x4][0x8] ;  /* 0x01000100ff0477ac */ /* 0x000f220008000a00 */
[----:B-1----:R-:W-:Y:S01]  /*63d0*/  MOV R5, UR9 ;  /* 0x0000000900057c02 */ /* 0x002fe20008000f00 */
[----:B------:R-:W-:Y:S01]  /*63e0*/  IMAD.U32 R4, RZ, RZ, UR8 ;  /* 0x00000008ff047e24 */ /* 0x000fe2000f8e00ff */
[----:B--2---:R-:W-:Y:S01]  /*63f0*/  MOV R7, UR7 ;  /* 0x0000000700077c02 */ /* 0x004fe20008000f00 */
[----:B------:R-:W-:Y:S01]  /*6400*/  IMAD.U32 R6, RZ, RZ, UR6 ;  /* 0x00000006ff067e24 */ /* 0x000fe2000f8e00ff */
[----:B----4-:R-:W-:Y:S01]  /*6410*/  MOV R11, UR5 ;  /* 0x00000005000b7c02 */ /* 0x010fe20008000f00 */
[----:B------:R-:W-:Y:S02]  /*6420*/  IMAD.U32 R10, RZ, RZ, UR4 ;  /* 0x00000004ff0a7e24 */ /* 0x000fe4000f8e00ff */
[----:B------:R-:W-:Y:S07]  /*6430*/  LEPC R20, `(.L_x_120) ;  /* 0x000000001014794e */ /* 0x000fee0000000000 */
[----:B---3-5:R-:W-:Y:S05]  /*6440*/  CALL.ABS.NOINC R2 ;  /* 0x0000000002007343 */ /* 0x028fea0003c00000 */
.L_x_120:
[----:B------:R-:W-:Y:S01]  /*6450*/  LOP3.LUT P0, RZ, R188, 0x1b0, RZ, 0xc0, !PT ;  /* 0x000001b0bcff7812 */ /* 0x000fe2000780c0ff */
[----:B------:R-:W-:Y:S11]  /*6460*/  BSSY.RECONVERGENT B6, `(.L_x_121) ;  /* 0x0000013000067945 */ /* 0x000ff60003800200 */
[----:B------:R-:W-:Y:S01]  /*6470*/  @!UPT UIADD3 URZ, UPT, UPT, URZ, URZ, URZ ;  /* 0x000000fffffff290 */ /* 0x000fe2000fffe0ff */
[----:B------:R-:W-:Y:S05]  /*6480*/  @!P0 BRA `(.L_x_122) ;  /* 0x0000000000408947 */ /* 0x000fea0003800000 */
        /* <DEDUP_REMOVED lines=16> */
.L_x_122:
[----:B------:R-:W-:Y:S05]  /*6590*/  BSYNC.RECONVERGENT B6 ;  /* 0x0000000000067941 */ /* 0x000fea0003800200 */
.L_x_121:
[----:B------:R-:W-:Y:S01]  /*65a0*/  ISETP.NE.U32.AND P4, PT, R166, RZ, PT ;  /* 0x000000ffa600720c */ /* 0x000fe20003f85070 */
[----:B------:R-:W-:Y:S01]  /*65b0*/  UISETP.NE.AND UP2, UPT, UR50, URZ, UPT ;  /* 0x000000ff3200728c */ /* 0x000fe2000bf45270 */
[----:B------:R-:W-:Y:S01]  /*65c0*/  ISETP.NE.U32.AND P2, PT, RZ, UR38, PT ;  /* 0x00000026ff007c0c */ /* 0x000fe2000bf45070 */
[----:B------:R-:W-:Y:S01]  /*65d0*/  UISETP.NE.U32.AND UP1, UPT, UR44, URZ, UPT ;  /* 0x000000ff2c00728c */ /* 0x000fe2000bf25070 */
[----:B------:R-:W-:Y:S01]  /*65e0*/  ISETP.NE.AND.EX P4, PT, R167, RZ, PT, P4 ;  /* 0x000000ffa700720c */ /* 0x000fe20003f85340 */
[----:B------:R-:W-:Y:S01]  /*65f0*/  UPLOP3.LUT UP0, UPT, UPT, UPT, UPT, 0x40, 0x4 ;  /* 0x000000000004789c */ /* 0x000fe20003f0e870 */
[----:B------:R-:W-:Y:S01]  /*6600*/  ISETP.NE.AND.EX P2, PT, RZ, UR39, PT, P2 ;  /* 0x00000027ff007c0c */ /* 0x000fe2000bf45320 */
[----:B------:R-:W-:Y:S01]  /*6610*/  UISETP.NE.AND.EX UP1, UPT, UR45, URZ, UPT, UP1 ;  /* 0x000000ff2d00728c */ /* 0x000fe2000bf25310 */
[----:B------:R-:W-:Y:S04]  /*6620*/  PLOP3.LUT P1, PT, PT, PT, UP2, 0x80, 0x8 ;  /* 0x000000000008781c */ /* 0x000fe80003f2f028 */
[----:B------:R-:W-:Y:S06]  /*6630*/  @UP2 UPLOP3.LUT UP0, UPT, UPT, UPT, UP1, 0x80, 0x8 ;  /* 0x000000000008289c */ /* 0x000fec0003f0f010 */
[----:B------:R-:W-:Y:S01]  /*6640*/  PLOP3.LUT P0, PT, PT, PT, UP0, 0x80, 0x8 ;  /* 0x000000000008781c */ /* 0x000fe20003f0f008 */
[----:B------:R-:W-:Y:S01]  /*6650*/  @!UPT UIADD3 URZ, UPT, UPT, URZ, URZ, URZ ;  /* 0x000000fffffff290 */ /* 0x000fe2000fffe0ff */
[----:B------:R-:W-:Y:S11]  /*6660*/  BRA.U !UP1, `(.L_x_123) ;  /* 0x0000000109387547 */ /* 0x000ff6000b800000 */
[----:B------:R-:W-:Y:S01]  /*6670*/  UISETP.NE.U32.AND UP0, UPT, UR38, URZ, UPT ;  /* 0x000000ff2600728c */ /* 0x000fe2000bf05070 */
[----:B------:R-:W-:Y:S02]  /*6680*/  HFMA2 R0, -RZ, RZ, 0, 5.9604644775390625e-08 ;  /* 0x00000001ff007431 */ /* 0x000fe400000001ff */
[----:B------:R-:W-:Y:S01]  /*6690*/  IMAD.MOV.U32 R171, RZ, RZ, 0x1 ;  /* 0x00000001ffab7424 */ /* 0x000fe200078e00ff */
[----:B------:R-:W-:Y:S06]  /*66a0*/  UISETP.NE.AND.EX UP0, UPT, UR39, URZ, UPT, UP0 ;  /* 0x000000ff2700728c */ /* 0x000fec000bf05300 */
[----:B------:R-:W-:Y:S05]  /*66b0*/  PLOP3.LUT P3, PT, PT, PT, UP0, 0x80, 0x8 ;  /* 0x000000000008781c */ /* 0x000fea0003f6f008 */
[----:B------:R-:W1:Y:S01]  /*66c0*/  @UP0 LDCU.64 UR6, c[0x0][0x888] ;  /* 0x00011100ff0607ac */ /* 0x000e620008000a00 */
[----:B------:R-:W-:Y:S07]  /*66d0*/  @UP0 UIMAD UR4, UR36, UR44, URZ ;  /* 0x0000002c240402a4 */ /* 0x000fee000f8e02ff */
[----:B------:R-:W-:Y:S01]  /*66e0*/  @!P3 PRMT R171, R0, 0x7610, R171 ;  /* 0x0000761000abb816 */ /* 0x000fe200000000ab */
[----:B-1----:R-:W-:Y:S03]  /*66f0*/  @UP0 UIMAD.WIDE UR6, UR4, 0x4, UR6 ;  /* 0x00000004040608a5 */ /* 0x002fe6000f8e0206 */
[----:B------:R-:W1:Y:S03]  /*6700*/  @!UP0 LDCU UR4, c[0x0][0x880] ;  /* 0x00011000ff0487ac */ /* 0x000e660008000800 */
[----:B------:R-:W-:Y:S01]  /*6710*/  IMAD.U32 R2, RZ, RZ, UR6 ;  /* 0x00000006ff027e24 */ /* 0x000fe2000f8e00ff */
[----:B------:R-:W-:Y:S05]  /*6720*/  MOV R3, UR7 ;  /* 0x0000000700037c02 */ /* 0x000fea0008000f00 */
[----:B-----5:R2:W5:Y:S02]  /*6730*/  @P3 LDG.E R81, desc[UR46][R2.64] ;  /* 0x0000002e02513981 */ /* 0x020564000c1e1900 */
[----:B-12---:R-:W-:Y:S02]  /*6740*/  @!P3 IMAD.U32 R81, RZ, RZ, UR4 ;  /* 0x00000004ff51be24 */ /* 0x006fe4000f8e00ff */
.L_x_123:
[----:B------:R-:W-:Y:S05]  /*6750*/  @!P4 BRA `(.L_x_124) ;  /* 0x000000000020c947 */ /* 0x000fea0003800000 */
[----:B------:R-:W-:Y:S04]  /*6760*/  ISETP.NE.U32.AND P3, PT, R164, RZ, PT ;  /* 0x000000ffa400720c */ /* 0x000fe80003f65070 */
[----:B------:R-:W-:Y:S11]  /*6770*/  ISETP.NE.AND.EX P3, PT, R165, RZ, PT, P3 ;  /* 0x000000ffa500720c */ /* 0x000ff60003f65330 */
[----:B------:R-:W-:Y:S02]  /*6780*/  @!UPT UIADD3 URZ, UPT, UPT, URZ, URZ, URZ ;  /* 0x000000fffffff290 */ /* 0x000fe4000fffe0ff */
[----:B------:R-:W1:Y:S01]  /*6790*/  @P3 LDC.64 R2, c[0x0][0x8a8] ;  /* 0x00022a00ff023b82 */ /* 0x000e620000000a00 */
[----:B------:R-:W-:Y:S04]  /*67a0*/  @P3 IMAD R0, R166, UR36, RZ ;  /* 0x00000024a6003c24 */ /* 0x000fe8000f8e02ff */
[----:B-1----:R-:W-:Y:S05]  /*67b0*/  @P3 IMAD.WIDE R2, R0, 0x4, R2 ;  /* 0x0000000400023825 */ /* 0x002fea00078e0202 */
[----:B-----5:R1:W5:Y:S02]  /*67c0*/  @P3 LDG.E R78, desc[UR46][R2.64] ;  /* 0x0000002e024e3981 */ /* 0x020364000c1e1900 */
[----:B-1----:R-:W2:Y:S02]  /*67d0*/  @!P3 LDC R78, c[0x0][0x8a0] ;  /* 0x00022800ff4ebb82 */ /* 0x002ea40000000800 */
.L_x_124:
[----:B-----5:R-:W-:Y:S01]  /*67e0*/  FSETP.NEU.AND P4, PT, R81, RZ, PT ;  /* 0x000000ff5100720b */ /* 0x020fe20003f8d000 */
[----:B------:R-:W-:Y:S01]  /*67f0*/  BSSY B1, `(.L_x_125) ;  /* 0x0000047000017945 */ /* 0x000fe20003800000 */
[----:B------:R-:W-:Y:S01]  /*6800*/  SEL R5, RZ, 0xffffffff, P2 ;  /* 0xffffffffff057807 */ /* 0x000fe20001000000 */
[----:B------:R-:W-:Y:S01]  /*6810*/  IMAD.MOV.U32 R196, RZ, RZ, 0x1 ;  /* 0x00000001ffc47424 */ /* 0x000fe200078e00ff */
[----:B------:R-:W-:Y:S01]  /*6820*/  LOP3.LUT P3, RZ, R171, 0xff, RZ, 0xc0, !PT ;  /* 0x000000ffabff7812 */ /* 0x000fe2000786c0ff */
[C---:B------:R-:W-:Y:S01]  /*6830*/  IMAD R80, R76.reuse, 0x100, R79 ;  /* 0x000001004c507824 */ /* 0x040fe200078e024f */
[----:B------:R-:W-:Y:S02]  /*6840*/  @P1 SEL R0, RZ, 0xffffffff, P4 ;  /* 0xffffffffff001807 */ /* 0x000fe40002000000 */
[----:B------:R-:W-:Y:S02]  /*6850*/  CS2R R162, SRZ ;  /* 0x0000000000a27805 */ /* 0x000fe4000001ff00 */
[----:B------:R-:W-:Y:S02]  /*6860*/  LEA R3, R181, UR49, 0x3 ;  /* 0x00000031b5037c11 */ /* 0x000fe4000f8e18ff */
[----:B------:R-:W-:Y:S02]  /*6870*/  CS2R R160, SRZ ;  /* 0x0000000000a07805 */ /* 0x000fe4000001ff00 */
[----:B------:R-:W-:Y:S02]  /*6880*/  @P0 SEL R0, R5, R0, !P3 ;  /* 0x0000000005000207 */ /* 0x000fe40005800000 */
[----:B------:R-:W-:Y:S02]  /*6890*/  CS2R R158, SRZ ;  /* 0x00000000009e7805 */ /* 0x000fe4000001ff00 */
[----:B------:R-:W-:Y:S02]  /*68a0*/  LEA R191, R76, UR49, 0x3 ;  /* 0x000000314cbf7c11 */ /* 0x000fe4000f8e18ff */
[----:B------:R-:W-:Y:S02]  /*68b0*/  CS2R R156, SRZ ;  /* 0x00000000009c7805 */ /* 0x000fe4000001ff00 */
[----:B------:R-:W-:Y:S02]  /*68c0*/  @P1 LOP3.LUT R0, R0, 0x1, RZ, 0xc0, !PT ;  /* 0x0000000100001812 */ /* 0x000fe400078ec0ff */
[----:B------:R-:W-:Y:S02]  /*68d0*/  CS2R R154, SRZ ;  /* 0x00000000009a7805 */ /* 0x000fe4000001ff00 */
[----:B------:R-:W-:Y:S02]  /*68e0*/  SHF.L.U32 R2, R183, 0x1f, RZ ;  /* 0x0000001fb7027819 */ /* 0x000fe400000006ff */
[----:B------:R-:W-:Y:S02]  /*68f0*/  CS2R R152, SRZ ;  /* 0x0000000000987805 */ /* 0x000fe4000001ff00 */
[----:B------:R-:W-:Y:S02]  /*6900*/  ISETP.NE.U32.OR P6, PT, R0, 0x1, !P1 ;  /* 0x000000010000780c */ /* 0x000fe40004fc5470 */
[----:B------:R-:W-:Y:S02]  /*6910*/  CS2R R150, SRZ ;  /* 0x0000000000967805 */ /* 0x000fe4000001ff00 */
[----:B------:R-:W-:Y:S02]  /*6920*/  PLOP3.LUT P2, PT, PT, PT, UP1, 0x80, 0x8 ;  /* 0x000000000008781c */ /* 0x000fe40003f4f018 */
[----:B------:R-:W-:Y:S02]  /*6930*/  CS2R R148, SRZ ;  /* 0x0000000000947805 */ /* 0x000fe4000001ff00 */
[----:B------:R-:W-:Y:S02]  /*6940*/  SEL R0, RZ, 0xffffffff, P4 ;  /* 0xffffffffff007807 */ /* 0x000fe40002000000 */
[----:B------:R-:W-:Y:S03]  /*6950*/  P2R R204, PR, RZ, 0x40 ;  /* 0x00000040ffcc7803 */ /* 0x000fe60000000000 */
[----:B------:R-:W-:Y:S04]  /*6960*/  @P6 SHF.L.U32 R4, R180, 0x1f, RZ ;  /* 0x0000001fb4046819 */ /* 0x000fe800000006ff */
[----:B------:R-:W-:Y:S01]  /*6970*/  @P2 SEL R0, R5, R0, !P3 ;  /* 0x0000000005002207 */ /* 0x000fe20005800000 */
[----:B------:R-:W1:Y:S03]  /*6980*/  @P6 SYNCS.PHASECHK.TRANS64.TRYWAIT P1, [R3+URZ+0x160], R4 ;  /* 0x00016004030065a7 */ /* 0x000e6600080211ff */
[----:B------:R-:W-:Y:S04]  /*6990*/  LOP3.LUT R0, R0, 0x1, RZ, 0xc0, !PT ;  /* 0x0000000100007812 */ /* 0x000fe800078ec0ff */
[----:B------:R-:W-:Y:S04]  /*69a0*/  ISETP.NE.U32.AND P5, PT, R0, 0x1, PT ;  /* 0x000000010000780c */ /* 0x000fe80003fa5070 */
[----:B------:R-:W-:Y:S01]  /*69b0*/  P2R R197, PR, RZ, 0x20 ;  /* 0x00000020ffc57803 */ /* 0x000fe20000000000 */
[----:B------:R3:W4:Y:S01]  /*69c0*/  SYNCS.PHASECHK.TRANS64.TRYWAIT P0, [R191+URZ+0x1d0], R2 ;  /* 0x0001d002bf0075a7 */ /* 0x00072200080011ff */
[----:B-1----:R-:W-:Y:S01]  /*69d0*/  @P6 SEL R196, RZ, 0x1, !P1 ;  /* 0x00000001ffc46807 */ /* 0x002fe20004800000 */
[----:B---3--:R-:W-:Y:S06]  /*69e0*/  @!P6 BRA `(.L_x_126) ;  /* 0x00000000009ce947 */ /* 0x008fec0003800000 */
[----:B------:R-:W-:Y:S01]  /*69f0*/  @P5 IMAD R6, R181, 0x2000, R186 ;  /* 0x00002000b5065824 */ /* 0x000fe200078e02ba */
[----:B------:R-:W-:Y:S01]  /*6a00*/  ISETP.NE.AND P1, PT, R196, RZ, PT ;  /* 0x000000ffc400720c */ /* 0x000fe20003f25270 */
[----:B------:R-:W-:Y:S01]  /*6a10*/  BSSY B0, `(.L_x_127) ;  /* 0x0000010000007945 */ /* 0x000fe20003800000 */
[----:B------:R-:W-:Y:S01]  /*6a20*/  CS2R R150, SRZ ;  /* 0x0000000000967805 */ /* 0x000fe2000001ff00 */
[--C-:B------:R-:W-:Y:S01]  /*6a30*/  @P5 IMAD R7, R187, -0x10, R6.reuse ;  /* 0xfffffff0bb075824 */ /* 0x100fe200078e0206 */
[----:B------:R-:W-:Y:S01]  /*6a40*/  CS2R R148, SRZ ;  /* 0x0000000000947805 */ /* 0x000fe2000001ff00 */
[----:B------:R-:W-:Y:S01]  /*6a50*/  @P5 IMAD R5, R185, -0x10, R6 ;  /* 0xfffffff0b9055824 */ /* 0x000fe200078e0206 */
[----:B------:R-:W-:Y:S01]  /*6a60*/  CS2R R158, SRZ ;  /* 0x00000000009e7805 */ /* 0x000fe2000001ff00 */
[----:B------:R-:W-:Y:S01]  /*6a70*/  @P5 IMAD R4, R184, 0x10, R7 ;  /* 0x00000010b8045824 */ /* 0x000fe200078e0207 */
[----:B------:R-:W-:Y:S02]  /*6a80*/  CS2R R156, SRZ ;  /* 0x00000000009c7805 */ /* 0x000fe4000001ff00 */
[----:B------:R-:W-:Y:S02]  /*6a90*/  CS2R R154, SRZ ;  /* 0x00000000009a7805 */ /* 0x000fe4000001ff00 */
[----:B------:R-:W-:Y:S02]  /*6aa0*/  CS2R R152, SRZ ;  /* 0x0000000000987805 */ /* 0x000fe4000001ff00 */
[----:B------:R-:W-:Y:S02]  /*6ab0*/  CS2R R162, SRZ ;  /* 0x0000000000a27805 */ /* 0x000fe4000001ff00 */
[----:B------:R-:W-:Y:S01]  /*6ac0*/  CS2R R160, SRZ ;  /* 0x0000000000a07805 */ /* 0x000fe2000001ff00 */
[----:B------:R-:W-:Y:S06]  /*6ad0*/  @P1 BRA `(.L_x_128) ;  /* 0x00000000000c1947 */ /* 0x000fec0003800000 */
[----:B------:R-:W-:Y:S04]  /*6ae0*/  SHF.L.U32 R0, R180, 0x1f, RZ ;  /* 0x0000001fb4007819 */ /* 0x000fe800000006ff */
[----:B------:R-:W1:Y:S02]  /*6af0*/  SYNCS.PHASECHK.TRANS64.TRYWAIT P1, [R3+URZ+0x160], R0 ;  /* 0x00016000030075a7 */ /* 0x000e6400080211ff */
[----:B-1----:R-:W-:Y:S05]  /*6b00*/  @!P1 BRA `(.L_x_129) ;  /* 0x0000006800309947 */ /* 0x002fea0003800000 */
.L_x_128:
[----:B------:R-:W-:Y:S05]  /*6b10*/  BSYNC B0 ;  /* 0x0000000000007941 */ /* 0x000fea0003800000 */
.L_x_127:
[----:B------:R-:W-:Y:S01]  /*6b20*/  ISETP.NE.AND P1, PT, R197, RZ, PT ;  /* 0x000000ffc500720c */ /* 0x000fe20003f25270 */
[----:B-1----:R-:W-:Y:S02]  /*6b30*/  VIADD R3, R3, 0x180 ;  /* 0x0000018003037836 */ /* 0x002fe40000000000 */
[----:B------:R-:W-:Y:S02]  /*6b40*/  IMAD.U32 R0, RZ, RZ, UR37 ;  /* 0x00000025ff007e24 */ /* 0x000fe4000f8e00ff */
[----:B------:R-:W-:Y:S03]  /*6b50*/  VIADD R181, R181, 0x1 ;  /* 0x00000001b5b57836 */ /* 0x000fe60000000000 */
[----:B------:R-:W-:Y:S05]  /*6b60*/  PRMT R0, R0, 0x654, R3 ;  /* 0x0000065400007816 */ /* 0x000fea0000000003 */
[----:B------:R1:W3:Y:S04]  /*6b70*/  @P1 LDS.128 R148, [R6] ;  /* 0x0000000006941984 */ /* 0x0002e80000000c00 */
[----:B------:R1:W1:Y:S04]  /*6b80*/  @P1 LDS.128 R156, [R5+0x20] ;  /* 0x00002000059c1984 */ /* 0x0002680000000c00 */
[----:B------:R1:W1:Y:S04]  /*6b90*/  @P1 LDS.128 R152, [R7+0x10] ;  /* 0x0000100007981984 */ /* 0x0002680000000c00 */
[----:B------:R1:W1:Y:S01]  /*6ba0*/  @P1 LDS.128 R160, [R4+0x10] ;  /* 0x0000100004a01984 */ /* 0x0002620000000c00 */
[C---:B------:R-:W-:Y:S01]  /*6bb0*/  ISETP.NE.AND P1, PT, R181.reuse, 0x4, PT ;  /* 0x00000004b500780c */ /* 0x040fe20003f25270 */
[----:B------:R-:W-:Y:S01]  /*6bc0*/  @!PT LDS RZ, [RZ] ;  /* 0x00000000fffff984 */ /* 0x000fe20000000800 */
[----:B------:R-:W-:Y:S01]  /*6bd0*/  @!PT LDS RZ, [RZ] ;  /* 0x00000000fffff984 */ /* 0x000fe20000000800 */
[----:B------:R-:W-:Y:S01]  /*6be0*/  @!PT LDS RZ, [RZ] ;  /* 0x00000000fffff984 */ /* 0x000fe20000000800 */
[----:B------:R-:W-:Y:S01]  /*6bf0*/  @!PT LDS RZ, [RZ] ;  /* 0x00000000fffff984 */ /* 0x000fe20000000800 */
[----:B------:R5:W-:Y:S06]  /*6c00*/  MEMBAR.ALL.CTA ;  /* 0x0000000000007992 */ /* 0x000bec0000008000 */
[----:B-----5:R-:W5:Y:S01]  /*6c10*/  FENCE.VIEW.ASYNC.S ;  /* 0x00000000000073c6 */ /* 0x020f620000000000 */
[----:B------:R-:W-:Y:S02]  /*6c20*/  SEL R3, RZ, 0x1, P1 ;  /* 0x00000001ff037807 */ /* 0x000fe40000800000 */
[----:B------:R-:W-:Y:S02]  /*6c30*/  SEL R181, R181, RZ, P1 ;  /* 0x000000ffb5b57207 */ /* 0x000fe40000800000 */
[----:B------:R-:W-:Y:S01]  /*6c40*/  LOP3.LUT R180, R180, R3, RZ, 0x3c, !PT ;  /* 0x00000003b4b47212 */ /* 0x000fe200078e3cff */
[----:B-----5:R1:W-:Y:S06]  /*6c50*/  SYNCS.ARRIVE.TRANS64.RED.A1T0 RZ, [R0+URZ], RZ ;  /* 0x000000ff00ff79a7 */ /* 0x0203ec00081004ff */
.L_x_126:
[----:B------:R-:W-:Y:S05]  /*6c60*/  BSYNC B1 ;  /* 0x0000000000017941 */ /* 0x000fea0003800000 */
.L_x_125:
[----:B-1----:R-:W-:Y:S04]  /*6c70*/  SHF.R.U32.HI R0, RZ, 0x15, R80 ;  /* 0x00000015ff007819 */ /* 0x002fe80000011650 */
[----:B------:R-:W-:Y:S01]  /*6c80*/  LOP3.LUT P1, RZ, R0, 0x3, R173, 0x48, !PT ;  /* 0x0000000300ff7812 */ /* 0x000fe200078248ad */
[----:B------:R-:W-:Y:S01]  /*6c90*/  @!UPT UIADD3 URZ, UPT, UPT, URZ, URZ, URZ ;  /* 0x000000fffffff290 */ /* 0x000fe2000fffe0ff */
[----:B----4-:R-:W-:Y:S11]  /*6ca0*/  @P0 BRA `(.L_x_130) ;  /* 0x0000000000080947 */ /* 0x010ff60003800000 */
[----:B------:R-:W1:Y:S02]  /*6cb0*/  SYNCS.PHASECHK.TRANS64.TRYWAIT P0, [R191+URZ+0x1d0], R2 ;  /* 0x0001d002bf0075a7 */ /* 0x000e6400080011ff */
[----:B-1----:R-:W-:Y:S05]  /*6cc0*/  @!P0 BRA `(.L_x_131) ;  /* 0x0000006400d48947 */ /* 0x002fea0003800000 */
.L_x_130:
[----:B------:R-:W-:Y:S04]  /*6cd0*/  BSSY.RECONVERGENT B6, `(.L_x_132) ;  /* 0x0000012000067945 */ /* 0x000fe80003800200 */
[----:B------:R-:W-:Y:S05]  /*6ce0*/  @!P1 BRA `(.L_x_133) ;  /* 0x0000000000409947 */ /* 0x000fea0003800000 */
[----:B------:R-:W4:Y:S01]  /*6cf0*/  LDCU.64 UR8, c[0x4][0x78] ;  /* 0x01000f00ff0877ac */ /* 0x000f220008000a00 */
[----:B------:R-:W-:Y:S01]  /*6d00*/  MOV R3, 0x0 ;  /* 0x0000000000037802 */ /* 0x000fe20000000f00 */
[----:B------:R-:W-:Y:S02]  /*6d10*/  HFMA2 R12, -RZ, RZ, 0, 5.9604644775390625e-08 ;  /* 0x00000001ff0c7431 */ /* 0x000fe400000001ff */
[----:B------:R-:W-:Y:S02]  /*6d20*/  IMAD.MOV.U32 R8, RZ, RZ, 0x192 ;  /* 0x00000192ff087424 */ /* 0x000fe400078e00ff */
[----:B------:R-:W-:Y:S01]  /*6d30*/  IMAD.MOV.U32 R13, RZ, RZ, RZ ;  /* 0x000000ffff0d7224 */ /* 0x000fe200078e00ff */
[----:B------:R-:W5:Y:S01]  /*6d40*/  LDCU.64 UR6, c[0x4][0x80] ;  /* 0x01001000ff0677ac */ /* 0x000f620008000a00 */
[----:B-1----:R-:W1:Y:S01]  /*6d50*/  LDC.64 R2, c[0x4][R3] ;  /* 0x0100000003027b82 */ /* 0x002e620000000a00 */
[----:B------:R-:W2:Y:S01]  /*6d60*/  LDCU.64 UR4, c[0x4][0x18] ;  /* 0x01000300ff0477ac */ /* 0x000ea20008000a00 */
[----:B----4-:R-:W-:Y:S01]  /*6d70*/  MOV R5, UR9 ;  /* 0x0000000900057c02 */ /* 0x010fe20008000f00 */
[----:B------:R-:W-:Y:S01]  /*6d80*/  IMAD.U32 R4, RZ, RZ, UR8 ;  /* 0x00000008ff047e24 */ /* 0x000fe2000f8e00ff */
[----:B-----5:R-:W-:Y:S01]  /*6d90*/  MOV R7, UR7 ;  /* 0x0000000700077c02 */ /* 0x020fe20008000f00 */
[----:B------:R-:W-:Y:S01]  /*6da0*/  IMAD.U32 R6, RZ, RZ, UR6 ;  /* 0x00000006ff067e24 */ /* 0x000fe2000f8e00ff */
[----:B--2---:R-:W-:Y:S01]  /*6db0*/  MOV R11, UR5 ;  /* 0x00000005000b7c02 */ /* 0x004fe20008000f00 */
[----:B------:R-:W-:Y:S02]  /*6dc0*/  IMAD.U32 R10, RZ, RZ, UR4 ;  /* 0x00000004ff0a7e24 */ /* 0x000fe4000f8e00ff */
[----:B------:R-:W-:Y:S07]  /*6dd0*/  LEPC R20, `(.L_x_133) ;  /* 0x000000001014794e */ /* 0x000fee0000000000 */
[----:B-1-3--:R-:W-:Y:S05]  /*6de0*/  CALL.ABS.NOINC R2 ;  /* 0x0000000002007343 */ /* 0x00afea0003c00000 */
.L_x_133:
[----:B------:R-:W-:Y:S05]  /*6df0*/  BSYNC.RECONVERGENT B6 ;  /* 0x0000000000067941 */ /* 0x000fea0003800200 */
.L_x_132:
[-C--:B---3--:R-:W-:Y:S01]  /*6e00*/  F2FP.F16.E4M3.UNPACK_B R83, R148.reuse ;  /* 0x00000094ff53723e */ /* 0x088fe200020006ff */
[----:B------:R-:W-:Y:S05]  /*6e10*/  WARPSYNC.ALL ;  /* 0x0000000000007948 */ /* 0x000fea0003800000 */
[----:B------:R-:W-:Y:S01]  /*6e20*/  R2UR UR4, R80 ;  /* 0x00000000500472ca */ /* 0x000fe200000e0000 */
[--C-:B------:R-:W-:Y:S01]  /*6e30*/  HADD2.F32 R82, -RZ, R83.reuse.H0_H0 ;  /* 0x20000053ff527230 */ /* 0x100fe20000004100 */
[----:B------:R-:W-:Y:S01]  /*6e40*/  F2FP.F16.E4M3.UNPACK_B R85, R148.H1 ;  /* 0x00000094ff55723e */ /* 0x000fe200030006ff */
[----:B------:R-:W-:Y:S01]  /*6e50*/  HADD2.F32 R83, -RZ, R83.H1_H1 ;  /* 0x30000053ff537230 */ /* 0x000fe20000004100 */
[-C--:B------:R-:W-:Y:S01]  /*6e60*/  F2FP.F16.E4M3.UNPACK_B R87, R149.reuse ;  /* 0x00000095ff57723e */ /* 0x080fe200020006ff */
[----:B------:R-:W-:Y:S01]  /*6e70*/  BSSY.RECONVERGENT B0, `(.L_x_134) ;  /* 0x000011d000007945 */ /* 0x000fe20003800200 */
[----:B------:R-:W-:Y:S01]  /*6e80*/  F2FP.F16.E4M3.UNPACK_B R89, R149.H1 ;  /* 0x00000095ff59723e */ /* 0x000fe200030006ff */
[----:B------:R-:W-:Y:S01]  /*6e90*/  HADD2.F32 R84, -RZ, R85.H0_H0 ;  /* 0x20000055ff547230 */ /* 0x000fe20000004100 */
[-C--:B------:R-:W-:Y:S01]  /*6ea0*/  F2FP.F16.E4M3.UNPACK_B R91, R150.reuse ;  /* 0x00000096ff5b723e */ /* 0x080fe200020006ff */
[----:B------:R-:W-:Y:S01]  /*6eb0*/  HADD2.F32 R88, -RZ, R87.H1_H1 ;  /* 0x30000057ff587230 */ /* 0x000fe20000004100 */
[----:B------:R-:W-:Y:S01]  /*6ec0*/  F2FP.F16.E4M3.UNPACK_B R93, R150.H1 ;  /* 0x00000096ff5d723e */ /* 0x000fe200030006ff */
[----:B------:R-:W-:Y:S01]  /*6ed0*/  HADD2.F32 R86, -RZ, R85.H1_H1 ;  /* 0x30000055ff567230 */ /* 0x000fe20000004100 */
[-C--:B------:R-:W-:Y:S01]  /*6ee0*/  F2FP.F16.E4M3.UNPACK_B R95, R151.reuse ;  /* 0x00000097ff5f723e */ /* 0x080fe200020006ff */
[----:B------:R-:W2:Y:S01]  /*6ef0*/  LDTM.x64 R4, tmem[UR4] ;  /* 0x00000004000479ee */ /* 0x000ea20008340000 */
[----:B------:R-:W-:Y:S01]  /*6f00*/  F2FP.F16.E4M3.UNPACK_B R97, R151.H1 ;  /* 0x00000097ff61723e */ /* 0x000fe200030006ff */
[----:B------:R-:W-:Y:S01]  /*6f10*/  HADD2.F32 R85, -RZ, R87.H0_H0 ;  /* 0x20000057ff557230 */ /* 0x000fe20000004100 */
[-C--:B------:R-:W-:Y:S01]  /*6f20*/  F2FP.F16.E4M3.UNPACK_B R99, R152.reuse ;  /* 0x00000098ff63723e */ /* 0x080fe200020006ff */
[----:B------:R-:W-:Y:S01]  /*6f30*/  HADD2.F32 R87, -RZ, R89.H0_H0 ;  /* 0x20000059ff577230 */ /* 0x000fe20000004100 */
[----:B------:R-:W-:Y:S01]  /*6f40*/  F2FP.F16.E4M3.UNPACK_B R101, R152.H1 ;  /* 0x00000098ff65723e */ /* 0x000fe200030006ff */
[----:B------:R-:W-:Y:S01]  /*6f50*/  HADD2.F32 R92, -RZ, R91.H1_H1 ;  /* 0x3000005bff5c7230 */ /* 0x000fe20000004100 */
[----:B------:R-:W-:Y:S01]  /*6f60*/  SHF.L.U32 R199, R176, 0x4, RZ ;  /* 0x00000004b0c77819 */ /* 0x000fe200000006ff */
[----:B------:R-:W-:Y:S01]  /*6f70*/  HADD2.F32 R96, -RZ, R95.H1_H1 ;  /* 0x3000005fff607230 */ /* 0x000fe20000004100 */
[----:B------:R-:W-:Y:S01]  /*6f80*/  SHF.L.U32 R205, R175, 0x4, RZ ;  /* 0x00000004afcd7819 */ /* 0x000fe200000006ff */
[----:B------:R-:W-:Y:S01]  /*6f90*/  HADD2.F32 R100, -RZ, R99.H1_H1 ;  /* 0x30000063ff647230 */ /* 0x000fe20000004100 */
[----:B------:R-:W-:Y:S01]  /*6fa0*/  SHF.L.U32 R198, R184, 0x4, RZ ;  /* 0x00000004b8c67819 */ /* 0x000fe200000006ff */
[----:B------:R-:W-:Y:S01]  /*6fb0*/  HADD2.F32 R90, -RZ, R89.H1_H1 ;  /* 0x30000059ff5a7230 */ /* 0x000fe20000004100 */
[----:B------:R-:W-:Y:S01]  /*6fc0*/  IADD3 R195, PT, PT, R186, R205, RZ ;  /* 0x000000cdbac37210 */ /* 0x000fe20007ffe0ff */
[----:B------:R-:W-:Y:S01]  /*6fd0*/  HADD2.F32 R89, -RZ, R91.H0_H0 ;  /* 0x2000005bff597230 */ /* 0x000fe20000004100 */
[-C--:B------:R-:W-:Y:S01]  /*6fe0*/  F2FP.F16.E4M3.UNPACK_B R103, R153.reuse ;  /* 0x00000099ff67723e */ /* 0x080fe200020006ff */
[--C-:B------:R-:W-:Y:S01]  /*6ff0*/  HADD2.F32 R91, -RZ, R93.reuse.H0_H0 ;  /* 0x2000005dff5b7230 */ /* 0x100fe20000004100 */
[----:B------:R-:W-:Y:S01]  /*7000*/  F2FP.F16.E4M3.UNPACK_B R105, R153.H1 ;  /* 0x00000099ff69723e */ /* 0x000fe200030006ff */
[----:B------:R-:W-:Y:S01]  /*7010*/  HADD2.F32 R94, -RZ, R93.H1_H1 ;  /* 0x3000005dff5e7230 */ /* 0x000fe20000004100 */
[-C--:B------:R-:W-:Y:S01]  /*7020*/  F2FP.F16.E4M3.UNPACK_B R107, R154.reuse ;  /* 0x0000009aff6b723e */ /* 0x080fe200020006ff */
[----:B------:R-:W-:Y:S01]  /*7030*/  HADD2.F32 R93, -RZ, R95.H0_H0 ;  /* 0x2000005fff5d7230 */ /* 0x000fe20000004100 */
[----:B------:R-:W-:Y:S01]  /*7040*/  F2FP.F16.E4M3.UNPACK_B R109, R154.H1 ;  /* 0x0000009aff6d723e */ /* 0x000fe200030006ff */
[----:B------:R-:W-:Y:S01]  /*7050*/  HADD2.F32 R104, -RZ, R103.H1_H1 ;  /* 0x30000067ff687230 */ /* 0x000fe20000004100 */
[----:B------:R-:W-:Y:S01]  /*7060*/  F2FP.F16.E4M3.UNPACK_B R111, R155 ;  /* 0x0000009bff6f723e */ /* 0x000fe200020006ff */
[C---:B--2---:R-:W-:Y:S01]  /*7070*/  FMUL R0, R78.reuse, R4 ;  /* 0x000000044e007220 */ /* 0x044fe20000400000 */
[C---:B-1----:R-:W-:Y:S01]  /*7080*/  FMUL R2, R78.reuse, R5 ;  /* 0x000000054e027220 */ /* 0x042fe20000400000 */
[C---:B------:R-:W-:Y:S01]  /*7090*/  FMUL R4, R78.reuse, R8 ;  /* 0x000000084e047220 */ /* 0x040fe20000400000 */
[C---:B------:R-:W-:Y:S01]  /*70a0*/  FMUL R5, R78.reuse, R9 ;  /* 0x000000094e057220 */ /* 0x040fe20000400000 */
[C---:B------:R-:W-:Y:S01]  /*70b0*/  FFMA R0, R81.reuse, R82, R0 ;  /* 0x0000005251007223 */ /* 0x040fe20000000000 */
[C---:B------:R-:W-:Y:S01]  /*70c0*/  FFMA R2, R81.reuse, R83, R2 ;  /* 0x0000005351027223 */ /* 0x040fe20000000002 */
[C---:B------:R-:W-:Y:S01]  /*70d0*/  FMUL R8, R78.reuse, R12 ;  /* 0x0000000c4e087220 */ /* 0x040fe20000400000 */
[C---:B------:R-:W-:Y:S01]  /*70e0*/  FMUL R9, R78.reuse, R13 ;  /* 0x0000000d4e097220 */ /* 0x040fe20000400000 */
[C---:B------:R-:W-:Y:S01]  /*70f0*/  FMUL R12, R78.reuse, R16 ;  /* 0x000000104e0c7220 */ /* 0x040fe20000400000 */
[C---:B------:R-:W-:Y:S01]  /*7100*/  FMUL R13, R78.reuse, R17 ;  /* 0x000000114e0d7220 */ /* 0x040fe20000400000 */
[C---:B------:R-:W-:Y:S01]  /*7110*/  FMUL R16, R78.reuse, R20 ;  /* 0x000000144e107220 */ /* 0x040fe20000400000 */
[C---:B------:R-:W-:Y:S01]  /*7120*/  FMUL R17, R78.reuse, R21 ;  /* 0x000000154e117220 */ /* 0x040fe20000400000 */
[C---:B------:R-:W-:Y:S01]  /*7130*/  FMUL R20, R78.reuse, R24 ;  /* 0x000000184e147220 */ /* 0x040fe20000400000 */
[C---:B------:R-:W-:Y:S01]  /*7140*/  FMUL R21, R78.reuse, R25 ;  /* 0x000000194e157220 */ /* 0x040fe20000400000 */
[----:B------:R-:W-:Y:S02]  /*7150*/  HADD2.F32 R108, -RZ, R107.H1_H1 ;  /* 0x3000006bff6c7230 */ /* 0x000fe40000004100 */
[C---:B------:R-:W-:Y:S01]  /*7160*/  FMUL R24, R78.reuse, R28 ;  /* 0x0000001c4e187220 */ /* 0x040fe20000400000 */
[C---:B------:R-:W-:Y:S01]  /*7170*/  FMUL R25, R78.reuse, R29 ;  /* 0x0000001d4e197220 */ /* 0x040fe20000400000 */
[----:B------:R-:W-:Y:S02]  /*7180*/  HADD2.F32 R112, -RZ, R111.H1_H1 ;  /* 0x3000006fff707230 */ /* 0x000fe40000004100 */
[C---:B------:R-:W-:Y:S01]  /*7190*/  FMUL R28, R78.reuse, R32 ;  /* 0x000000204e1c7220 */ /* 0x040fe20000400000 */
[C---:B------:R-:W-:Y:S01]  /*71a0*/  FMUL R29, R78.reuse, R33 ;  /* 0x000000214e1d7220 */ /* 0x040fe20000400000 */
[C---:B------:R-:W-:Y:S01]  /*71b0*/  FMUL R32, R78.reuse, R36 ;  /* 0x000000244e207220 */ /* 0x040fe20000400000 */
[----:B------:R-:W-:Y:S01]  /*71c0*/  F2FP.F16.E4M3.UNPACK_B R113, R155.H1 ;  /* 0x0000009bff71723e */ /* 0x000fe200030006ff */
[C---:B------:R-:W-:Y:S01]  /*71d0*/  FMUL R33, R78.reuse, R37 ;  /* 0x000000254e217220 */ /* 0x040fe20000400000 */
[C---:B------:R-:W-:Y:S01]  /*71e0*/  FMUL R36, R78.reuse, R40 ;  /* 0x000000284e247220 */ /* 0x040fe20000400000 */
[----:B------:R-:W-:Y:S01]  /*71f0*/  F2FP.F16.E4M3.UNPACK_B R115, R156 ;  /* 0x0000009cff73723e */ /* 0x000fe200020006ff */
[C---:B------:R-:W-:Y:S01]  /*7200*/  FMUL R37, R78.reuse, R41 ;  /* 0x000000294e257220 */ /* 0x040fe20000400000 */
[C---:B------:R-:W-:Y:S01]  /*7210*/  FMUL R40, R78.reuse, R44 ;  /* 0x0000002c4e287220 */ /* 0x040fe20000400000 */
[----:B------:R-:W-:Y:S01]  /*7220*/  F2FP.F16.E4M3.UNPACK_B R117, R156.H1 ;  /* 0x0000009cff75723e */ /* 0x000fe200030006ff */
[C---:B------:R-:W-:Y:S01]  /*7230*/  FMUL R41, R78.reuse, R45 ;  /* 0x0000002d4e297220 */ /* 0x040fe20000400000 */
[----:B------:R-:W-:Y:S02]  /*7240*/  HADD2.F32 R116, -RZ, R115.H1_H1 ;  /* 0x30000073ff747230 */ /* 0x000fe40000004100 */
        /* <DEDUP_REMOVED lines=21> */
[C---:B------:R-:W-:Y:S01]  /*73a0*/  FFMA R3, R81.reuse, R84, R3 ;  /* 0x0000005451037223 */ /* 0x040fe20000000003 */
[----:B------:R-:W-:Y:S01]  /*73b0*/  F2FP.F16.E4M3.UNPACK_B R131, R160 ;  /* 0x000000a0ff83723e */ /* 0x000fe200020006ff */
[C---:B------:R-:W-:Y:S01]  /*73c0*/  FFMA R7, R81.reuse, R86, R7 ;  /* 0x0000005651077223 */ /* 0x040fe20000000007 */
[C---:B------:R-:W-:Y:S01]  /*73d0*/  FFMA R4, R81.reuse, R85, R4 ;  /* 0x0000005551047223 */ /* 0x040fe20000000004 */
[----:B------:R-:W-:Y:S01]  /*73e0*/  F2FP.F16.E4M3.UNPACK_B R133, R160.H1 ;  /* 0x000000a0ff85723e */ /* 0x000fe200030006ff */
[----:B------:R-:W-:Y:S01]  /*73f0*/  FFMA R5, R81, R88, R5 ;  /* 0x0000005851057223 */ /* 0x000fe20000000005 */
[----:B------:R-:W-:Y:S01]  /*7400*/  HADD2.F32 R132, -RZ, R131.H1_H1 ;  /* 0x30000083ff847230 */ /* 0x000fe20000004100 */
[----:B------:R-:W-:Y:S01]  /*7410*/  F2FP.SATFINITE.E4M3.F32.PACK_AB_MERGE_C R193, R7, R3, RZ ;  /* 0x0000000307c1723e */ /* 0x000fe200048070ff */
[C---:B------:R-:W-:Y:S01]  /*7420*/  FMUL R6, R78.reuse, R10 ;  /* 0x0000000a4e067220 */ /* 0x040fe20000400000 */
[C---:B------:R-:W-:Y:S01]  /*7430*/  FMUL R11, R78.reuse, R11 ;  /* 0x0000000b4e0b7220 */ /* 0x040fe20000400000 */
[----:B------:R-:W-:Y:S01]  /*7440*/  FMUL R10, R78, R14 ;  /* 0x0000000e4e0a7220 */ /* 0x000fe20000400000 */
[----:B------:R-:W-:Y:S01]  /*7450*/  F2FP.F16.E4M3.UNPACK_B R135, R161 ;  /* 0x000000a1ff87723e */ /* 0x000fe200020006ff */
[C---:B------:R-:W-:Y:S01]  /*7460*/  FFMA R6, R81.reuse, R87, R6 ;  /* 0x0000005751067223 */ /* 0x040fe20000000006 */
[----:B------:R-:W-:Y:S01]  /*7470*/  F2FP.SATFINITE.E4M3.F32.PACK_AB_MERGE_C R200, R2, R0, R193 ;  /* 0x0000000002c8723e */ /* 0x000fe200048070c1 */
[C---:B------:R-:W-:Y:S01]  /*7480*/  FFMA R11, R81.reuse, R90, R11 ;  /* 0x0000005a510b7223 */ /* 0x040fe2000000000b */
[----:B------:R-:W-:Y:S01]  /*7490*/  IADD3 R193, PT, PT, R186, R199, RZ ;  /* 0x000000c7bac17210 */ /* 0x000fe20007ffe0ff */
[C---:B------:R-:W-:Y:S01]  /*74a0*/  FFMA R8, R81.reuse, R89, R8 ;  /* 0x0000005951087223 */ /* 0x040fe20000000008 */
[C---:B------:R-:W-:Y:S01]  /*74b0*/  FFMA R9, R81.reuse, R92, R9 ;  /* 0x0000005c51097223 */ /* 0x040fe20000000009 */
[----:B------:R-:W-:Y:S01]  /*74c0*/  HADD2.F32 R95, -RZ, R97.H0_H0 ;  /* 0x20000061ff5f7230 */ /* 0x000fe20000004100 */
[----:B------:R-:W-:Y:S01]  /*74d0*/  IADD3 R194, PT, PT, R198, R193, RZ ;  /* 0x000000c1c6c27210 */ /* 0x000fe20007ffe0ff */
[----:B------:R-:W-:Y:S01]  /*74e0*/  FFMA R10, R81, R91, R10 ;  /* 0x0000005b510a7223 */ /* 0x000fe2000000000a */
[----:B------:R-:W-:Y:S01]  /*74f0*/  F2FP.SATFINITE.E4M3.F32.PACK_AB_MERGE_C R201, R11, R6, RZ ;  /* 0x000000060bc9723e */ /* 0x000fe200048070ff */
[----:B------:R-:W-:Y:S02]  /*7500*/  HADD2.F32 R136, -RZ, R135.H1_H1 ;  /* 0x30000087ff887230 */ /* 0x000fe40000004100 */
[C---:B------:R-:W-:Y:S01]  /*7510*/  FMUL R15, R78.reuse, R15 ;  /* 0x0000000f4e0f7220 */ /* 0x040fe20000400000 */
[----:B------:R-:W-:Y:S01]  /*7520*/  HADD2.F32 R98, -RZ, R97.H1_H1 ;  /* 0x30000061ff627230 */ /* 0x000fe20000004100 */
[----:B------:R-:W-:Y:S01]  /*7530*/  F2FP.SATFINITE.E4M3.F32.PACK_AB_MERGE_C R201, R5, R4, R201 ;  /* 0x0000000405c9723e */ /* 0x000fe200048070c9 */
[----:B------:R-:W-:Y:S02]  /*7540*/  HADD2.F32 R97, -RZ, R99.H0_H0 ;  /* 0x20000063ff617230 */ /* 0x000fe40000004100 */
[C---:B------:R-:W-:Y:S01]  /*7550*/  FFMA R15, R81.reuse, R94, R15 ;  /* 0x0000005e510f7223 */ /* 0x040fe2000000000f */
[C---:B------:R-:W-:Y:S01]  /*7560*/  FFMA R12, R81.reuse, R93, R12 ;  /* 0x0000005d510c7223 */ /* 0x040fe2000000000c */
[----:B------:R-:W-:Y:S01]  /*7570*/  FFMA R13, R81, R96, R13 ;  /* 0x00000060510d7223 */ /* 0x000fe2000000000d */
[C---:B------:R-:W-:Y:S01]  /*7580*/  FMUL R14, R78.reuse, R18 ;  /* 0x000000124e0e7220 */ /* 0x040fe20000400000 */
[C---:B------:R-:W-:Y:S01]  /*7590*/  FMUL R19, R78.reuse, R19 ;  /* 0x000000134e137220 */ /* 0x040fe20000400000 */
[--C-:B------:R-:W-:Y:S01]  /*75a0*/  HADD2.F32 R99, -RZ, R101.reuse.H0_H0 ;  /* 0x20000065ff637230 */ /* 0x100fe20000004100 */
[----:B------:R-:W-:Y:S01]  /*75b0*/  F2FP.SATFINITE.E4M3.F32.PACK_AB_MERGE_C R202, R15, R10, RZ ;  /* 0x0000000a0fca723e */ /* 0x000fe200048070ff */
[C---:B------:R-:W-:Y:S01]  /*75c0*/  FFMA R14, R81.reuse, R95, R14 ;  /* 0x0000005f510e7223 */ /* 0x040fe2000000000e */
[C---:B------:R-:W-:Y:S01]  /*75d0*/  FFMA R19, R81.reuse, R98, R19 ;  /* 0x0000006251137223 */ /* 0x040fe20000000013 */
[----:B------:R-:W-:Y:S01]  /*75e0*/  FFMA R16, R81, R97, R16 ;  /* 0x0000006151107223 */ /* 0x000fe20000000010 */
[----:B------:R-:W-:Y:S01]  /*75f0*/  F2FP.F16.E4M3.UNPACK_B R137, R161.H1 ;  /* 0x000000a1ff89723e */ /* 0x000fe200030006ff */
[----:B------:R-:W-:Y:S01]  /*7600*/  HADD2.F32 R102, -RZ, R101.H1_H1 ;  /* 0x30000065ff667230 */ /* 0x000fe20000004100 */
[----:B------:R-:W-:Y:S01]  /*7610*/  F2FP.SATFINITE.E4M3.F32.PACK_AB_MERGE_C R202, R9, R8, R202 ;  /* 0x0000000809ca723e */ /* 0x000fe200048070ca */
[----:B------:R-:W-:Y:S01]  /*7620*/  FFMA R17, R81, R100, R17 ;  /* 0x0000006451117223 */ /* 0x000fe20000000011 */
[----:B------:R-:W-:Y:S01]  /*7630*/  F2FP.SATFINITE.E4M3.F32.PACK_AB_MERGE_C R203, R19, R14, RZ ;  /* 0x0000000e13cb723e */ /* 0x000fe200048070ff */
[----:B------:R-:W-:Y:S02]  /*7640*/  HADD2.F32 R101, -RZ, R103.H0_H0 ;  /* 0x20000067ff657230 */ /* 0x000fe40000004100 */
[C---:B------:R-:W-:Y:S01]  /*7650*/  FMUL R18, R78.reuse, R22 ;  /* 0x000000164e127220 */ /* 0x040fe20000400000 */
[C---:B------:R-:W-:Y:S01]  /*7660*/  FMUL R23, R78.reuse, R23 ;  /* 0x000000174e177220 */ /* 0x040fe20000400000 */
[--C-:B------:R-:W-:Y:S01]  /*7670*/  HADD2.F32 R103, -RZ, R105.reuse.H0_H0 ;  /* 0x20000069ff677230 */ /* 0x100fe20000004100 */
[----:B------:R-:W-:Y:S01]  /*7680*/  F2FP.SATFINITE.E4M3.F32.PACK_AB_MERGE_C R203, R13, R12, R203 ;  /* 0x0000000c0dcb723e */ /* 0x000fe200048070cb */
[C---:B------:R-:W-:Y:S01]  /*7690*/  FFMA R18, R81.reuse, R99, R18 ;  /* 0x0000006351127223 */ /* 0x040fe20000000012 */
[C---:B------:R-:W-:Y:S01]  /*76a0*/  FFMA R23, R81.reuse, R102, R23 ;  /* 0x0000006651177223 */ /* 0x040fe20000000017 */
[C---:B------:R-:W-:Y:S01]  /*76b0*/  FFMA R20, R81.reuse, R101, R20 ;  /* 0x0000006551147223 */ /* 0x040fe20000000014 */
[----:B------:R-:W-:Y:S01]  /*76c0*/  HADD2.F32 R106, -RZ, R105.H1_H1 ;  /* 0x30000069ff6a7230 */ /* 0x000fe20000004100 */
[----:B------:R1:W-:Y:S01]  /*76d0*/  STS.128 [R172+UR49+0x8400], R200 ;  /* 0x008400c8ac007988 */ /* 0x0003e20008000c31 */
        /* <DEDUP_REMOVED lines=10> */
[----:B------:R-:W-:Y:S01]  /*7780*/  F2FP.F16.E4M3.UNPACK_B R139, R162 ;  /* 0x000000a2ff8b723e */ /* 0x000fe200020006ff */
[----:B------:R-:W-:Y:S02]  /*7790*/  HADD2.F32 R110, -RZ, R109.H1_H1 ;  /* 0x3000006dff6e7230 */ /* 0x000fe40000004100 */
[----:B------:R-:W-:Y:S01]  /*77a0*/  FFMA R25, R81, R108, R25 ;  /* 0x0000006c51197223 */ /* 0x000fe20000000019 */
[----:B------:R-:W-:Y:S01]  /*77b0*/  F2FP.SATFINITE.E4M3.F32.PACK_AB_MERGE_C R209, R27, R22, RZ ;  /* 0x000000161bd1723e */ /* 0x000fe200048070ff */
[----:B------:R-:W-:Y:S02]  /*77c0*/  HADD2.F32 R109, -RZ, R111.H0_H0 ;  /* 0x2000006fff6d7230 */ /* 0x000fe40000004100 */
[C---:B------:R-:W-:Y:S01]  /*77d0*/  FMUL R26, R78.reuse, R30 ;  /* 0x0000001e4e1a7220 */ /* 0x040fe20000400000 */
[----:B------:R-:W-:Y:S01]  /*77e0*/  HADD2.F32 R140, -RZ, R139.H1_H1 ;  /* 0x3000008bff8c7230 */ /* 0x000fe20000004100 */
[----:B------:R-:W-:Y:S01]  /*77f0*/  F2FP.SATFINITE.E4M3.F32.PACK_AB_MERGE_C R209, R21, R20, R209 ;  /* 0x0000001415d1723e */ /* 0x000fe200048070d1 */
[C---:B------:R-:W-:Y:S01]  /*7800*/  FMUL R31, R78.reuse, R31 ;  /* 0x0000001f4e1f7220 */ /* 0x040fe20000400000 */
[--C-:B------:R-:W-:Y:S02]  /*7810*/  HADD2.F32 R111, -RZ, R113.reuse.H0_H0 ;  /* 0x20000071ff6f7230 */ /* 0x100fe40000004100 */
[C---:B------:R-:W-:Y:S01]  /*7820*/  FFMA R26, R81.reuse, R107, R26 ;  /* 0x0000006b511a7223 */ /* 0x040fe2000000001a */
[----:B------:R-:W-:Y:S02]  /*7830*/  HADD2.F32 R114, -RZ, R113.H1_H1 ;  /* 0x30000071ff727230 */ /* 0x000fe40000004100 */
[C---:B------:R-:W-:Y:S01]  /*7840*/  FFMA R31, R81.reuse, R110, R31 ;  /* 0x0000006e511f7223 */ /* 0x040fe2000000001f */
[C---:B------:R-:W-:Y:S01]  /*7850*/  FFMA R28, R81.reuse, R109, R28 ;  /* 0x0000006d511c7223 */ /* 0x040fe2000000001c */
[----:B------:R-:W-:Y:S01]  /*7860*/  F2FP.F16.E4M3.UNPACK_B R141, R162.H1 ;  /* 0x000000a2ff8d723e */ /* 0x000fe200030006ff */
[----:B------:R-:W-:Y:S01]  /*7870*/  FFMA R29, R81, R112, R29 ;  /* 0x00000070511d7223 */ /* 0x000fe2000000001d */
[----:B------:R-:W-:Y:S01]  /*7880*/  HADD2.F32 R113, -RZ, R115.H0_H0 ;  /* 0x20000073ff717230 */ /* 0x000fe20000004100 */
[----:B------:R-:W-:Y:S01]  /*7890*/  F2FP.SATFINITE.E4M3.F32.PACK_AB_MERGE_C R210, R31, R26, RZ ;  /* 0x0000001a1fd2723e */ /* 0x000fe200048070ff */
        /* <DEDUP_REMOVED lines=8> */
[----:B------:R-:W-:Y:S01]  /*7920*/  FFMA R33, R81, R116, R33 ;  /* 0x0000007451217223 */ /* 0x000fe20000000021 */
[----:B------:R-:W-:Y:S01]  /*7930*/  HADD2.F32 R118, -RZ, R117.H1_H1 ;  /* 0x30000075ff767230 */ /* 0x000fe20000004100 */
        /* <DEDUP_REMOVED lines=8> */
[----:B------:R-:W-:Y:S01]  /*79c0*/  HADD2.F32 R122, -RZ, R121.H1_H1 ;  /* 0x30000079ff7a7230 */ /* 0x000fe20000004100 */
[----:B------:R1:W-:Y:S01]  /*79d0*/  STS.128 [R193+0x8010], R208 ;  /* 0x008010d0c1007388 */ /* 0x0003e20000000c00 */
[----:B------:R-:W-:Y:S02]  /*79e0*/  HADD2.F32 R121, -RZ, R123.H0_H0 ;  /* 0x2000007bff797230 */ /* 0x000fe40000004100 */
[C---:B------:R-:W-:Y:S01]  /*79f0*/  FFMA R39, R81.reuse, R118, R39 ;  /* 0x0000007651277223 */ /* 0x040fe20000000027 */
[C---:B------:R-:W-:Y:S01]  /*7a00*/  FFMA R36, R81.reuse, R117, R36 ;  /* 0x0000007551247223 */ /* 0x040fe20000000024 */
[----:B------:R-:W-:Y:S01]  /*7a10*/  F2FP.F16.E4M3.UNPACK_B R145, R163.H1 ;  /* 0x000000a3ff91723e */ /* 0x000fe200030006ff */
[----:B------:R-:W-:Y:S01]  /*7a20*/  FFMA R37, R81, R120, R37 ;  /* 0x0000007851257223 */ /* 0x000fe20000000025 */
[C---:B------:R-:W-:Y:S01]  /*7a30*/  FMUL R38, R78.reuse, R42 ;  /* 0x0000002a4e267220 */ /* 0x040fe20000400000 */
[----:B------:R-:W-:Y:S01]  /*7a40*/  F2FP.SATFINITE.E4M3.F32.PACK_AB_MERGE_C R212, R39, R34, RZ ;  /* 0x0000002227d4723e */ /* 0x000fe200048070ff */
[C---:B------:R-:W-:Y:S01]  /*7a50*/  FMUL R43, R78.reuse, R43 ;  /* 0x0000002b4e2b7220 */ /* 0x040fe20000400000 */
[--C-:B------:R-:W-:Y:S02]  /*7a60*/  HADD2.F32 R123, -RZ, R125.reuse.H0_H0 ;  /* 0x2000007dff7b7230 */ /* 0x100fe40000004100 */
[----:B------:R-:W-:Y:S01]  /*7a70*/  FFMA R38, R81, R119, R38 ;  /* 0x0000007751267223 */ /* 0x000fe20000000026 */
[----:B------:R-:W-:Y:S01]  /*7a80*/  F2FP.SATFINITE.E4M3.F32.PACK_AB_MERGE_C R212, R33, R32, R212 ;  /* 0x0000002021d4723e */ /* 0x000fe200048070d4 */
[C---:B------:R-:W-:Y:S01]  /*7a90*/  FFMA R43, R81.reuse, R122, R43 ;  /* 0x0000007a512b7223 */ /* 0x040fe2000000002b */
[----:B------:R-:W-:Y:S01]  /*7aa0*/  FFMA R40, R81, R121, R40 ;  /* 0x0000007951287223 */ /* 0x000fe20000000028 */
[----:B------:R-:W-:Y:S01]  /*7ab0*/  ISETP.NE.AND P0, PT, R189, RZ, PT ;  /* 0x000000ffbd00720c */ /* 0x000fe20003f05270 */
[----:B------:R-:W-:Y:S01]  /*7ac0*/  FFMA R41, R81, R124, R41 ;  /* 0x0000007c51297223 */ /* 0x000fe20000000029 */
[----:B------:R-:W-:Y:S01]  /*7ad0*/  HADD2.F32 R126, -RZ, R125.H1_H1 ;  /* 0x3000007dff7e7230 */ /* 0x000fe20000004100 */
[----:B------:R-:W-:Y:S01]  /*7ae0*/  F2FP.SATFINITE.E4M3.F32.PACK_AB_MERGE_C R213, R43, R38, RZ ;  /* 0x000000262bd5723e */ /* 0x000fe200048070ff */
[----:B------:R-:W-:Y:S02]  /*7af0*/  HADD2.F32 R125, -RZ, R127.H0_H0 ;  /* 0x2000007fff7d7230 */ /* 0x000fe40000004100 */
[C---:B------:R-:W-:Y:S01]  /*7b00*/  FMUL R42, R78.reuse, R46 ;  /* 0x0000002e4e2a7220 */ /* 0x040fe20000400000 */
[----:B------:R-:W-:Y:S01]  /*7b10*/  FMUL R47, R78, R47 ;  /* 0x0000002f4e2f7220 */ /* 0x000fe20000400000 */
[--C-:B------:R-:W-:Y:S01]  /*7b20*/  HADD2.F32 R127, -RZ, R129.reuse.H0_H0 ;  /* 0x20000081ff7f7230 */ /* 0x100fe20000004100 */
[----:B------:R-:W-:Y:S01]  /*7b30*/  F2FP.SATFINITE.E4M3.F32.PACK_AB_MERGE_C R213, R37, R36, R213 ;  /* 0x0000002425d5723e */ /* 0x000fe200048070d5 */
[C---:B------:R-:W-:Y:S01]  /*7b40*/  FFMA R42, R81.reuse, R123, R42 ;  /* 0x0000007b512a7223 */ /* 0x040fe2000000002a */
[C---:B------:R-:W-:Y:S01]  /*7b50*/  FFMA R47, R81.reuse, R126, R47 ;  /* 0x0000007e512f7223 */ /* 0x040fe2000000002f */
[C---:B------:R-:W-:Y:S01]  /*7b60*/  FFMA R44, R81.reuse, R125, R44 ;  /* 0x0000007d512c7223 */ /* 0x040fe2000000002c */
[----:B------:R-:W-:Y:S01]  /*7b70*/  ISETP.NE.AND P6, PT, R204, RZ, PT ;  /* 0x000000ffcc00720c */ /* 0x000fe20003fc5270 */
[----:B------:R-:W-:Y:S01]  /*7b80*/  FFMA R45, R81, R128, R45 ;  /* 0x00000080512d7223 */ /* 0x000fe2000000002d */
[----:B------:R-:W-:Y:S01]  /*7b90*/  HADD2.F32 R130, -RZ, R129.H1_H1 ;  /* 0x30000081ff827230 */ /* 0x000fe20000004100 */
[----:B------:R-:W-:Y:S01]  /*7ba0*/  F2FP.SATFINITE.E4M3.F32.PACK_AB_MERGE_C R214, R47, R42, RZ ;  /* 0x0000002a2fd6723e */ /* 0x000fe200048070ff */
[----:B------:R-:W-:Y:S02]  /*7bb0*/  HADD2.F32 R129, -RZ, R131.H0_H0 ;  /* 0x20000083ff817230 */ /* 0x000fe40000004100 */
[C---:B------:R-:W-:Y:S01]  /*7bc0*/  FMUL R46, R78.reuse, R50 ;  /* 0x000000324e2e7220 */ /* 0x040fe20000400000 */
[C---:B------:R-:W-:Y:S01]  /*7bd0*/  FMUL R51, R78.reuse, R51 ;  /* 0x000000334e337220 */ /* 0x040fe20000400000 */
[--C-:B------:R-:W-:Y:S02]  /*7be0*/  HADD2.F32 R131, -RZ, R133.reuse.H0_H0 ;  /* 0x20000085ff837230 */ /* 0x100fe40000004100 */
[C---:B------:R-:W-:Y:S01]  /*7bf0*/  FMUL R50, R78.reuse, R54 ;  /* 0x000000364e327220 */ /* 0x040fe20000400000 */
[C---:B------:R-:W-:Y:S01]  /*7c00*/  FFMA R46, R81.reuse, R127, R46 ;  /* 0x0000007f512e7223 */ /* 0x040fe2000000002e */
[----:B------:R-:W-:Y:S02]  /*7c10*/  HADD2.F32 R134, -RZ, R133.H1_H1 ;  /* 0x30000085ff867230 */ /* 0x000fe40000004100 */
[C---:B------:R-:W-:Y:S01]  /*7c20*/  FFMA R51, R81.reuse, R130, R51 ;  /* 0x0000008251337223 */ /* 0x040fe20000000033 */
[----:B------:R-:W-:Y:S02]  /*7c30*/  HADD2.F32 R133, -RZ, R135.H0_H0 ;  /* 0x20000087ff857230 */ /* 0x000fe40000004100 */
[C---:B------:R-:W-:Y:S01]  /*7c40*/  FMUL R55, R78.reuse, R55 ;  /* 0x000000374e377220 */ /* 0x040fe20000400000 */
[C---:B------:R-:W-:Y:S01]  /*7c50*/  FFMA R48, R81.reuse, R129, R48 ;  /* 0x0000008151307223 */ /* 0x040fe20000000030 */
[C---:B------:R-:W-:Y:S01]  /*7c60*/  FFMA R49, R81.reuse, R132, R49 ;  /* 0x0000008451317223 */ /* 0x040fe20000000031 */
[--C-:B------:R-:W-:Y:S02]  /*7c70*/  HADD2.F32 R135, -RZ, R137.reuse.H0_H0 ;  /* 0x20000089ff877230 */ /* 0x100fe40000004100 */
[C---:B------:R-:W-:Y:S01]  /*7c80*/  FFMA R50, R81.reuse, R131, R50 ;  /* 0x0000008351327223 */ /* 0x040fe20000000032 */
[----:B------:R-:W-:Y:S02]  /*7c90*/  HADD2.F32 R138, -RZ, R137.H1_H1 ;  /* 0x30000089ff8a7230 */ /* 0x000fe40000004100 */
[C---:B------:R-:W-:Y:S01]  /*7ca0*/  FMUL R54, R78.reuse, R58 ;  /* 0x0000003a4e367220 */ /* 0x040fe20000400000 */
[----:B------:R-:W-:Y:S02]  /*7cb0*/  HADD2.F32 R137, -RZ, R139.H0_H0 ;  /* 0x2000008bff897230 */ /* 0x000fe40000004100 */
[C---:B------:R-:W-:Y:S01]  /*7cc0*/  FFMA R55, R81.reuse, R134, R55 ;  /* 0x0000008651377223 */ /* 0x040fe20000000037 */
        /* <DEDUP_REMOVED lines=16> */
[----:B------:R-:W-:Y:S01]  /*7dd0*/  FFMA R63, R81, R142, R63 ;  /* 0x0000008e513f7223 */ /* 0x000fe2000000003f */
[----:B------:R-:W-:Y:S01]  /*7de0*/  FMUL R67, R78, R67 ;  /* 0x000000434e437220 */ /* 0x000fe20000400000 */
[----:B------:R-:W-:Y:S01]  /*7df0*/  F2FP.SATFINITE.E4M3.F32.PACK_AB_MERGE_C R215, R51, R46, RZ ;  /* 0x0000002e33d7723e */ /* 0x000fe200048070ff */
[C---:B------:R-:W-:Y:S01]  /*7e00*/  FFMA R60, R81.reuse, R141, R60 ;  /* 0x0000008d513c7223 */ /* 0x040fe2000000003c */
[C---:B------:R-:W-:Y:S01]  /*7e10*/  FFMA R61, R81.reuse, R144, R61 ;  /* 0x00000090513d7223 */ /* 0x040fe2000000003d */
[C---:B------:R-:W-:Y:S01]  /*7e20*/  FFMA R62, R81.reuse, R143, R62 ;  /* 0x0000008f513e7223 */ /* 0x040fe2000000003e */
[----:B------:R-:W-:Y:S01]  /*7e30*/  FFMA R67, R81, R146, R67 ;  /* 0x0000009251437223 */ /* 0x000fe20000000043 */
[----:B------:R-:W-:Y:S02]  /*7e40*/  F2FP.SATFINITE.E4M3.F32.PACK_AB_MERGE_C R214, R41, R40, R214 ;  /* 0x0000002829d6723e */ /* 0x000fe400048070d6 */
[----:B------:R-:W-:Y:S02]  /*7e50*/  F2FP.SATFINITE.E4M3.F32.PACK_AB_MERGE_C R215, R45, R44, R215 ;  /* 0x0000002c2dd7723e */ /* 0x000fe400048070d7 */
[----:B------:R-:W-:Y:S02]  /*7e60*/  F2FP.SATFINITE.E4M3.F32.PACK_AB_MERGE_C R216, R55, R50, RZ ;  /* 0x0000003237d8723e */ /* 0x000fe400048070ff */
[----:B------:R-:W-:Y:S01]  /*7e70*/  F2FP.SATFINITE.E4M3.F32.PACK_AB_MERGE_C R217, R59, R54, RZ ;  /* 0x000000363bd9723e */ /* 0x000fe200048070ff */
[----:B------:R1:W-:Y:S01]  /*7e80*/  STS.128 [R195+0x8020], R212 ;  /* 0x008020d4c3007388 */ /* 0x0003e20000000c00 */
[----:B------:R-:W-:Y:S02]  /*7e90*/  F2FP.SATFINITE.E4M3.F32.PACK_AB_MERGE_C R218, R63, R58, RZ ;  /* 0x0000003a3fda723e */ /* 0x000fe400048070ff */
[----:B------:R-:W-:Y:S02]  /*7ea0*/  F2FP.SATFINITE.E4M3.F32.PACK_AB_MERGE_C R219, R67, R62, RZ ;  /* 0x0000003e43db723e */ /* 0x000fe400048070ff */
[----:B------:R-:W-:Y:S02]  /*7eb0*/  F2FP.SATFINITE.E4M3.F32.PACK_AB_MERGE_C R216, R49, R48, R216 ;  /* 0x0000003031d8723e */ /* 0x000fe400048070d8 */
[----:B------:R-:W-:Y:S02]  /*7ec0*/  F2FP.SATFINITE.E4M3.F32.PACK_AB_MERGE_C R217, R53, R52, R217 ;  /* 0x0000003435d9723e */ /* 0x000fe400048070d9 */
[----:B------:R-:W-:Y:S02]  /*7ed0*/  F2FP.SATFINITE.E4M3.F32.PACK_AB_MERGE_C R218, R57, R56, R218 ;  /* 0x0000003839da723e */ /* 0x000fe400048070da */
[----:B------:R-:W-:Y:S02]  /*7ee0*/  F2FP.SATFINITE.E4M3.F32.PACK_AB_MERGE_C R219, R61, R60, R219 ;  /* 0x0000003c3ddb723e */ /* 0x000fe400048070db */
[----:B------:R-:W-:Y:S02]  /*7ef0*/  LEA R206, R181, UR49, 0x3 ;  /* 0x00000031b5ce7c11 */ /* 0x000fe4000f8e18ff */
[----:B------:R-:W-:Y:S01]  /*7f00*/  @P6 SHF.L.U32 R207, R180, 0x1f, RZ ;  /* 0x0000001fb4cf6819 */ /* 0x000fe200000006ff */
[----:B------:R1:W-:Y:S01]  /*7f10*/  STS.128 [R194+0x8010], R216 ;  /* 0x008010d8c2007388 */ /* 0x0003e20000000c00 */
[----:B------:R-:W-:Y:S01]  /*7f20*/  @!PT LDS RZ, [RZ] ;  /* 0x00000000fffff984 */ /* 0x000fe20000000800 */
[----:B------:R-:W-:Y:S01]  /*7f30*/  @!PT LDS RZ, [RZ] ;  /* 0x00000000fffff984 */ /* 0x000fe20000000800 */
[----:B------:R-:W-:Y:S01]  /*7f40*/  @!PT LDS RZ, [RZ] ;  /* 0x00000000fffff984 */ /* 0x000fe20000000800 */
[----:B------:R-:W-:Y:S01]  /*7f50*/  @!PT LDS RZ, [RZ] ;  /* 0x00000000fffff984 */ /* 0x000fe20000000800 */
[----:B------:R2:W-:Y:S07]  /*7f60*/  MEMBAR.ALL.CTA ;  /* 0x0000000000007992 */ /* 0x0005ee0000008000 */
[----:B--2---:R-:W2:Y:S02]  /*7f70*/  FENCE.VIEW.ASYNC.S ;  /* 0x00000000000073c6 */ /* 0x004ea40000000000 */
[----:B--2---:R-:W-:Y:S06]  /*7f80*/  BAR.SYNC.DEFER_BLOCKING 0x1, 0x80 ;  /* 0x0042000000007b1d */ /* 0x004fec0000010000 */
[----:B------:R-:W-:Y:S05]  /*7f90*/  @P0 BRA `(.L_x_135) ;  /* 0x0000000000280947 */ /* 0x000fea0003800000 */
[----:B------:R-:W-:Y:S02]  /*7fa0*/  UIADD3 UR4, UPT, UPT, UR49, 0x8400, URZ ;  /* 0x0000840031047890 */ /* 0x000fe4000fffe0ff */
[----:B------:R-:W-:Y:S01]  /*7fb0*/  UIADD3 UR6, UP0, UPT, UR52, 0x680, URZ ;  /* 0x0000068034067890 */ /* 0x000fe2000ff1e0ff */
[----:B------:R-:W-:Y:S03]  /*7fc0*/  UMOV UR43, UR36 ;  /* 0x00000024002b7c82 */ /* 0x000fe60008000000 */
[----:B------:R-:W-:Y:S01]  /*7fd0*/  MOV R188, UR4 ;  /* 0x0000000400bc7c02 */ /* 0x000fe20008000f00 */
[----:B------:R-:W-:Y:S03]  /*7fe0*/  UIADD3.X UR7, UPT, UPT, URZ, UR53, URZ, UP0, !UPT ;  /* 0x00000035ff077290 */ /* 0x000fe600087fe4ff */
[----:B------:R-:W-:Y:S11]  /*7ff0*/  R2UR UR40, R188 ;  /* 0x00000000bc2872ca */ /* 0x000ff600000e0000 */
[----:B------:R-:W-:Y:S02]  /*8000*/  @!UPT UIADD3 URZ, UPT, UPT, URZ, URZ, URZ ;  /* 0x000000fffffff290 */ /* 0x000fe4000fffe0ff */
[----:B------:R2:W-:Y:S01]  /*8010*/  UTMASTG.3D [UR40], [UR6] ;  /* 0x00000028060073b5 */ /* 0x0005e20008010000 */
[----:B------:R0:W-:Y:S01]  /*8020*/  UTMACMDFLUSH ;  /* 0x00000000000079b7 */ /* 0x0001e20000000000 */
[----:B--2---:R-:W-:Y:S04]  /*8030*/  DEPBAR.LE SB0, 0x1 ;  /* 0x000080400000791a */ /* 0x004fe80000000000 */
.L_x_135:
[----:B------:R-:W-:Y:S05]  /*8040*/  BSYNC.RECONVERGENT B0 ;  /* 0x0000000000007941 */ /* 0x000fea0003800200 */
.L_x_134:
[----:B------:R-:W-:Y:S06]  /*8050*/  BAR.SYNC.DEFER_BLOCKING 0x1, 0x80 ;  /* 0x0042000000007b1d */ /* 0x000fec0000010000 */
[----:B------:R-:W2:Y:S01]  /*8060*/  @P6 SYNCS.PHASECHK.TRANS64.TRYWAIT P0, [R206+URZ+0x160], R207 ;  /* 0x000160cfce0065a7 */ /* 0x000ea200080011ff */
[----:B------:R-:W-:Y:S01]  /*8070*/  BSSY B1, `(.L_x_136) ;  /* 0x0000023000017945 */ /* 0x000fe20003800000 */
[----:B--2---:R-:W-:Y:S03]  /*8080*/  @P6 SEL R196, RZ, 0x1, !P0 ;  /* 0x00000001ffc46807 */ /* 0x004fe60004000000 */
[----:B------:R-:W-:Y:S05]  /*8090*/  @!P6 BRA `(.L_x_137) ;  /* 0x000000000080e947 */ /* 0x000fea0003800000 */
[----:B------:R-:W-:Y:S01]  /*80a0*/  ISETP.NE.AND P1, PT, R197, RZ, PT ;  /* 0x000000ffc500720c */ /* 0x000fe20003f25270 */
[----:B------:R-:W-:Y:S01]  /*80b0*/  BSSY B0, `(.L_x_138) ;  /* 0x000000a000007945 */ /* 0x000fe20003800000 */
[----:B------:R-:W-:Y:S11]  /*80c0*/  ISETP.NE.AND P0, PT, R196, RZ, PT ;  /* 0x000000ffc400720c */ /* 0x000ff60003f05270 */
[----:B------:R-:W-:Y:S04]  /*80d0*/  @P1 IMAD R0, R181, 0x2000, R186 ;  /* 0x00002000b5001824 */ /* 0x000fe800078e02ba */
[C---:B------:R-:W-:Y:S01]  /*80e0*/  @P1 IMAD.IADD R5, R0.reuse, 0x1, R199 ;  /* 0x0000000100051824 */ /* 0x040fe200078e02c7 */
[----:B------:R-:W-:Y:S03]  /*80f0*/  @P1 IADD3 R4, PT, PT, R0, R205, RZ ;  /* 0x000000cd00041210 */ /* 0x000fe60007ffe0ff */
[----:B------:R-:W-:Y:S01]  /*8100*/  @P1 IMAD.IADD R2, R198, 0x1, R5 ;  /* 0x00000001c6021824 */ /* 0x000fe200078e0205 */
[----:B------:R-:W-:Y:S06]  /*8110*/  @P0 BRA `(.L_x_139) ;  /* 0x00000000000c0947 */ /* 0x000fec0003800000 */
[----:B------:R-:W-:Y:S04]  /*8120*/  SHF.L.U32 R3, R180, 0x1f, RZ ;  /* 0x0000001fb4037819 */ /* 0x000fe800000006ff */
[----:B------:R-:W2:Y:S02]  /*8130*/  SYNCS.PHASECHK.TRANS64.TRYWAIT P0, [R206+URZ+0x160], R3 ;  /* 0x00016003ce0075a7 */ /* 0x000ea400080011ff */
[----:B--2---:R-:W-:Y:S05]  /*8140*/  @!P0 BRA `(.L_x_140) ;  /* 0x0000005000c88947 */ /* 0x004fea0003800000 */
.L_x_139:
[----:B------:R-:W-:Y:S05]  /*8150*/  BSYNC B0 ;  /* 0x0000000000007941 */ /* 0x000fea0003800000 */
.L_x_138:
[----:B------:R-:W-:Y:S01]  /*8160*/  ISETP.NE.AND P0, PT, R197, RZ, PT ;  /* 0x000000ffc500720c */ /* 0x000fe20003f05270 */
[----:B--2---:R-:W-:Y:S02]  /*8170*/  VIADD R206, R206, 0x180 ;  /* 0x00000180cece7836 */ /* 0x004fe40000000000 */
[----:B------:R-:W-:Y:S02]  /*8180*/  IMAD.U32 R3, RZ, RZ, UR37 ;  /* 0x00000025ff037e24 */ /* 0x000fe4000f8e00ff */
[----:B------:R-:W-:Y:S03]  /*8190*/  VIADD R181, R181, 0x1 ;  /* 0x00000001b5b57836 */ /* 0x000fe60000000000 */
[----:B------:R-:W-:Y:S05]  /*81a0*/  PRMT R3, R3, 0x654, R206 ;  /* 0x0000065403037816 */ /* 0x000fea00000000ce */
[----:B------:R2:W3:Y:S04]  /*81b0*/  @P0 LDS.128 R148, [R0] ;  /* 0x0000000000940984 */ /* 0x0004e80000000c00 */
[----:B------:R2:W4:Y:S04]  /*81c0*/  @P0 LDS.128 R156, [R4+0x20] ;  /* 0x00002000049c0984 */ /* 0x0005280000000c00 */
        /* <DEDUP_REMOVED lines=9> */
[----:B------:R-:W-:Y:S01]  /*8260*/  SEL R181, R181, RZ, P0 ;  /* 0x000000ffb5b57207 */ /* 0x000fe20000000000 */
[----:B-----5:R5:W-:Y:S02]  /*8270*/  SYNCS.ARRIVE.TRANS64.RED.A1T0 RZ, [R3+URZ], RZ ;  /* 0x000000ff03ff79a7 */ /* 0x020be400081004ff */
[----:B-----5:R-:W-:Y:S04]  /*8280*/  SEL R3, RZ, 0x1, P0 ;  /* 0x00000001ff037807 */ /* 0x020fe80000000000 */
[----:B--234-:R-:W-:Y:S02]  /*8290*/  LOP3.LUT R180, R180, R3, RZ, 0x3c, !PT ;  /* 0x00000003b4b47212 */ /* 0x01cfe400078e3cff */
.L_x_137:
[----:B------:R-:W-:Y:S05]  /*82a0*/  BSYNC B1 ;  /* 0x0000000000017941 */ /* 0x000fea0003800000 */
.L_x_136:
[----:B------:R-:W-:Y:S01]  /*82b0*/  VIADD R0, R80, 0x40 ;  /* 0x0000004050007836 */ /* 0x000fe20000000000 */
[----:B------:R-:W-:Y:S04]  /*82c0*/  BSSY.RECONVERGENT B6, `(.L_x_141) ;  /* 0x0000015000067945 */ /* 0x000fe80003800200 */
[----:B------:R-:W-:Y:S04]  /*82d0*/  SHF.R.U32.HI R0, RZ, 0x15, R0 ;  /* 0x00000015ff007819 */ /* 0x000fe80000011600 */
[----:B------:R-:W-:Y:S11]  /*82e0*/  LOP3.LUT P0, RZ, R0, 0x3, R173, 0x48, !PT ;  /* 0x0000000300ff7812 */ /* 0x000ff600078048ad */
[----:B------:R-:W-:Y:S02]  /*82f0*/  @!UPT UIADD3 URZ, UPT, UPT, URZ, URZ, URZ ;  /* 0x000000fffffff290 */ /* 0x000fe4000fffe0ff */
[----:B------:R-:W-:Y:S05]  /*8300*/  @!P0 BRA `(.L_x_142) ;  /* 0x0000000000408947 */ /* 0x000fea0003800000 */
[----:B------:R-:W2:Y:S01]  /*8310*/  LDCU.64 UR8, c[0x4][0x78] ;  /* 0x01000f00ff0877ac */ /* 0x000ea20008000a00 */
[----:B------:R-:W-:Y:S01]  /*8320*/  MOV R3, 0x0 ;  /* 0x0000000000037802 */ /* 0x000fe20000000f00 */
[----:B------:R-:W-:Y:S02]  /*8330*/  HFMA2 R12, -RZ, RZ, 0, 5.9604644775390625e-08 ;  /* 0x00000001ff0c7431 */ /* 0x000fe400000001ff */
[----:B------:R-:W-:Y:S02]  /*8340*/  IMAD.MOV.U32 R8, RZ, RZ, 0x192 ;  /* 0x00000192ff087424 */ /* 0x000fe400078e00ff */
[----:B------:R-:W-:Y:S01]  /*8350*/  IMAD.MOV.U32 R13, RZ, RZ, RZ ;  /* 0x000000ffff0d7224 */ /* 0x000fe200078e00ff */
[----:B------:R-:W3:Y:S01]  /*8360*/  LDCU.64 UR6, c[0x4][0x80] ;  /* 0x01001000ff0677ac */ /* 0x000ee20008000a00 */
[----:B------:R-:W4:Y:S01]  /*8370*/  LDC.64 R2, c[0x4][R3] ;  /* 0x0100000003027b82 */ /* 0x000f220000000a00 */
[----:B------:R-:W5:Y:S01]  /*8380*/  LDCU.64 UR4, c[0x4][0x18] ;  /* 0x01000300ff0477ac */ /* 0x000f620008000a00 */
[----:B--2---:R-:W-:Y:S01]  /*8390*/  MOV R5, UR9 ;  /* 0x0000000900057c02 */ /* 0x004fe20008000f00 */
[----:B------:R-:W-:Y:S01]  /*83a0*/  IMAD.U32 R4, RZ, RZ, UR8 ;  /* 0x00000008ff047e24 */ /* 0x000fe2000f8e00ff */
[----:B---3--:R-:W-:Y:S01]  /*83b0*/  MOV R7, UR7 ;  /* 0x0000000700077c02 */ /* 0x008fe20008000f00 */
[----:B------:R-:W-:Y:S01]  /*83c0*/  IMAD.U32 R6, RZ, RZ, UR6 ;  /* 0x00000006ff067e24 */ /* 0x000fe2000f8e00ff */
[----:B-----5:R-:W-:Y:S01]  /*83d0*/  MOV R11, UR5 ;  /* 0x00000005000b7c02 */ /* 0x020fe20008000f00 */
[----:B------:R-:W-:Y:S02]  /*83e0*/  IMAD.U32 R10, RZ, RZ, UR4 ;  /* 0x00000004ff0a7e24 */ /* 0x000fe4000f8e00ff */
[----:B------:R-:W-:Y:S07]  /*83f0*/  LEPC R20, `(.L_x_142) ;  /* 0x000000001014794e */ /* 0x000fee0000000000 */
[----:B-1--4-:R-:W-:Y:S05]  /*8400*/  CALL.ABS.NOINC R2 ;  /* 0x0000000002007343 */ /* 0x012fea0003c00000 */
.L_x_142:
[----:B------:R-:W-:Y:S05]  /*8410*/  BSYNC.RECONVERGENT B6 ;  /* 0x0000000000067941 */ /* 0x000fea0003800200 */
.L_x_141:
[----:B------:R-:W-:Y:S01]  /*8420*/  F2FP.F16.E4M3.UNPACK_B R4, R149 ;  /* 0x00000095ff04723e */ /* 0x000fe200020006ff */
[----:B------:R-:W-:Y:S05]  /*8430*/  WARPSYNC.ALL ;  /* 0x0000000000007948 */ /* 0x000fea0003800000 */
[----:B------:R-:W-:Y:S01]  /*8440*/  R2UR UR4, R80 ;  /* 0x00000000500472ca */ /* 0x000fe200000e0000 */
[--C-:B------:R-:W-:Y:S01]  /*8450*/  HADD2.F32 R88, -RZ, R4.reuse.H0_H0 ;  /* 0x20000004ff587230 */ /* 0x100fe20000004100 */
[-C--:B------:R-:W-:Y:S01]  /*8460*/  F2FP.F16.E4M3.UNPACK_B R0, R148.reuse ;  /* 0x00000094ff00723e */ /* 0x080fe200020006ff */
[----:B------:R-:W-:Y:S01]  /*8470*/  HADD2.F32 R83, -RZ, R4.H1_H1 ;  /* 0x30000004ff537230 */ /* 0x000fe20000004100 */
[----:B------:R-:W-:Y:S01]  /*8480*/  F2FP.F16.E4M3.UNPACK_B R4, R151 ;  /* 0x00000097ff04723e */ /* 0x000fe200020006ff */
[----:B------:R-:W-:Y:S01]  /*8490*/  BSSY.RECONVERGENT B0, `(.L_x_143) ;  /* 0x0000116000007945 */ /* 0x000fe20003800200 */
[----:B------:R-:W-:Y:S01]  /*84a0*/  F2FP.F16.E4M3.UNPACK_B R3, R148.H1 ;  /* 0x00000094ff03723e */ /* 0x000fe200030006ff */
[--C-:B------:R-:W-:Y:S01]  /*84b0*/  HADD2.F32 R2, -RZ, R0.reuse.H0_H0 ;  /* 0x20000000ff027230 */ /* 0x100fe20000004100 */
[----:B-1----:R-:W-:Y:S01]  /*84c0*/  F2FP.F16.E4M3.UNPACK_B R135, R162 ;  /* 0x000000a2ff87723e */ /* 0x002fe200020006ff */
[----:B------:R-:W-:Y:S01]  /*84d0*/  HADD2.F32 R82, -RZ, R0.H1_H1 ;  /* 0x30000000ff527230 */ /* 0x000fe20000004100 */
[----:B------:R-:W-:Y:S01]  /*84e0*/  F2FP.F16.E4M3.UNPACK_B R0, R149.H1 ;  /* 0x00000095ff00723e */ /* 0x000fe200030006ff */
[--C-:B------:R-:W-:Y:S01]  /*84f0*/  HADD2.F32 R84, -RZ, R3.reuse.H0_H0 ;  /* 0x20000003ff547230 */ /* 0x100fe20000004100 */
[----:B------:R-:W-:Y:S01]  /*8500*/  F2FP.F16.E4M3.UNPACK_B R125, R159.H1 ;  /* 0x0000009fff7d723e */ /* 0x000fe200030006ff */
[----:B------:R-:W-:Y:S01]  /*8510*/  HADD2.F32 R86, -RZ, R3.H1_H1 ;  /* 0x30000003ff567230 */ /* 0x000fe20000004100 */
[-C--:B------:R-:W-:Y:S01]  /*8520*/  F2FP.F16.E4M3.UNPACK_B R3, R150.reuse ;  /* 0x00000096ff03723e */ /* 0x080fe200020006ff */
[--C-:B------:R-:W-:Y:S01]  /*8530*/  HADD2.F32 R90, -RZ, R0.reuse.H0_H0 ;  /* 0x20000000ff5a7230 */ /* 0x100fe20000004100 */
[----:B------:R-:W-:Y:S01]  /*8540*/  ISETP.NE.AND P0, PT, R189, RZ, PT ;  /* 0x000000ffbd00720c */ /* 0x000fe20003f05270 */
[----:B------:R-:W-:Y:S01]  /*8550*/  HADD2.F32 R85, -RZ, R0.H1_H1 ;  /* 0x30000000ff557230 */ /* 0x000fe20000004100 */
[----:B------:R-:W-:Y:S01]  /*8560*/  F2FP.F16.E4M3.UNPACK_B R0, R150.H1 ;  /* 0x00000096ff00723e */ /* 0x000fe200030006ff */
[--C-:B------:R-:W-:Y:S01]  /*8570*/  HADD2.F32 R92, -RZ, R3.reuse.H0_H0 ;  /* 0x20000003ff5c7230 */ /* 0x100fe20000004100 */
[----:B------:R-:W-:Y:S01]  /*8580*/  ISETP.NE.AND P6, PT, R204, RZ, PT ;  /* 0x000000ffcc00720c */ /* 0x000fe20003fc5270 */
[----:B------:R-:W-:Y:S01]  /*8590*/  HADD2.F32 R87, -RZ, R3.H1_H1 ;  /* 0x30000003ff577230 */ /* 0x000fe20000004100 */
[----:B------:R-:W-:Y:S01]  /*85a0*/  F2FP.F16.E4M3.UNPACK_B R3, R151.H1 ;  /* 0x00000097ff03723e */ /* 0x000fe200030006ff */
[--C-:B------:R-:W-:Y:S02]  /*85b0*/  HADD2.F32 R94, -RZ, R0.reuse.H0_H0 ;  /* 0x20000000ff5e7230 */ /* 0x100fe40000004100 */
[----:B------:R-:W-:Y:S01]  /*85c0*/  HADD2.F32 R89, -RZ, R0.H1_H1 ;  /* 0x30000000ff597230 */ /* 0x000fe20000004100 */
[-C--:B------:R-:W-:Y:S01]  /*85d0*/  F2FP.F16.E4M3.UNPACK_B R0, R152.reuse ;  /* 0x00000098ff00723e */ /* 0x080fe200020006ff */
[--C-:B------:R-:W-:Y:S02]  /*85e0*/  HADD2.F32 R96, -RZ, R4.reuse.H0_H0 ;  /* 0x20000004ff607230 */ /* 0x100fe40000004100 */
[----:B------:R-:W-:Y:S01]  /*85f0*/  HADD2.F32 R91, -RZ, R4.H1_H1 ;  /* 0x30000004ff5b7230 */ /* 0x000fe20000004100 */
[-C--:B------:R-:W-:Y:S01]  /*8600*/  F2FP.F16.E4M3.UNPACK_B R4, R153.reuse ;  /* 0x00000099ff04723e */ /* 0x080fe200020006ff */
[--C-:B------:R-:W-:Y:S02]  /*8610*/  HADD2.F32 R100, -RZ, R0.reuse.H0_H0 ;  /* 0x20000000ff647230 */ /* 0x100fe40000004100 */
[----:B------:R-:W-:Y:S01]  /*8620*/  HADD2.F32 R95, -RZ, R0.H1_H1 ;  /* 0x30000000ff5f7230 */ /* 0x000fe20000004100 */
[----:B------:R-:W-:Y:S01]  /*8630*/  F2FP.F16.E4M3.UNPACK_B R0, R153.H1 ;  /* 0x00000099ff00723e */ /* 0x000fe200030006ff */
[--C-:B------:R-:W-:Y:S02]  /*8640*/  HADD2.F32 R98, -RZ, R3.reuse.H0_H0 ;  /* 0x20000003ff627230 */ /* 0x100fe40000004100 */
[----:B------:R-:W-:Y:S01]  /*8650*/  HADD2.F32 R93, -RZ, R3.H1_H1 ;  /* 0x30000003ff5d7230 */ /* 0x000fe20000004100 */
[----:B------:R-:W-:Y:S01]  /*8660*/  F2FP.F16.E4M3.UNPACK_B R3, R152.H1 ;  /* 0x00000098ff03723e */ /* 0x000fe200030006ff */
[--C-:B------:R-:W-:Y:S02]  /*8670*/  HADD2.F32 R106, -RZ, R0.reuse.H0_H0 ;  /* 0x20000000ff6a7230 */ /* 0x100fe40000004100 */
[----:B------:R-:W-:Y:S01]  /*8680*/  HADD2.F32 R101, -RZ, R0.H1_H1 ;  /* 0x30000000ff657230 */ /* 0x000fe20000004100 */
[-C--:B------:R-:W-:Y:S01]  /*8690*/  F2FP.F16.E4M3.UNPACK_B R0, R154.reuse.H1 ;  /* 0x0000009aff00723e */ /* 0x080fe200030006ff */
[--C-:B------:R-:W-:Y:S02]  /*86a0*/  HADD2.F32 R104, -RZ, R4.reuse.H0_H0 ;  /* 0x20000004ff687230 */ /* 0x100fe40000004100 */
[----:B------:R-:W-:Y:S01]  /*86b0*/  HADD2.F32 R99, -RZ, R4.H1_H1 ;  /* 0x30000004ff637230 */ /* 0x000fe20000004100 */
[----:B------:R-:W-:Y:S01]  /*86c0*/  F2FP.F16.E4M3.UNPACK_B R4, R155 ;  /* 0x0000009bff04723e */ /* 0x000fe200020006ff */
[--C-:B------:R-:W-:Y:S02]  /*86d0*/  HADD2.F32 R102, -RZ, R3.reuse.H0_H0 ;  /* 0x20000003ff667230 */ /* 0x100fe40000004100 */
[----:B------:R-:W-:Y:S01]  /*86e0*/  HADD2.F32 R97, -RZ, R3.H1_H1 ;  /* 0x30000003ff617230 */ /* 0x000fe20000004100 */
[----:B------:R-:W-:Y:S01]  /*86f0*/  F2FP.F16.E4M3.UNPACK_B R3, R154 ;  /* 0x0000009aff03723e */ /* 0x000fe200020006ff */
[--C-:B------:R-:W-:Y:S02]  /*8700*/  HADD2.F32 R110, -RZ, R0.reuse.H0_H0 ;  /* 0x20000000ff6e7230 */ /* 0x100fe40000004100 */
[----:B------:R-:W-:Y:S01]  /*8710*/  HADD2.F32 R105, -RZ, R0.H1_H1 ;  /* 0x30000000ff697230 */ /* 0x000fe20000004100 */
[-C--:B------:R-:W-:Y:S01]  /*8720*/  F2FP.F16.E4M3.UNPACK_B R0, R156.reuse ;  /* 0x0000009cff00723e */ /* 0x080fe200020006ff */
[--C-:B------:R-:W-:Y:S02]  /*8730*/  HADD2.F32 R112, -RZ, R4.reuse.H0_H0 ;  /* 0x20000004ff707230 */ /* 0x100fe40000004100 */
[----:B------:R-:W-:Y:S01]  /*8740*/  HADD2.F32 R107, -RZ, R4.H1_H1 ;  /* 0x30000004ff6b7230 */ /* 0x000fe20000004100 */
[----:B------:R-:W-:Y:S01]  /*8750*/  F2FP.F16.E4M3.UNPACK_B R4, R157 ;  /* 0x0000009dff04723e */ /* 0x000fe200020006ff */
[--C-:B------:R-:W-:Y:S02]  /*8760*/  HADD2.F32 R108, -RZ, R3.reuse.H0_H0 ;  /* 0x20000003ff6c7230 */ /* 0x100fe40000004100 */
[----:B------:R-:W-:Y:S01]  /*8770*/  HADD2.F32 R103, -RZ, R3.H1_H1 ;  /* 0x30000003ff677230 */ /* 0x000fe20000004100 */
[----:B------:R-:W-:Y:S01]  /*8780*/  F2FP.F16.E4M3.UNPACK_B R3, R155.H1 ;  /* 0x0000009bff03723e */ /* 0x000fe200030006ff */
[--C-:B------:R-:W-:Y:S02]  /*8790*/  HADD2.F32 R116, -RZ, R0.reuse.H0_H0 ;  /* 0x20000000ff747230 */ /* 0x100fe40000004100 */
[----:B------:R-:W-:Y:S01]  /*87a0*/  HADD2.F32 R111, -RZ, R0.H1_H1 ;  /* 0x30000000ff6f7230 */ /* 0x000fe20000004100 */
[----:B------:R-:W-:Y:S01]  /*87b0*/  F2FP.F16.E4M3.UNPACK_B R0, R156.H1 ;  /* 0x0000009cff00723e */ /* 0x000fe200030006ff */
[--C-:B------:R-:W-:Y:S02]  /*87c0*/  HADD2.F32 R120, -RZ, R4.reuse.H0_H0 ;  /* 0x20000004ff787230 */ /* 0x100fe40000004100 */
[----:B------:R-:W-:Y:S02]  /*87d0*/  HADD2.F32 R115, -RZ, R4.H1_H1 ;  /* 0x30000004ff737230 */ /* 0x000fe40000004100 */
[--C-:B------:R-:W-:Y:S01]  /*87e0*/  HADD2.F32 R114, -RZ, R3.reuse.H0_H0 ;  /* 0x20000003ff727230 */ /* 0x100fe20000004100 */
[----:B------:R-:W1:Y:S01]  /*87f0*/  LDTM.x64 R4, tmem[UR4+0x40] ;  /* 0x00004004000479ee */ /* 0x000e620008340000 */
[----:B------:R-:W-:Y:S01]  /*8800*/  HADD2.F32 R109, -RZ, R3.H1_H1 ;  /* 0x30000003ff6d7230 */ /* 0x000fe20000004100 */
[----:B------:R-:W-:Y:S01]  /*8810*/  F2FP.F16.E4M3.UNPACK_B R3, R157.H1 ;  /* 0x0000009dff03723e */ /* 0x000fe200030006ff */
        /* <DEDUP_REMOVED lines=14> */
[----:B------:R-:W-:Y:S01]  /*8900*/  F2FP.F16.E4M3.UNPACK_B R0, R160.H1 ;  /* 0x000000a0ff00723e */ /* 0x000fe200030006ff */
[--C-:B------:R-:W-:Y:S02]  /*8910*/  HADD2.F32 R132, -RZ, R3.reuse.H0_H0 ;  /* 0x20000003ff847230 */ /* 0x100fe40000004100 */
[C---:B-1----:R-:W-:Y:S01]  /*8920*/  FMUL R7, R78.reuse, R7 ;  /* 0x000000074e077220 */ /* 0x042fe20000400000 */
        /* <DEDUP_REMOVED lines=10> */
[C---:B------:R-:W-:Y:S01]  /*89d0*/  FMUL R0, R78.reuse, R4 ;  /* 0x000000044e007220 */ /* 0x040fe20000400000 */
[--C-:B------:R-:W-:Y:S01]  /*89e0*/  HADD2.F32 R140, -RZ, R135.reuse.H0_H0 ;  /* 0x20000087ff8c7230 */ /* 0x100fe20000004100 */
[----:B------:R-:W-:Y:S01]  /*89f0*/  F2FP.F16.E4M3.UNPACK_B R4, R163 ;  /* 0x000000a3ff04723e */ /* 0x000fe200020006ff */
[----:B------:R-:W-:Y:S02]  /*8a00*/  HADD2.F32 R135, -RZ, R135.H1_H1 ;  /* 0x30000087ff877230 */ /* 0x000fe40000004100 */
[C---:B------:R-:W-:Y:S01]  /*8a10*/  FFMA R0, R81.reuse, R2, R0 ;  /* 0x0000000251007223 */ /* 0x040fe20000000000 */
[C---:B------:R-:W-:Y:S01]  /*8a20*/  FMUL R2, R78.reuse, R5 ;  /* 0x000000054e027220 */ /* 0x040fe20000400000 */
[--C-:B------:R-:W-:Y:S01]  /*8a30*/  HADD2.F32 R142, -RZ, R3.reuse.H0_H0 ;  /* 0x20000003ff8e7230 */ /* 0x100fe20000004100 */
[----:B------:R-:W-:Y:S01]  /*8a40*/  F2FP.F16.E4M3.UNPACK_B R5, R163.H1 ;  /* 0x000000a3ff05723e */ /* 0x000fe200030006ff */
[----:B------:R-:W-:Y:S02]  /*8a50*/  HADD2.F32 R137, -RZ, R3.H1_H1 ;  /* 0x30000003ff897230 */ /* 0x000fe40000004100 */
[C---:B------:R-:W-:Y:S01]  /*8a60*/  FFMA R2, R81.reuse, R82, R2 ;  /* 0x0000005251027223 */ /* 0x040fe20000000002 */
[--C-:B------:R-:W-:Y:S02]  /*8a70*/  HADD2.F32 R82, -RZ, R4.reuse.H0_H0 ;  /* 0x20000004ff527230 */ /* 0x100fe40000004100 */
[C---:B------:R-:W-:Y:S01]  /*8a80*/  FMUL R3, R78.reuse, R6 ;  /* 0x000000064e037220 */ /* 0x040fe20000400000 */
[----:B------:R-:W-:Y:S02]  /*8a90*/  HADD2.F32 R139, -RZ, R4.H1_H1 ;  /* 0x30000004ff8b7230 */ /* 0x000fe40000004100 */
[C---:B------:R-:W-:Y:S01]  /*8aa0*/  FMUL R4, R78.reuse, R9 ;  /* 0x000000094e047220 */ /* 0x040fe20000400000 */
[--C-:B------:R-:W-:Y:S02]  /*8ab0*/  HADD2.F32 R141, -RZ, R5.reuse.H1_H1 ;  /* 0x30000005ff8d7230 */ /* 0x100fe40000004100 */
[C---:B------:R-:W-:Y:S01]  /*8ac0*/  FFMA R3, R81.reuse, R84, R3 ;  /* 0x0000005451037223 */ /* 0x040fe20000000003 */
[----:B------:R-:W-:Y:S01]  /*8ad0*/  FFMA R7, R81, R86, R7 ;  /* 0x0000005651077223 */ /* 0x000fe20000000007 */
[----:B------:R-:W-:Y:S02]  /*8ae0*/  HADD2.F32 R84, -RZ, R5.H0_H0 ;  /* 0x20000005ff547230 */ /* 0x000fe40000004100 */
[C---:B------:R-:W-:Y:S01]  /*8af0*/  FMUL R5, R78.reuse, R10 ;  /* 0x0000000a4e057220 */ /* 0x040fe20000400000 */
[C---:B------:R-:W-:Y:S01]  /*8b00*/  FMUL R6, R78.reuse, R11 ;  /* 0x0000000b4e067220 */ /* 0x040fe20000400000 */
[C---:B------:R-:W-:Y:S01]  /*8b10*/  FMUL R11, R78.reuse, R16 ;  /* 0x000000104e0b7220 */ /* 0x040fe20000400000 */
[----:B------:R-:W-:Y:S01]  /*8b20*/  F2FP.SATFINITE.E4M3.F32.PACK_AB_MERGE_C R143, R7, R3, RZ ;  /* 0x00000003078f723e */ /* 0x000fe200048070ff */
[C---:B------:R-:W-:Y:S01]  /*8b30*/  FMUL R3, R78.reuse, R8 ;  /* 0x000000084e037220 */ /* 0x040fe20000400000 */
[C---:B------:R-:W-:Y:S01]  /*8b40*/  FMUL R7, R78.reuse, R12 ;  /* 0x0000000c4e077220 */ /* 0x040fe20000400000 */
[C---:B------:R-:W-:Y:S01]  /*8b50*/  FMUL R8, R78.reuse, R13 ;  /* 0x0000000d4e087220 */ /* 0x040fe20000400000 */
[C---:B------:R-:W-:Y:S01]  /*8b60*/  FMUL R12, R78.reuse, R17 ;  /* 0x000000114e0c7220 */ /* 0x040fe20000400000 */
[C---:B------:R-:W-:Y:S01]  /*8b70*/  FFMA R3, R81.reuse, R88, R3 ;  /* 0x0000005851037223 */ /* 0x040fe20000000003 */
[C---:B------:R-:W-:Y:S01]  /*8b80*/  FFMA R4, R81.reuse, R83, R4 ;  /* 0x0000005351047223 */ /* 0x040fe20000000004 */
[C---:B------:R-:W-:Y:S01]  /*8b90*/  FFMA R5, R81.reuse, R90, R5 ;  /* 0x0000005a51057223 */ /* 0x040fe20000000005 */
[C---:B------:R-:W-:Y:S01]  /*8ba0*/  FFMA R6, R81.reuse, R85, R6 ;  /* 0x0000005551067223 */ /* 0x040fe20000000006 */
[C---:B------:R-:W-:Y:S01]  /*8bb0*/  FFMA R7, R81.reuse, R92, R7 ;  /* 0x0000005c51077223 */ /* 0x040fe20000000007 */
[C---:B------:R-:W-:Y:S01]  /*8bc0*/  FFMA R8, R81.reuse, R87, R8 ;  /* 0x0000005751087223 */ /* 0x040fe20000000008 */
[C---:B------:R-:W-:Y:S01]  /*8bd0*/  FMUL R16, R78.reuse, R21 ;  /* 0x000000154e107220 */ /* 0x040fe20000400000 */
[----:B------:R-:W-:Y:S01]  /*8be0*/  FMUL R9, R78, R14 ;  /* 0x0000000e4e097220 */ /* 0x000fe20000400000 */
[----:B------:R-:W-:Y:S01]  /*8bf0*/  F2FP.SATFINITE.E4M3.F32.PACK_AB_MERGE_C R5, R6, R5, RZ ;  /* 0x000000050605723e */ /* 0x000fe200048070ff */
[C---:B------:R-:W-:Y:S01]  /*8c00*/  FMUL R10, R78.reuse, R15 ;  /* 0x0000000f4e0a7220 */ /* 0x040fe20000400000 */
[C---:B------:R-:W-:Y:S01]  /*8c10*/  FMUL R15, R78.reuse, R20 ;  /* 0x000000144e0f7220 */ /* 0x040fe20000400000 */
[C---:B------:R-:W-:Y:S01]  /*8c20*/  FFMA R9, R81.reuse, R94, R9 ;  /* 0x0000005e51097223 */ /* 0x040fe20000000009 */
[C---:B------:R-:W-:Y:S01]  /*8c30*/  FMUL R20, R78.reuse, R25 ;  /* 0x000000194e147220 */ /* 0x040fe20000400000 */
[C---:B------:R-:W-:Y:S01]  /*8c40*/  FFMA R10, R81.reuse, R89, R10 ;  /* 0x00000059510a7223 */ /* 0x040fe2000000000a */
[C---:B------:R-:W-:Y:S01]  /*8c50*/  FFMA R11, R81.reuse, R96, R11 ;  /* 0x00000060510b7223 */ /* 0x040fe2000000000b */
[C---:B------:R-:W-:Y:S01]  /*8c60*/  FFMA R12, R81.reuse, R91, R12 ;  /* 0x0000005b510c7223 */ /* 0x040fe2000000000c */
[C---:B------:R-:W-:Y:S01]  /*8c70*/  FMUL R13, R78.reuse, R18 ;  /* 0x000000124e0d7220 */ /* 0x040fe20000400000 */
[----:B------:R-:W-:Y:S01]  /*8c80*/  FMUL R14, R78, R19 ;  /* 0x000000134e0e7220 */ /* 0x000fe20000400000 */
[----:B------:R-:W-:Y:S01]  /*8c90*/  F2FP.SATFINITE.E4M3.F32.PACK_AB_MERGE_C R9, R10, R9, RZ ;  /* 0x000000090a09723e */ /* 0x000fe200048070ff */
[C---:B------:R-:W-:Y:S01]  /*8ca0*/  FMUL R19, R78.reuse, R24 ;  /* 0x000000184e137220 */ /* 0x040fe20000400000 */
        /* <DEDUP_REMOVED lines=17> */
[----:B------:R-:W-:Y:S01]  /*8dc0*/  FMUL R27, R78, R32 ;  /* 0x000000204e1b7220 */ /* 0x000fe20000400000 */
[C---:B------:R-:W-:Y:S01]  /*8dd0*/  FFMA R21, R81.reuse, R106, R21 ;  /* 0x0000006a51157223 */ /* 0x040fe20000000015 */
[C---:B------:R-:W-:Y:S01]  /*8de0*/  FFMA R22, R81.reuse, R101, R22 ;  /* 0x0000006551167223 */ /* 0x040fe20000000016 */
[----:B------:R-:W-:Y:S01]  /*8df0*/  F2FP.SATFINITE.E4M3.F32.PACK_AB_MERGE_C R16, R16, R15, R17 ;  /* 0x0000000f1010723e */ /* 0x000fe20004807011 */
[C---:B------:R-:W-:Y:S01]  /*8e00*/  FFMA R23, R81.reuse, R108, R23 ;  /* 0x0000006c51177223 */ /* 0x040fe20000000017 */
[C---:B------:R-:W-:Y:S01]  /*8e10*/  FFMA R24, R81.reuse, R103, R24 ;  /* 0x0000006751187223 */ /* 0x040fe20000000018 */
[----:B------:R-:W-:Y:S01]  /*8e20*/  FMUL R32, R78, R37 ;  /* 0x000000254e207220 */ /* 0x000fe20000400000 */
[----:B------:R-:W-:Y:S01]  /*8e30*/  F2FP.SATFINITE.E4M3.F32.PACK_AB_MERGE_C R21, R22, R21, RZ ;  /* 0x000000151615723e */ /* 0x000fe200048070ff */
[C---:B------:R-:W-:Y:S01]  /*8e40*/  FMUL R25, R78.reuse, R30 ;  /* 0x0000001e4e197220 */ /* 0x040fe20000400000 */
[C---:B------:R-:W-:Y:S01]  /*8e50*/  FMUL R26, R78.reuse, R31 ;  /* 0x0000001f4e1a7220 */ /* 0x040fe20000400000 */
[----:B------:R-:W-:Y:S01]  /*8e60*/  FMUL R31, R78, R36 ;  /* 0x000000244e1f7220 */ /* 0x000fe20000400000 */
[----:B------:R-:W-:Y:S01]  /*8e70*/  F2FP.SATFINITE.E4M3.F32.PACK_AB_MERGE_C R17, R20, R19, R21 ;  /* 0x000000131411723e */ /* 0x000fe20004807015 */
        /* <DEDUP_REMOVED lines=8> */
[----:B------:R-:W-:Y:S01]  /*8f00*/  FMUL R35, R78, R40 ;  /* 0x000000284e237220 */ /* 0x000fe20000400000 */
[C---:B------:R-:W-:Y:S01]  /*8f10*/  FFMA R29, R81.reuse, R114, R29 ;  /* 0x00000072511d7223 */ /* 0x040fe2000000001d */
[----:B------:R-:W-:Y:S01]  /*8f20*/  F2FP.SATFINITE.E4M3.F32.PACK_AB_MERGE_C R18, R24, R23, R18 ;  /* 0x000000171812723e */ /* 0x000fe20004807012 */
        /* <DEDUP_REMOVED lines=22> */
[C---:B------:R-:W-:Y:S01]  /*9090*/  FMUL R41, R78.reuse, R46 ;  /* 0x0000002e4e297220 */ /* 0x040fe20000400000 */
[C---:B------:R-:W-:Y:S01]  /*90a0*/  FMUL R42, R78.reuse, R47 ;  /* 0x0000002f4e2a7220 */ /* 0x040fe20000400000 */
[C---:B------:R-:W-:Y:S01]  /*90b0*/  FFMA R40, R81.reuse, R119, R40 ;  /* 0x0000007751287223 */ /* 0x040fe20000000028 */
[--C-:B------:R-:W-:Y:S02]  /*90c0*/  HADD2.F32 R130, -RZ, R125.reuse.H0_H0 ;  /* 0x2000007dff827230 */ /* 0x100fe40000004100 */
[C---:B------:R-:W-:Y:S01]  /*90d0*/  FFMA R41, R81.reuse, R126, R41 ;  /* 0x0000007e51297223 */ /* 0x040fe20000000029 */
[----:B------:R-:W-:Y:S02]  /*90e0*/  HADD2.F32 R125, -RZ, R125.H1_H1 ;  /* 0x3000007dff7d7230 */ /* 0x000fe40000004100 */
[C---:B------:R-:W-:Y:S01]  /*90f0*/  FMUL R45, R78.reuse, R50 ;  /* 0x000000324e2d7220 */ /* 0x040fe20000400000 */
[C---:B------:R-:W-:Y:S01]  /*9100*/  FFMA R42, R81.reuse, R121, R42 ;  /* 0x00000079512a7223 */ /* 0x040fe2000000002a */
[C---:B------:R-:W-:Y:S01]  /*9110*/  FMUL R46, R78.reuse, R51 ;  /* 0x000000334e2e7220 */ /* 0x040fe20000400000 */
[C---:B------:R-:W-:Y:S01]  /*9120*/  FFMA R43, R81.reuse, R128, R43 ;  /* 0x00000080512b7223 */ /* 0x040fe2000000002b */
[C---:B------:R-:W-:Y:S01]  /*9130*/  FMUL R47, R78.reuse, R52 ;  /* 0x000000344e2f7220 */ /* 0x040fe20000400000 */
        /* <DEDUP_REMOVED lines=10> */
[C---:B------:R-:W-:Y:S01]  /*91e0*/  FFMA R45, R81.reuse, R130, R45 ;  /* 0x00000082512d7223 */ /* 0x040fe2000000002d */
[C---:B------:R-:W-:Y:S01]  /*91f0*/  FMUL R59, R78.reuse, R64 ;  /* 0x000000404e3b7220 */ /* 0x040fe20000400000 */
[C---:B------:R-:W-:Y:S01]  /*9200*/  FMUL R60, R78.reuse, R65 ;  /* 0x000000414e3c7220 */ /* 0x040fe20000400000 */
[C---:B------:R-:W-:Y:S01]  /*9210*/  FMUL R61, R78.reuse, R66 ;  /* 0x000000424e3d7220 */ /* 0x040fe20000400000 */
[----:B------:R-:W-:Y:S01]  /*9220*/  FMUL R62, R78, R67 ;  /* 0x000000434e3e7220 */ /* 0x000fe20000400000 */
[C---:B------:R-:W-:Y:S01]  /*9230*/  FFMA R46, R81.reuse, R125, R46 ;  /* 0x0000007d512e7223 */ /* 0x040fe2000000002e */
[----:B------:R-:W-:Y:S01]  /*9240*/  F2FP.SATFINITE.E4M3.F32.PACK_AB_MERGE_C R64, R2, R0, R143 ;  /* 0x000000000240723e */ /* 0x000fe2000480708f */
[C---:B------:R-:W-:Y:S01]  /*9250*/  FFMA R47, R81.reuse, R132, R47 ;  /* 0x00000084512f7223 */ /* 0x040fe2000000002f */
[----:B------:R-:W-:Y:S01]  /*9260*/  F2FP.SATFINITE.E4M3.F32.PACK_AB_MERGE_C R65, R4, R3, R5 ;  /* 0x000000030441723e */ /* 0x000fe20004807005 */
[C---:B------:R-:W-:Y:S01]  /*9270*/  FFMA R48, R81.reuse, R127, R48 ;  /* 0x0000007f51307223 */ /* 0x040fe20000000030 */
[----:B------:R-:W-:Y:S01]  /*9280*/  F2FP.SATFINITE.E4M3.F32.PACK_AB_MERGE_C R66, R8, R7, R9 ;  /* 0x000000070842723e */ /* 0x000fe20004807009 */
[C---:B------:R-:W-:Y:S01]  /*9290*/  FFMA R49, R81.reuse, R134, R49 ;  /* 0x0000008651317223 */ /* 0x040fe20000000031 */
[----:B------:R-:W-:Y:S01]  /*92a0*/  F2FP.SATFINITE.E4M3.F32.PACK_AB_MERGE_C R67, R12, R11, R13 ;  /* 0x0000000b0c43723e */ /* 0x000fe2000480700d */
[----:B------:R-:W-:Y:S01]  /*92b0*/  FMUL R53, R78, R58 ;  /* 0x0000003a4e357220 */ /* 0x000fe20000400000 */
[C---:B------:R-:W-:Y:S01]  /*92c0*/  FFMA R50, R81.reuse, R129, R50 ;  /* 0x0000008151327223 */ /* 0x040fe20000000032 */
[C---:B------:R-:W-:Y:S01]  /*92d0*/  FFMA R51, R81.reuse, R136, R51 ;  /* 0x0000008851337223 */ /* 0x040fe20000000033 */
[C---:B------:R-:W-:Y:S01]  /*92e0*/  FFMA R52, R81.reuse, R131, R52 ;  /* 0x0000008351347223 */ /* 0x040fe20000000034 */
[----:B------:R1:W-:Y:S01]  /*92f0*/  STS.128 [R172+UR49+0xa400], R64 ;  /* 0x00a40040ac007988 */ /* 0x0003e20008000c31 */
[C---:B------:R-:W-:Y:S01]  /*9300*/  FFMA R53, R81.reuse, R138, R53 ;  /* 0x0000008a51357223 */ /* 0x040fe20000000035 */
[----:B------:R-:W-:Y:S01]  /*9310*/  F2FP.SATFINITE.E4M3.F32.PACK_AB_MERGE_C R37, R38, R37, RZ ;  /* 0x000000252625723e */ /* 0x000fe200048070ff */
[C---:B------:R-:W-:Y:S01]  /*9320*/  FFMA R54, R81.reuse, R133, R54 ;  /* 0x0000008551367223 */ /* 0x040fe20000000036 */
[----:B------:R-:W-:Y:S01]  /*9330*/  FMUL R58, R78, R63 ;  /* 0x0000003f4e3a7220 */ /* 0x000fe20000400000 */
[C---:B------:R-:W-:Y:S01]  /*9340*/  FFMA R55, R81.reuse, R140, R55 ;  /* 0x0000008c51377223 */ /* 0x040fe20000000037 */
[C---:B------:R-:W-:Y:S01]  /*9350*/  FFMA R56, R81.reuse, R135, R56 ;  /* 0x0000008751387223 */ /* 0x040fe20000000038 */
[C---:B------:R-:W-:Y:S01]  /*9360*/  FFMA R57, R81.reuse, R142, R57 ;  /* 0x0000008e51397223 */ /* 0x040fe20000000039 */
[----:B------:R1:W-:Y:S01]  /*9370*/  STS.128 [R193+0xa010], R16 ;  /* 0x00a01010c1007388 */ /* 0x0003e20000000c00 */
[----:B------:R-:W-:Y:S01]  /*9380*/  F2FP.SATFINITE.E4M3.F32.PACK_AB_MERGE_C R33, R36, R35, R37 ;  /* 0x000000232421723e */ /* 0x000fe20004807025 */
[C---:B------:R-:W-:Y:S01]  /*9390*/  FFMA R58, R81.reuse, R137, R58 ;  /* 0x00000089513a7223 */ /* 0x040fe2000000003a */
[----:B------:R-:W-:Y:S01]  /*93a0*/  F2FP.SATFINITE.E4M3.F32.PACK_AB_MERGE_C R34, R42, R41, RZ ;  /* 0x000000292a22723e */ /* 0x000fe200048070ff */
[C---:B------:R-:W-:Y:S01]  /*93b0*/  FFMA R59, R81.reuse, R82, R59 ;  /* 0x00000052513b7223 */ /* 0x040fe2000000003b */
[----:B------:R-:W-:Y:S01]  /*93c0*/  F2FP.SATFINITE.E4M3.F32.PACK_AB_MERGE_C R35, R46, R45, RZ ;  /* 0x0000002d2e23723e */ /* 0x000fe200048070ff */
        /* <DEDUP_REMOVED lines=25> */
[----:B------:R-:W-:Y:S02]  /*9560*/  UIADD3 UR8, UP0, UPT, UR52, 0x680, URZ ;  /* 0x0000068034087890 */ /* 0x000fe4000ff1e0ff */
[----:B------:R-:W-:Y:S02]  /*9570*/  UIADD3 UR5, UPT, UPT, UR41, 0x40, URZ ;  /* 0x0000004029057890 */ /* 0x000fe4000fffe0ff */
[----:B------:R-:W-:Y:S02]  /*9580*/  UIADD3 UR4, UPT, UPT, UR49, 0xa400, URZ ;  /* 0x0000a40031047890 */ /* 0x000fe4000fffe0ff */
[----:B------:R-:W-:Y:S01]  /*9590*/  UIADD3.X UR9, UPT, UPT, URZ, UR53, URZ, UP0, !UPT ;  /* 0x00000035ff097290 */ /* 0x000fe200087fe4ff */
[----:B------:R-:W-:Y:S01]  /*95a0*/  UMOV UR6, UR42 ;  /* 0x0000002a00067c82 */ /* 0x000fe20008000000 */
[----:B------:R-:W-:Y:S07]  /*95b0*/  UMOV UR7, UR36 ;  /* 0x0000002400077c82 */ /* 0x000fee0008000000 */
[----:B------:R2:W-:Y:S01]  /*95c0*/  UTMASTG.3D [UR4], [UR8] ;  /* 0x00000004080073b5 */ /* 0x0005e20008010000 */
[----:B------:R0:W-:Y:S01]  /*95d0*/  UTMACMDFLUSH ;  /* 0x00000000000079b7 */ /* 0x0001e20000000000 */
[----:B--2---:R-:W-:Y:S04]  /*95e0*/  DEPBAR.LE SB0, 0x1 ;  /* 0x000080400000791a */ /* 0x004fe80000000000 */
.L_x_144:
[----:B------:R-:W-:Y:S05]  /*95f0*/  BSYNC.RECONVERGENT B0 ;  /* 0x0000000000007941 */ /* 0x000fea0003800200 */
.L_x_143:
        /* <DEDUP_REMOVED lines=16> */
.L_x_148:
[----:B------:R-:W-:Y:S05]  /*9700*/  BSYNC B0 ;  /* 0x0000000000007941 */ /* 0x000fea0003800000 */
.L_x_147:
        /* <DEDUP_REMOVED lines=20> */
.L_x_146:
[----:B------:R-:W-:Y:S05]  /*9850*/  BSYNC B1 ;  /* 0x0000000000017941 */ /* 0x000fea0003800000 */
.L_x_145:
[----:B--2---:R-:W-:Y:S01]  /*9860*/  VIADD R0, R80, 0x80 ;  /* 0x0000008050007836 */ /* 0x004fe20000000000 */
        /* <DEDUP_REMOVED lines=10> */
[----:B------:R-:W5:Y:S01]  /*9910*/  LDCU.64 UR6, c[0x4][0x80] ;  /* 0x01001000ff0677ac */ /* 0x000f620008000a00 */
[----:B------:R-:W1:Y:S01]  /*9920*/  LDC.64 R2, c[0x4][R3] ;  /* 0x0100000003027b82 */ /* 0x000e620000000a00 */
[----:B------:R-:W3:Y:S01]  /*9930*/  LDCU.64 UR4, c[0x4][0x18] ;  /* 0x01000300ff0477ac */ /* 0x000ee20008000a00 */
[----:B--2---:R-:W-:Y:S01]  /*9940*/  MOV R5, UR9 ;  /* 0x0000000900057c02 */ /* 0x004fe20008000f00 */
[----:B------:R-:W-:Y:S01]  /*9950*/  IMAD.U32 R4, RZ, RZ, UR8 ;  /* 0x00000008ff047e24 */ /* 0x000fe2000f8e00ff */
[----:B-----5:R-:W-:Y:S01]  /*9960*/  MOV R7, UR7 ;  /* 0x0000000700077c02 */ /* 0x020fe20008000f00 */
[----:B------:R-:W-:Y:S01]  /*9970*/  IMAD.U32 R6, RZ, RZ, UR6 ;  /* 0x00000006ff067e24 */ /* 0x000fe2000f8e00ff */
[----:B---3--:R-:W-:Y:S01]  /*9980*/  MOV R11, UR5 ;  /* 0x00000005000b7c02 */ /* 0x008fe20008000f00 */
[----:B------:R-:W-:Y:S02]  /*9990*/  IMAD.U32 R10, RZ, RZ, UR4 ;  /* 0x00000004ff0a7e24 */ /* 0x000fe4000f8e00ff */
[----:B------:R-:W-:Y:S07]  /*99a0*/  LEPC R20, `(.L_x_151) ;  /* 0x000000001014794e */ /* 0x000fee0000000000 */
[----:B-1--4-:R-:W-:Y:S05]  /*99b0*/  CALL.ABS.NOINC R2 ;  /* 0x0000000002007343 */ /* 0x012fea0003c00000 */
.L_x_151:
[----:B------:R-:W-:Y:S05]  /*99c0*/  BSYNC.RECONVERGENT B6 ;  /* 0x0000000000067941 */ /* 0x000fea0003800200 */
.L_x_150:
[----:B---3--:R-:W-:Y:S01]  /*99d0*/  F2FP.F16.E4M3.UNPACK_B R4, R149 ;  /* 0x00000095ff04723e */ /* 0x008fe200020006ff */
        /* <DEDUP_REMOVED lines=13> */
[----:B----4-:R-:W-:Y:S01]  /*9ab0*/  F2FP.F16.E4M3.UNPACK_B R125, R159.H1 ;  /* 0x0000009fff7d723e */ /* 0x010fe200030006ff */
        /* <DEDUP_REMOVED lines=262> */
[----:B------:R-:W-:Y:S02]  /*ab20*/  UIADD3 UR8, UP0, UPT, UR52, 0x680, URZ ;  /* 0x0000068034087890 */ /* 0x000fe4000ff1e0ff */
[----:B------:R-:W-:Y:S02]  /*ab30*/  UIADD3 UR5, UPT, UPT, UR41, 0x80, URZ ;  /* 0x0000008029057890 */ /* 0x000fe4000fffe0ff */
[----:B------:R-:W-:Y:S01]  /*ab40*/  MOV R188, UR10 ;  /* 0x0000000a00bc7c02 */ /* 0x000fe20008000f00 */
[----:B------:R-:W-:Y:S01]  /*ab50*/  UIADD3.X UR9, UPT, UPT, URZ, UR53, URZ, UP0, !UPT ;  /* 0x00000035ff097290 */ /* 0x000fe200087fe4ff */
[----:B------:R-:W-:Y:S02]  /*ab60*/  UMOV UR6, UR42 ;  /* 0x0000002a00067c82 */ /* 0x000fe40008000000 */
[----:B------:R-:W-:Y:S01]  /*ab70*/  R2UR UR4, R188 ;  /* 0x00000000bc0472ca */ /* 0x000fe200000e0000 */
[----:B------:R-:W-:Y:S11]  /*ab80*/  UMOV UR7, UR36 ;  /* 0x0000002400077c82 */ /* 0x000ff60008000000 */
[----:B------:R-:W-:Y:S01]  /*ab90*/  @!UPT UIADD3 URZ, UPT, UPT, URZ, URZ, URZ ;  /* 0x000000fffffff290 */ /* 0x000fe2000fffe0ff */
[----:B------:R2:W-:Y:S01]  /*aba0*/  UTMASTG.3D [UR4], [UR8] ;  /* 0x00000004080073b5 */ /* 0x0005e20008010000 */
[----:B------:R0:W-:Y:S01]  /*abb0*/  UTMACMDFLUSH ;  /* 0x00000000000079b7 */ /* 0x0001e20000000000 */
[----:B--2---:R-:W-:Y:S04]  /*abc0*/  DEPBAR.LE SB0, 0x1 ;  /* 0x000080400000791a */ /* 0x004fe80000000000 */
.L_x_153:
[----:B------:R-:W-:Y:S05]  /*abd0*/  BSYNC.RECONVERGENT B0 ;  /* 0x0000000000007941 */ /* 0x000fea0003800200 */
.L_x_152:
        /* <DEDUP_REMOVED lines=16> */
.L_x_157:
[----:B------:R-:W-:Y:S05]  /*ace0*/  BSYNC B0 ;  /* 0x0000000000007941 */ /* 0x000fea0003800000 */
.L_x_156:
        /* <DEDUP_REMOVED lines=20> */
.L_x_155:
[----:B------:R-:W-:Y:S05]  /*ae30*/  BSYNC B1 ;  /* 0x0000000000017941 */ /* 0x000fea0003800000 */
.L_x_154:
[----:B--2---:R-:W-:Y:S05]  /*ae40*/  VIADD R0, R80, 0xc0 ;  /* 0x000000c050007836 */ /* 0x004fea0000000000 */
        /* <DEDUP_REMOVED lines=20> */
.L_x_159:
[----:B------:R-:W-:Y:S01]  /*af90*/  ISETP.NE.AND P0, PT, R189, RZ, PT ;  /* 0x000000ffbd00720c */ /* 0x000fe20003f05270 */
[----:B------:R-:W-:Y:S05]  /*afa0*/  WARPSYNC.ALL ;  /* 0x0000000000007948 */ /* 0x000fea0003800000 */
[----:B------:R-:W-:Y:S01]  /*afb0*/  R2UR UR4, R80 ;  /* 0x00000000500472ca */ /* 0x000fe200000e0000 */
[----:B------:R-:W-:Y:S01]  /*afc0*/  BSSY.RECONVERGENT B0, `(.L_x_160) ;  /* 0x000011c000007945 */ /* 0x000fe20003800200 */
[----:B---3--:R-:W-:Y:S02]  /*afd0*/  F2FP.F16.E4M3.UNPACK_B R11, R149 ;  /* 0x00000095ff0b723e */ /* 0x008fe400020006ff */
[----:B------:R-:W-:Y:S02]  /*afe0*/  F2FP.F16.E4M3.UNPACK_B R10, R150 ;  /* 0x00000096ff0a723e */ /* 0x000fe400020006ff */
[----:B------:R-:W-:Y:S01]  /*aff0*/  F2FP.F16.E4M3.UNPACK_B R9, R151 ;  /* 0x00000097ff09723e */ /* 0x000fe200020006ff */
[--C-:B------:R-:W-:Y:S01]  /*b000*/  HADD2.F32 R83, -RZ, R11.reuse.H0_H0 ;  /* 0x2000000bff537230 */ /* 0x100fe20000004100 */
[----:B----4-:R-:W-:Y:S01]  /*b010*/  F2FP.F16.E4M3.UNPACK_B R8, R152 ;  /* 0x00000098ff08723e */ /* 0x010fe200020006ff */
[----:B------:R-:W-:Y:S01]  /*b020*/  HADD2.F32 R84, -RZ, R11.H1_H1 ;  /* 0x3000000bff547230 */ /* 0x000fe20000004100 */
[----:B------:R-:W-:Y:S01]  /*b030*/  F2FP.F16.E4M3.UNPACK_B R7, R153 ;  /* 0x00000099ff07723e */ /* 0x000fe200020006ff */
[--C-:B------:R-:W-:Y:S01]  /*b040*/  HADD2.F32 R87, -RZ, R10.reuse.H0_H0 ;  /* 0x2000000aff577230 */ /* 0x100fe20000004100 */
[----:B------:R-:W-:Y:S01]  /*b050*/  F2FP.F16.E4M3.UNPACK_B R6, R154 ;  /* 0x0000009aff06723e */ /* 0x000fe200020006ff */
[----:B------:R-:W-:Y:S01]  /*b060*/  HADD2.F32 R88, -RZ, R10.H1_H1 ;  /* 0x3000000aff587230 */ /* 0x000fe20000004100 */
[----:B------:R-:W-:Y:S01]  /*b070*/  F2FP.F16.E4M3.UNPACK_B R5, R155 ;  /* 0x0000009bff05723e */ /* 0x000fe200020006ff */
[--C-:B------:R-:W-:Y:S01]  /*b080*/  HADD2.F32 R91, -RZ, R9.reuse.H0_H0 ;  /* 0x20000009ff5b7230 */ /* 0x100fe20000004100 */
[----:B-1----:R-:W-:Y:S01]  /*b090*/  F2FP.F16.E4M3.UNPACK_B R4, R156 ;  /* 0x0000009cff04723e */ /* 0x002fe200020006ff */
[----:B------:R-:W-:Y:S01]  /*b0a0*/  HADD2.F32 R93, -RZ, R9.H1_H1 ;  /* 0x30000009ff5d7230 */ /* 0x000fe20000004100 */
[-C--:B------:R-:W-:Y:S01]  /*b0b0*/  F2FP.F16.E4M3.UNPACK_B R2, R148.reuse ;  /* 0x00000094ff02723e */ /* 0x080fe200020006ff */
[--C-:B------:R-:W-:Y:S01]  /*b0c0*/  HADD2.F32 R94, -RZ, R8.reuse.H0_H0 ;  /* 0x20000008ff5e7230 */ /* 0x100fe20000004100 */
[----:B------:R-:W-:Y:S01]  /*b0d0*/  F2FP.F16.E4M3.UNPACK_B R148, R148.H1 ;  /* 0x00000094ff94723e */ /* 0x000fe200030006ff */
[----:B------:R-:W-:Y:S01]  /*b0e0*/  HADD2.F32 R97, -RZ, R8.H1_H1 ;  /* 0x30000008ff617230 */ /* 0x000fe20000004100 */
[----:B------:R-:W-:Y:S01]  /*b0f0*/  F2FP.F16.E4M3.UNPACK_B R149, R149.H1 ;  /* 0x00000095ff95723e */ /* 0x000fe200030006ff */
[--C-:B------:R-:W-:Y:S01]  /*b100*/  HADD2.F32 R98, -RZ, R7.reuse.H0_H0 ;  /* 0x20000007ff627230 */ /* 0x100fe20000004100 */
[----:B------:R-:W-:Y:S01]  /*b110*/  F2FP.F16.E4M3.UNPACK_B R150, R150.H1 ;  /* 0x00000096ff96723e */ /* 0x000fe200030006ff */
[----:B------:R-:W-:Y:S01]  /*b120*/  HADD2.F32 R101, -RZ, R7.H1_H1 ;  /* 0x30000007ff657230 */ /* 0x000fe20000004100 */
[----:B------:R-:W-:Y:S01]  /*b130*/  F2FP.F16.E4M3.UNPACK_B R151, R151.H1 ;  /* 0x00000097ff97723e */ /* 0x000fe200030006ff */
[--C-:B------:R-:W-:Y:S01]  /*b140*/  HADD2.F32 R102, -RZ, R6.reuse.H0_H0 ;  /* 0x20000006ff667230 */ /* 0x100fe20000004100 */
[----:B------:R-:W-:Y:S01]  /*b150*/  IADD3 R191, PT, PT, R191, 0x1e0, RZ ;  /* 0x000001e0bfbf7810 */ /* 0x000fe20007ffe0ff */
[----:B------:R-:W-:Y:S01]  /*b160*/  HADD2.F32 R105, -RZ, R6.H1_H1 ;  /* 0x30000006ff697230 */ /* 0x000fe20000004100 */
[----:B------:R-:W-:Y:S01]  /*b170*/  F2FP.F16.E4M3.UNPACK_B R138, R163 ;  /* 0x000000a3ff8a723e */ /* 0x000fe200020006ff */
[--C-:B------:R-:W-:Y:S01]  /*b180*/  HADD2.F32 R106, -RZ, R5.reuse.H0_H0 ;  /* 0x20000005ff6a7230 */ /* 0x100fe20000004100 */
[----:B------:R-:W-:Y:S01]  /*b190*/  LOP3.LUT R191, R191, 0xfefffff8, RZ, 0xc0, !PT ;  /* 0xfefffff8bfbf7812 */ /* 0x000fe200078ec0ff */
[----:B------:R-:W-:Y:S01]  /*b1a0*/  HADD2.F32 R109, -RZ, R5.H1_H1 ;  /* 0x30000005ff6d7230 */ /* 0x000fe20000004100 */
[----:B------:R-:W-:Y:S01]  /*b1b0*/  F2FP.F16.E4M3.UNPACK_B R116, R157 ;  /* 0x0000009dff74723e */ /* 0x000fe200020006ff */
[--C-:B------:R-:W-:Y:S01]  /*b1c0*/  HADD2.F32 R110, -RZ, R4.reuse.H0_H0 ;  /* 0x20000004ff6e7230 */ /* 0x100fe20000004100 */
[----:B------:R-:W-:Y:S01]  /*b1d0*/  F2FP.F16.E4M3.UNPACK_B R120, R158 ;  /* 0x0000009eff78723e */ /* 0x000fe200020006ff */
[----:B------:R-:W-:Y:S01]  /*b1e0*/  HADD2.F32 R113, -RZ, R4.H1_H1 ;  /* 0x30000004ff717230 */ /* 0x000fe20000004100 */
[----:B------:R-:W-:Y:S01]  /*b1f0*/  F2FP.F16.E4M3.UNPACK_B R124, R159 ;  /* 0x0000009fff7c723e */ /* 0x000fe200020006ff */
[----:B------:R-:W1:Y:S01]  /*b200*/  LDTM.x64 R4, tmem[UR4+0xc0] ;  /* 0x0000c004000479ee */ /* 0x000e620008340000 */
[--C-:B------:R-:W-:Y:S01]  /*b210*/  HADD2.F32 R0, -RZ, R2.reuse.H0_H0 ;  /* 0x20000002ff007230 */ /* 0x100fe20000004100 */
[----:B------:R-:W-:Y:S01]  /*b220*/  NOP ;  /* 0x0000000000007918 */ /* 0x000fe20000000000 */
[----:B-1----:R1:W-:Y:S01]  /*b230*/  SYNCS.ARRIVE.TRANS64.RED.A1T0 RZ, [R191+URZ], RZ ;  /* 0x000000ffbfff79a7 */ /* 0x0023e200081004ff */
[----:B------:R-:W-:Y:S01]  /*b240*/  HADD2.F32 R2, -RZ, R2.H1_H1 ;  /* 0x30000002ff027230 */ /* 0x000fe20000004100 */
[----:B------:R-:W-:Y:S01]  /*b250*/  F2FP.F16.E4M3.UNPACK_B R128, R160 ;  /* 0x000000a0ff80723e */ /* 0x000fe200020006ff */
[--C-:B------:R-:W-:Y:S01]  /*b260*/  HADD2.F32 R86, -RZ, R149.reuse.H1_H1 ;  /* 0x30000095ff567230 */ /* 0x100fe20000004100 */
[----:B------:R-:W-:Y:S01]  /*b270*/  F2FP.F16.E4M3.UNPACK_B R132, R161 ;  /* 0x000000a1ff84723e */ /* 0x000fe200020006ff */
[--C-:B------:R-:W-:Y:S01]  /*b280*/  HADD2.F32 R114, -RZ, R116.reuse.H0_H0 ;  /* 0x20000074ff727230 */ /* 0x100fe20000004100 */
[----:B------:R-:W-:Y:S01]  /*b290*/  F2FP.F16.E4M3.UNPACK_B R136, R162 ;  /* 0x000000a2ff88723e */ /* 0x000fe200020006ff */
[----:B------:R-:W-:Y:S01]  /*b2a0*/  HADD2.F32 R117, -RZ, R116.H1_H1 ;  /* 0x30000074ff757230 */ /* 0x000fe20000004100 */
[----:B------:R-:W-:Y:S01]  /*b2b0*/  F2FP.F16.E4M3.UNPACK_B R152, R152.H1 ;  /* 0x00000098ff98723e */ /* 0x000fe200030006ff */
        /* <DEDUP_REMOVED lines=12> */
[C---:B------:R-:W-:Y:S01]  /*b380*/  FMUL R4, R78.reuse, R4 ;  /* 0x000000044e047220 */ /* 0x040fe20000400000 */
[C---:B------:R-:W-:Y:S01]  /*b390*/  FMUL R5, R78.reuse, R5 ;  /* 0x000000054e057220 */ /* 0x040fe20000400000 */
[----:B------:R-:W-:Y:S02]  /*b3a0*/  HADD2.F32 R3, -RZ, R148.H0_H0 ;  /* 0x20000094ff037230 */ /* 0x000fe40000004100 */
        /* <DEDUP_REMOVED lines=9> */
[----:B------:R-:W-:Y:S02]  /*b440*/  HADD2.F32 R130, -RZ, R132.H0_H0 ;  /* 0x20000084ff827230 */ /* 0x000fe40000004100 */
[C---:B------:R-:W-:Y:S01]  /*b450*/  FMUL R6, R78.reuse, R6 ;  /* 0x000000064e067220 */ /* 0x040fe20000400000 */
[----:B------:R-:W-:Y:S02]  /*b460*/  HADD2.F32 R82, -RZ, R148.H1_H1 ;  /* 0x30000094ff527230 */ /* 0x000fe40000004100 */
[C---:B------:R-:W-:Y:S01]  /*b470*/  FMUL R7, R78.reuse, R7 ;  /* 0x000000074e077220 */ /* 0x040fe20000400000 */
[----:B------:R-:W-:Y:S02]  /*b480*/  HADD2.F32 R85, -RZ, R149.H0_H0 ;  /* 0x20000095ff557230 */ /* 0x000fe40000004100 */
[C---:B------:R-:W-:Y:S01]  /*b490*/  FFMA R6, R81.reuse, R3, R6 ;  /* 0x0000000351067223 */ /* 0x040fe20000000006 */
[----:B------:R-:W-:Y:S02]  /*b4a0*/  HADD2.F32 R133, -RZ, R132.H1_H1 ;  /* 0x30000084ff857230 */ /* 0x000fe40000004100 */
[C---:B------:R-:W-:Y:S01]  /*b4b0*/  FFMA R7, R81.reuse, R82, R7 ;  /* 0x0000005251077223 */ /* 0x040fe20000000007 */
[C---:B------:R-:W-:Y:S01]  /*b4c0*/  FFMA R8, R81.reuse, R83, R8 ;  /* 0x0000005351087223 */ /* 0x040fe20000000008 */
[C---:B------:R-:W-:Y:S01]  /*b4d0*/  FFMA R9, R81.reuse, R84, R9 ;  /* 0x0000005451097223 */ /* 0x040fe20000000009 */
[--C-:B------:R-:W-:Y:S02]  /*b4e0*/  HADD2.F32 R82, -RZ, R138.reuse.H0_H0 ;  /* 0x2000008aff527230 */ /* 0x100fe40000004100 */
[C---:B------:R-:W-:Y:S01]  /*b4f0*/  FMUL R10, R78.reuse, R10 ;  /* 0x0000000a4e0a7220 */ /* 0x040fe20000400000 */
[----:B------:R-:W-:Y:S02]  /*b500*/  HADD2.F32 R83, -RZ, R138.H1_H1 ;  /* 0x3000008aff537230 */ /* 0x000fe40000004100 */
[C---:B------:R-:W-:Y:S01]  /*b510*/  FMUL R11, R78.reuse, R11 ;  /* 0x0000000b4e0b7220 */ /* 0x040fe20000400000 */
[----:B------:R-:W-:Y:S02]  /*b520*/  HADD2.F32 R89, -RZ, R150.H0_H0 ;  /* 0x20000096ff597230 */ /* 0x000fe40000004100 */
[C---:B------:R-:W-:Y:S01]  /*b530*/  FFMA R10, R81.reuse, R85, R10 ;  /* 0x00000055510a7223 */ /* 0x040fe2000000000a */
[--C-:B------:R-:W-:Y:S02]  /*b540*/  HADD2.F32 R134, -RZ, R136.reuse.H0_H0 ;  /* 0x20000088ff867230 */ /* 0x100fe40000004100 */
[C---:B------:R-:W-:Y:S01]  /*b550*/  FFMA R11, R81.reuse, R86, R11 ;  /* 0x00000056510b7223 */ /* 0x040fe2000000000b */
[C---:B------:R-:W-:Y:S01]  /*b560*/  FFMA R12, R81.reuse, R87, R12 ;  /* 0x00000057510c7223 */ /* 0x040fe2000000000c */
[----:B------:R-:W-:Y:S01]  /*b570*/  FFMA R13, R81, R88, R13 ;  /* 0x00000058510d7223 */ /* 0x000fe2000000000d */
[----:B------:R-:W-:Y:S01]  /*b580*/  F2FP.SATFINITE.E4M3.F32.PACK_AB_MERGE_C R86, R7, R6, RZ ;  /* 0x000000060756723e */ /* 0x000fe200048070ff */
[C---:B------:R-:W-:Y:S01]  /*b590*/  FMUL R7, R78.reuse, R20 ;  /* 0x000000144e077220 */ /* 0x040fe20000400000 */
[----:B------:R-:W-:Y:S01]  /*b5a0*/  F2FP.SATFINITE.E4M3.F32.PACK_AB_MERGE_C R138, R11, R10, RZ ;  /* 0x0000000a0b8a723e */ /* 0x000fe200048070ff */
[C---:B------:R-:W-:Y:S01]  /*b5b0*/  FMUL R10, R78.reuse, R21 ;  /* 0x000000154e0a7220 */ /* 0x040fe20000400000 */
[C---:B------:R-:W-:Y:S01]  /*b5c0*/  FMUL R21, R78.reuse, R28 ;  /* 0x0000001c4e157220 */ /* 0x040fe20000400000 */
[----:B------:R-:W-:Y:S02]  /*b5d0*/  HADD2.F32 R137, -RZ, R136.H1_H1 ;  /* 0x30000088ff897230 */ /* 0x000fe40000004100 */
[C---:B------:R-:W-:Y:S01]  /*b5e0*/  FMUL R14, R78.reuse, R14 ;  /* 0x0000000e4e0e7220 */ /* 0x040fe20000400000 */
[----:B------:R-:W-:Y:S02]  /*b5f0*/  HADD2.F32 R90, -RZ, R150.H1_H1 ;  /* 0x30000096ff5a7230 */ /* 0x000fe40000004100 */
[C---:B------:R-:W-:Y:S01]  /*b600*/  FMUL R15, R78.reuse, R15 ;  /* 0x0000000f4e0f7220 */ /* 0x040fe20000400000 */
[--C-:B------:R-:W-:Y:S02]  /*b610*/  HADD2.F32 R92, -RZ, R151.reuse.H0_H0 ;  /* 0x20000097ff5c7230 */ /* 0x100fe40000004100 */
[C---:B------:R-:W-:Y:S01]  /*b620*/  FFMA R14, R81.reuse, R89, R14 ;  /* 0x00000059510e7223 */ /* 0x040fe2000000000e */
[----:B------:R-:W-:Y:S02]  /*b630*/  HADD2.F32 R95, -RZ, R151.H1_H1 ;  /* 0x30000097ff5f7230 */ /* 0x000fe40000004100 */
[C---:B------:R-:W-:Y:S01]  /*b640*/  FFMA R15, R81.reuse, R90, R15 ;  /* 0x0000005a510f7223 */ /* 0x040fe2000000000f */
[C---:B------:R-:W-:Y:S01]  /*b650*/  FFMA R0, R81.reuse, R91, R0 ;  /* 0x0000005b51007223 */ /* 0x040fe20000000000 */
[----:B------:R-:W-:Y:S01]  /*b660*/  FFMA R2, R81, R93, R2 ;  /* 0x0000005d51027223 */ /* 0x000fe20000000002 */
[C---:B------:R-:W-:Y:S01]  /*b670*/  FMUL R3, R78.reuse, R18 ;  /* 0x000000124e037220 */ /* 0x040fe20000400000 */
[C---:B------:R-:W-:Y:S01]  /*b680*/  FMUL R18, R78.reuse, R25 ;  /* 0x000000194e127220 */ /* 0x040fe20000400000 */
[----:B------:R-:W-:Y:S01]  /*b690*/  F2FP.SATFINITE.E4M3.F32.PACK_AB_MERGE_C R14, R15, R14, RZ ;  /* 0x0000000e0f0e723e */ /* 0x000fe200048070ff */
[C---:B------:R-:W-:Y:S01]  /*b6a0*/  FMUL R25, R78.reuse, R32 ;  /* 0x000000204e197220 */ /* 0x040fe20000400000 */
[C---:B------:R-:W-:Y:S01]  /*b6b0*/  FFMA R3, R81.reuse, R92, R3 ;  /* 0x0000005c51037223 */ /* 0x040fe20000000003 */
[C---:B------:R-:W-:Y:S01]  /*b6c0*/  FMUL R6, R78.reuse, R19 ;  /* 0x000000134e067220 */ /* 0x040fe20000400000 */
[--C-:B------:R-:W-:Y:S02]  /*b6d0*/  HADD2.F32 R96, -RZ, R152.reuse.H0_H0 ;  /* 0x20000098ff607230 */ /* 0x100fe40000004100 */
[C---:B------:R-:W-:Y:S01]  /*b6e0*/  FMUL R11, R78.reuse, R22 ;  /* 0x000000164e0b7220 */ /* 0x040fe20000400000 */
[----:B------:R-:W-:Y:S02]  /*b6f0*/  HADD2.F32 R99, -RZ, R152.H1_H1 ;  /* 0x30000098ff637230 */ /* 0x000fe40000004100 */
[C---:B------:R-:W-:Y:S01]  /*b700*/  FFMA R6, R81.reuse, R95, R6 ;  /* 0x0000005f51067223 */ /* 0x040fe20000000006 */
[C---:B------:R-:W-:Y:S01]  /*b710*/  FFMA R7, R81.reuse, R94, R7 ;  /* 0x0000005e51077223 */ /* 0x040fe20000000007 */
[C---:B------:R-:W-:Y:S01]  /*b720*/  FFMA R10, R81.reuse, R97, R10 ;  /* 0x00000061510a7223 */ /* 0x040fe2000000000a */
[C---:B------:R-:W-:Y:S01]  /*b730*/  FFMA R11, R81.reuse, R96, R11 ;  /* 0x00000060510b7223 */ /* 0x040fe2000000000b */
[----:B------:R-:W-:Y:S01]  /*b740*/  FMUL R22, R78, R29 ;  /* 0x0000001d4e167220 */ /* 0x000fe20000400000 */
[----:B------:R-:W-:Y:S01]  /*b750*/  F2FP.SATFINITE.E4M3.F32.PACK_AB_MERGE_C R3, R6, R3, RZ ;  /* 0x000000030603723e */ /* 0x000fe200048070ff */
[C---:B------:R-:W-:Y:S01]  /*b760*/  FMUL R29, R78.reuse, R36 ;  /* 0x000000244e1d7220 */ /* 0x040fe20000400000 */
        /* <DEDUP_REMOVED lines=11> */
[----:B------:R-:W-:Y:S01]  /*b820*/  FMUL R20, R78, R27 ;  /* 0x0000001b4e147220 */ /* 0x000fe20000400000 */
[--C-:B------:R-:W-:Y:S01]  /*b830*/  HADD2.F32 R104, -RZ, R154.reuse.H0_H0 ;  /* 0x2000009aff687230 */ /* 0x100fe20000004100 */
[----:B------:R-:W-:Y:S01]  /*b840*/  F2FP.SATFINITE.E4M3.F32.PACK_AB_MERGE_C R16, R10, R7, R16 ;  /* 0x000000070a10723e */ /* 0x000fe20004807010 */
[----:B------:R-:W-:Y:S02]  /*b850*/  HADD2.F32 R107, -RZ, R154.H1_H1 ;  /* 0x3000009aff6b7230 */ /* 0x000fe40000004100 */
        /* <DEDUP_REMOVED lines=28> */
[----:B------:R-:W-:Y:S01]  /*ba20*/  F2FP.F16.E4M3.UNPACK_B R159, R159.H1 ;  /* 0x0000009fff9f723e */ /* 0x000fe200030006ff */
[----:B------:R-:W-:Y:S01]  /*ba30*/  FMUL R38, R78, R45 ;  /* 0x0000002d4e267220 */ /* 0x000fe20000400000 */
[----:B------:R-:W-:Y:S01]  /*ba40*/  F2FP.SATFINITE.E4M3.F32.PACK_AB_MERGE_C R19, R28, R27, RZ ;  /* 0x0000001b1c13723e */ /* 0x000fe200048070ff */
[----:B------:R-:W-:Y:S01]  /*ba50*/  FFMA R31, R81, R112, R31 ;  /* 0x00000070511f7223 */ /* 0x000fe2000000001f */
[C---:B------:R-:W-:Y:S01]  /*ba60*/  FMUL R45, R78.reuse, R52 ;  /* 0x000000344e2d7220 */ /* 0x040fe20000400000 */
[C---:B------:R-:W-:Y:S01]  /*ba70*/  FMUL R52, R78.reuse, R59 ;  /* 0x0000003b4e347220 */ /* 0x040fe20000400000 */
[----:B------:R-:W-:Y:S01]  /*ba80*/  F2FP.F16.E4M3.UNPACK_B R160, R160.H1 ;  /* 0x000000a0ffa0723e */ /* 0x000fe200030006ff */
[C---:B------:R-:W-:Y:S01]  /*ba90*/  FMUL R59, R78.reuse, R66 ;  /* 0x000000424e3b7220 */ /* 0x040fe20000400000 */
[----:B------:R-:W-:Y:S01]  /*baa0*/  F2FP.SATFINITE.E4M3.F32.PACK_AB_MERGE_C R66, R13, R12, R14 ;  /* 0x0000000c0d42723e */ /* 0x000fe2000480700e */
        /* <DEDUP_REMOVED lines=11> */
[C---:B------:R-:W-:Y:S01]  /*bb60*/  FFMA R35, R81.reuse, R116, R35 ;  /* 0x0000007451237223 */ /* 0x040fe20000000023 */
[C---:B------:R-:W-:Y:S01]  /*bb70*/  FMUL R36, R78.reuse, R43 ;  /* 0x0000002b4e247220 */ /* 0x040fe20000400000 */
[--C-:B------:R-:W-:Y:S02]  /*bb80*/  HADD2.F32 R120, -RZ, R158.reuse.H0_H0 ;  /* 0x2000009eff787230 */ /* 0x100fe40000004100 */
[C---:B------:R-:W-:Y:S01]  /*bb90*/  FMUL R39, R78.reuse, R46 ;  /* 0x0000002e4e277220 */ /* 0x040fe20000400000 */
[----:B------:R-:W-:Y:S02]  /*bba0*/  HADD2.F32 R123, -RZ, R158.H1_H1 ;  /* 0x3000009eff7b7230 */ /* 0x000fe40000004100 */
        /* <DEDUP_REMOVED lines=11> */
[C---:B------:R-:W-:Y:S01]  /*bc60*/  FFMA R42, R81.reuse, R125, R42 ;  /* 0x0000007d512a7223 */ /* 0x040fe2000000002a */
[C---:B------:R-:W-:Y:S01]  /*bc70*/  FMUL R46, R78.reuse, R53 ;  /* 0x000000354e2e7220 */ /* 0x040fe20000400000 */
[--C-:B------:R-:W-:Y:S02]  /*bc80*/  HADD2.F32 R128, -RZ, R160.reuse.H0_H0 ;  /* 0x200000a0ff807230 */ /* 0x100fe40000004100 */
[C---:B------:R-:W-:Y:S01]  /*bc90*/  FMUL R50, R78.reuse, R57 ;  /* 0x000000394e327220 */ /* 0x040fe20000400000 */
[C---:B------:R-:W-:Y:S01]  /*bca0*/  FMUL R51, R78.reuse, R58 ;  /* 0x0000003a4e337220 */ /* 0x040fe20000400000 */
[C---:B------:R-:W-:Y:S01]  /*bcb0*/  FMUL R53, R78.reuse, R60 ;  /* 0x0000003c4e357220 */ /* 0x040fe20000400000 */
[C---:B------:R-:W-:Y:S01]  /*bcc0*/  FFMA R43, R81.reuse, R124, R43 ;  /* 0x0000007c512b7223 */ /* 0x040fe2000000002b */
[----:B------:R-:W-:Y:S02]  /*bcd0*/  HADD2.F32 R131, -RZ, R160.H1_H1 ;  /* 0x300000a0ff837230 */ /* 0x000fe40000004100 */
[C---:B------:R-:W-:Y:S01]  /*bce0*/  FMUL R47, R78.reuse, R54 ;  /* 0x000000364e2f7220 */ /* 0x040fe20000400000 */
[C---:B------:R-:W-:Y:S01]  /*bcf0*/  FMUL R57, R78.reuse, R64 ;  /* 0x000000404e397220 */ /* 0x040fe20000400000 */
[C---:B------:R-:W-:Y:S01]  /*bd00*/  FMUL R58, R78.reuse, R65 ;  /* 0x000000414e3a7220 */ /* 0x040fe20000400000 */
[C---:B------:R-:W-:Y:S01]  /*bd10*/  FMUL R60, R78.reuse, R67 ;  /* 0x000000434e3c7220 */ /* 0x040fe20000400000 */
[----:B------:R-:W-:Y:S01]  /*bd20*/  FFMA R44, R81, R127, R44 ;  /* 0x0000007f512c7223 */ /* 0x000fe2000000002c */
[C---:B------:R-:W-:Y:S01]  /*bd30*/  FMUL R48, R78.reuse, R55 ;  /* 0x000000374e307220 */ /* 0x040fe20000400000 */
[----:B------:R-:W-:Y:S01]  /*bd40*/  F2FP.SATFINITE.E4M3.F32.PACK_AB_MERGE_C R64, R5, R4, R86 ;  /* 0x000000040540723e */ /* 0x000fe20004807056 */
[----:B------:R-:W-:Y:S01]  /*bd50*/  FFMA R45, R81, R126, R45 ;  /* 0x0000007e512d7223 */ /* 0x000fe2000000002d */
[----:B------:R-:W-:Y:S01]  /*bd60*/  F2FP.SATFINITE.E4M3.F32.PACK_AB_MERGE_C R65, R9, R8, R138 ;  /* 0x000000080941723e */ /* 0x000fe2000480708a */
[----:B------:R-:W-:Y:S01]  /*bd70*/  FMUL R49, R78, R56 ;  /* 0x000000384e317220 */ /* 0x000fe20000400000 */
[----:B------:R-:W-:Y:S01]  /*bd80*/  F2FP.SATFINITE.E4M3.F32.PACK_AB_MERGE_C R67, R2, R0, R3 ;  /* 0x000000000243723e */ /* 0x000fe20004807003 */
[C---:B------:R-:W-:Y:S01]  /*bd90*/  FFMA R46, R81.reuse, R129, R46 ;  /* 0x00000081512e7223 */ /* 0x040fe2000000002e */
[----:B------:R-:W-:Y:S01]  /*bda0*/  F2FP.F16.E4M3.UNPACK_B R162, R162.H1 ;  /* 0x000000a2ffa2723e */ /* 0x000fe200030006ff */
[--C-:B------:R-:W-:Y:S02]  /*bdb0*/  HADD2.F32 R132, -RZ, R161.reuse.H0_H0 ;  /* 0x200000a1ff847230 */ /* 0x100fe40000004100 */
[C---:B------:R-:W-:Y:S01]  /*bdc0*/  FFMA R47, R81.reuse, R128, R47 ;  /* 0x00000080512f7223 */ /* 0x040fe2000000002f */
[----:B------:R1:W-:Y:S01]  /*bdd0*/  STS.128 [R172+UR49+0xa400], R64 ;  /* 0x00a40040ac007988 */ /* 0x0003e20008000c31 */
[----:B------:R-:W-:Y:S02]  /*bde0*/  HADD2.F32 R135, -RZ, R161.H1_H1 ;  /* 0x300000a1ff877230 */ /* 0x000fe40000004100 */
[C---:B------:R-:W-:Y:S01]  /*bdf0*/  FFMA R48, R81.reuse, R131, R48 ;  /* 0x0000008351307223 */ /* 0x040fe20000000030 */
[C---:B------:R-:W-:Y:S01]  /*be00*/  FFMA R49, R81.reuse, R130, R49 ;  /* 0x0000008251317223 */ /* 0x040fe20000000031 */
[----:B------:R-:W-:Y:S01]  /*be10*/  F2FP.F16.E4M3.UNPACK_B R163, R163.H1 ;  /* 0x000000a3ffa3723e */ /* 0x000fe200030006ff */
[C---:B------:R-:W-:Y:S01]  /*be20*/  FFMA R50, R81.reuse, R133, R50 ;  /* 0x0000008551327223 */ /* 0x040fe20000000032 */
[----:B------:R-:W-:Y:S01]  /*be30*/  FMUL R54, R78, R61 ;  /* 0x0000003d4e367220 */ /* 0x000fe20000400000 */
[--C-:B------:R-:W-:Y:S01]  /*be40*/  HADD2.F32 R136, -RZ, R162.reuse.H0_H0 ;  /* 0x200000a2ff887230 */ /* 0x100fe20000004100 */
[----:B------:R1:W-:Y:S01]  /*be50*/  STS.128 [R193+0xa010], R16 ;  /* 0x00a01010c1007388 */ /* 0x0003e20000000c00 */
[----:B------:R-:W-:Y:S01]  /*be60*/  F2FP.SATFINITE.E4M3.F32.PACK_AB_MERGE_C R35, R36, R35, RZ ;  /* 0x000000232423723e */ /* 0x000fe200048070ff */
[C---:B------:R-:W-:Y:S01]  /*be70*/  FFMA R51, R81.reuse, R132, R51 ;  /* 0x0000008451337223 */ /* 0x040fe20000000033 */
[----:B------:R-:W-:Y:S01]  /*be80*/  F2FP.SATFINITE.E4M3.F32.PACK_AB_MERGE_C R39, R40, R39, RZ ;  /* 0x000000272827723e */ /* 0x000fe200048070ff */
[----:B------:R-:W-:Y:S02]  /*be90*/  HADD2.F32 R139, -RZ, R162.H1_H1 ;  /* 0x300000a2ff8b7230 */ /* 0x000fe40000004100 */
[C---:B------:R-:W-:Y:S01]  /*bea0*/  FMUL R55, R78.reuse, R62 ;  /* 0x0000003e4e377220 */ /* 0x040fe20000400000 */
[C---:B------:R-:W-:Y:S01]  /*beb0*/  FFMA R52, R81.reuse, R135, R52 ;  /* 0x0000008751347223 */ /* 0x040fe20000000034 */
[----:B------:R-:W-:Y:S01]  /*bec0*/  FMUL R56, R78, R63 ;  /* 0x0000003f4e387220 */ /* 0x000fe20000400000 */
[C---:B------:R-:W-:Y:S01]  /*bed0*/  FFMA R53, R81.reuse, R134, R53 ;  /* 0x0000008651357223 */ /* 0x040fe20000000035 */
[C---:B------:R-:W-:Y:S01]  /*bee0*/  FFMA R54, R81.reuse, R137, R54 ;  /* 0x0000008951367223 */ /* 0x040fe20000000036 */
[--C-:B------:R-:W-:Y:S02]  /*bef0*/  HADD2.F32 R84, -RZ, R163.reuse.H0_H0 ;  /* 0x200000a3ff547230 */ /* 0x100fe40000004100 */
[C---:B------:R-:W-:Y:S01]  /*bf00*/  FFMA R55, R81.reuse, R136, R55 ;  /* 0x0000008851377223 */ /* 0x040fe20000000037 */
[----:B------:R-:W-:Y:S02]  /*bf10*/  HADD2.F32 R85, -RZ, R163.H1_H1 ;  /* 0x300000a3ff557230 */ /* 0x000fe40000004100 */
[C---:B------:R-:W-:Y:S01]  /*bf20*/  FFMA R56, R81.reuse, R139, R56 ;  /* 0x0000008b51387223 */ /* 0x040fe20000000038 */
[----:B------:R-:W-:Y:S01]  /*bf30*/  F2FP.SATFINITE.E4M3.F32.PACK_AB_MERGE_C R43, R44, R43, RZ ;  /* 0x0000002b2c2b723e */ /* 0x000fe200048070ff */
[C---:B------:R-:W-:Y:S01]  /*bf40*/  FFMA R57, R81.reuse, R82, R57 ;  /* 0x0000005251397223 */ /* 0x040fe20000000039 */
[C---:B------:R-:W-:Y:S01]  /*bf50*/  FFMA R58, R81.reuse, R83, R58 ;  /* 0x00000053513a7223 */ /* 0x040fe2000000003a */
[C---:B------:R-:W-:Y:S01]  /*bf60*/  FFMA R59, R81.reuse, R84, R59 ;  /* 0x00000054513b7223 */ /* 0x040fe2000000003b */
[----:B------:R-:W-:Y:S01]  /*bf70*/  F2FP.SATFINITE.E4M3.F32.PACK_AB_MERGE_C R33, R34, R33, R35 ;  /* 0x000000212221723e */ /* 0x000fe20004807023 */
[----:B------:R-:W-:Y:S01]  /*bf80*/  FFMA R60, R81, R85, R60 ;  /* 0x00000055513c7223 */ /* 0x000fe2000000003c */
[----:B------:R-:W-:Y:S02]  /*bf90*/  F2FP.SATFINITE.E4M3.F32.PACK_AB_MERGE_C R32, R30, R29, R32 ;  /* 0x0000001d1e20723e */ /* 0x000fe40004807020 */
        /* <DEDUP_REMOVED lines=11> */
[----:B------:R-:W-:Y:S03]  /*c050*/  IADD3 R76, PT, PT, R76, 0x1, RZ ;  /* 0x000000014c4c7810 */ /* 0x000fe60007ffe0ff */
        /* <DEDUP_REMOVED lines=18> */
.L_x_161:
[----:B------:R-:W-:Y:S05]  /*c180*/  BSYNC.RECONVERGENT B0 ;  /* 0x0000000000007941 */ /* 0x000fea0003800200 */
.L_x_160:
[----:B------:R-:W-:Y:S01]  /*c190*/  BAR.SYNC.DEFER_BLOCKING 0x1, 0x80 ;  /* 0x0042000000007b1d */ /* 0x000fe20000010000 */
[----:B------:R-:W-:Y:S01]  /*c1a0*/  ISETP.NE.AND P2, PT, R190, RZ, PT ;  /* 0x000000ffbe00720c */ /* 0x000fe20003f45270 */
[----:B------:R-:W-:Y:S01]  /*c1b0*/  IMAD.IADD R20, R75, 0x1, R147 ;  /* 0x000000014b147824 */ /* 0x000fe200078e0293 */
[----:B------:R-:W-:Y:S01]  /*c1c0*/  ISETP.NE.AND P0, PT, R192, 0x2, PT ;  /* 0x00000002c000780c */ /* 0x000fe20003f05270 */
[----:B------:R-:W-:Y:S01]  /*c1d0*/  IMAD.IADD R21, R77, 0x1, R170 ;  /* 0x000000014d157824 */ /* 0x000fe200078e02aa */
[----:B------:R-:W-:Y:S02]  /*c1e0*/  ISETP.NE.AND P1, PT, R76, 0x2, PT ;  /* 0x000000024c00780c */ /* 0x000fe40003f25270 */
[----:B------:R-:W-:Y:S02]  /*c1f0*/  SEL R3, RZ, 0x1, P0 ;  /* 0x00000001ff037807 */ /* 0x000fe40000000000 */
[----:B------:R-:W-:Y:S02]  /*c200*/  SEL R0, RZ, 0x1, P1 ;  /* 0x00000001ff007807 */ /* 0x000fe40000800000 */
[----:B------:R-:W-:Y:S02]  /*c210*/  LOP3.LUT R182, R182, R3, RZ, 0x3c, !PT ;  /* 0x00000003b6b67212 */ /* 0x000fe400078e3cff */
[----:B------:R-:W-:Y:S02]  /*c220*/  LOP3.LUT R183, R183, R0, RZ, 0x3c, !PT ;  /* 0x00000000b7b77212 */ /* 0x000fe400078e3cff */
[----:B------:R-:W-:Y:S02]  /*c230*/  @P2 R2UR UR36, R179 ;  /* 0x00000000b32422ca */ /* 0x000fe400000e0000 */
[----:B------:R-:W-:Y:S02]  /*c240*/  SEL R192, R192, RZ, P0 ;  /* 0x000000ffc0c07207 */ /* 0x000fe40000000000 */
[----:B------:R-:W-:Y:S01]  /*c250*/  SEL R76, R76, RZ, P1 ;  /* 0x000000ff4c4c7207 */ /* 0x000fe20000800000 */
[----:B------:R-:W-:Y:S10]  /*c260*/  @P2 BRA `(.L_x_162) ;  /* 0xffffff9800dc2947 */ /* 0x000ff4000383ffff */
[----:B------:R-:W-:Y:S05]  /*c270*/  EXIT ;  /* 0x000000000000794d */ /* 0x000fea0003800000 */
.L_x_25:
[----:B--2---:R2:W4:Y:S02]  /*c280*/  SYNCS.PHASECHK.TRANS64.TRYWAIT P0, [R3+URZ+0x200], R2 ;  /* 0x00020002030075a7 */ /* 0x00452400080011ff */
[----:B----4-:R-:W-:Y:S05]  /*c290*/  @!P0 NANOSLEEP.SYNCS 0x989680 ;  /* 0x009896800000895d */ /* 0x010fea0003900000 */
[----:B------:R-:W4:Y:S02]  /*c2a0*/  @!P0 SYNCS.PHASECHK.TRANS64 P0, [R3+URZ+0x200], R2 ;  /* 0x00020002030085a7 */ /* 0x000f2400080010ff */
[----:B----4-:R-:W-:Y:S05]  /*c2b0*/  @!P0 BRA `(.L_x_25) ;  /* 0xfffffffc00f08947 */ /* 0x010fea000383ffff */
[----:B------:R-:W-:Y:S05]  /*c2c0*/  BRA `(.L_x_163) ;  /* 0xffffff5400d87947 */ /* 0x000fea000383ffff */
.L_x_28:
[----:B-1----:R-:W-:-:S07]  /*c2d0*/  MOV R2, UR33 ;  /* 0x0000002100027c02 */ /* 0x002fce0008000f00 */
.L_x_164:
[----:B-1----:R1:W2:Y:S02]  /*c2e0*/  SYNCS.PHASECHK.TRANS64.TRYWAIT P0, [R2+URZ+0xb0], R5 ;  /* 0x0000b005020075a7 */ /* 0x0022a400080011ff */
[----:B--2---:R-:W-:Y:S05]  /*c2f0*/  @!P0 NANOSLEEP.SYNCS 0x989680 ;  /* 0x009896800000895d */ /* 0x004fea0003900000 */
[----:B------:R-:W2:Y:S02]  /*c300*/  @!P0 SYNCS.PHASECHK.TRANS64 P0, [R2+URZ+0xb0], R5 ;  /* 0x0000b005020085a7 */ /* 0x000ea400080010ff */
[----:B--2---:R-:W-:Y:S05]  /*c310*/  @!P0 BRA `(.L_x_164) ;  /* 0xfffffffc00f08947 */ /* 0x004fea000383ffff */
[----:B------:R-:W-:Y:S05]  /*c320*/  BRA `(.L_x_27) ;  /* 0xffffff58003c7947 */ /* 0x000fea000383ffff */
.L_x_35:
[----:B-1----:R-:W-:-:S07]  /*c330*/  MOV R2, UR17 ;  /* 0x0000001100027c02 */ /* 0x002fce0008000f00 */
.L_x_165:
[----:B-1----:R1:W2:Y:S02]  /*c340*/  SYNCS.PHASECHK.TRANS64.TRYWAIT P0, [R2+URZ+0xb0], R5 ;  /* 0x0000b005020075a7 */ /* 0x0022a400080011ff */
[----:B--2---:R-:W-:Y:S05]  /*c350*/  @!P0 NANOSLEEP.SYNCS 0x989680 ;  /* 0x009896800000895d */ /* 0x004fea0003900000 */
[----:B------:R-:W2:Y:S02]  /*c360*/  @!P0 SYNCS.PHASECHK.TRANS64 P0, [R2+URZ+0xb0], R5 ;  /* 0x0000b005020085a7 */ /* 0x000ea400080010ff */
[----:B--2---:R-:W-:Y:S05]  /*c370*/  @!P0 BRA `(.L_x_165) ;  /* 0xfffffffc00f08947 */ /* 0x004fea000383ffff */
[----:B------:R-:W-:Y:S05]  /*c380*/  BRA `(.L_x_34) ;  /* 0xffffff5800f47947 */ /* 0x000fea000383ffff */
.L_x_40:
[----:B-1----:R1:W2:Y:S02]  /*c390*/  SYNCS.PHASECHK.TRANS64.TRYWAIT P0, [R2+URZ+0x1b0], R3 ;  /* 0x0001b003020075a7 */ /* 0x0022a400080011ff */
[----:B--2---:R-:W-:Y:S05]  /*c3a0*/  @!P0 NANOSLEEP.SYNCS 0x989680 ;  /* 0x009896800000895d */ /* 0x004fea0003900000 */
[----:B------:R-:W2:Y:S02]  /*c3b0*/  @!P0 SYNCS.PHASECHK.TRANS64 P0, [R2+URZ+0x1b0], R3 ;  /* 0x0001b003020085a7 */ /* 0x000ea400080010ff */
[----:B--2---:R-:W-:Y:S05]  /*c3c0*/  @!P0 BRA `(.L_x_40) ;  /* 0xfffffffc00f08947 */ /* 0x004fea000383ffff */
[----:B------:R-:W-:Y:S05]  /*c3d0*/  BRA `(.L_x_166) ;  /* 0xffffff5c00947947 */ /* 0x000fea000383ffff */
.L_x_44:
[----:B---3--:R-:W-:-:S07]  /*c3e0*/  MOV R0, UR4 ;  /* 0x0000000400007c02 */ /* 0x008fce0008000f00 */
.L_x_167:
[----:B-1----:R1:W2:Y:S02]  /*c3f0*/  SYNCS.PHASECHK.TRANS64.TRYWAIT P0, [R0+URZ], R3 ;  /* 0x00000003000075a7 */ /* 0x0022a400080011ff */
[----:B--2---:R-:W-:Y:S05]  /*c400*/  @!P0 NANOSLEEP.SYNCS 0x989680 ;  /* 0x009896800000895d */ /* 0x004fea0003900000 */
[----:B------:R-:W2:Y:S02]  /*c410*/  @!P0 SYNCS.PHASECHK.TRANS64 P0, [R0+URZ], R3 ;  /* 0x00000003000085a7 */ /* 0x000ea400080010ff */
[----:B--2---:R-:W-:Y:S05]  /*c420*/  @!P0 BRA `(.L_x_167) ;  /* 0xfffffffc00f08947 */ /* 0x004fea000383ffff */
[----:B------:R-:W-:Y:S05]  /*c430*/  BRA `(.L_x_168) ;  /* 0xffffff6400047947 */ /* 0x000fea000383ffff */
.L_x_45:
[----:B---3--:R-:W-:-:S07]  /*c440*/  MOV R0, UR4 ;  /* 0x0000000400007c02 */ /* 0x008fce0008000f00 */
.L_x_169:
[----:B-1----:R1:W2:Y:S02]  /*c450*/  SYNCS.PHASECHK.TRANS64.TRYWAIT P0, [R0+URZ], R3 ;  /* 0x00000003000075a7 */ /* 0x0022a400080011ff */
[----:B--2---:R-:W-:Y:S05]  /*c460*/  @!P0 NANOSLEEP.SYNCS 0x989680 ;  /* 0x009896800000895d */ /* 0x004fea0003900000 */
[----:B------:R-:W2:Y:S02]  /*c470*/  @!P0 SYNCS.PHASECHK.TRANS64 P0, [R0+URZ], R3 ;  /* 0x00000003000085a7 */ /* 0x000ea400080010ff */
[----:B--2---:R-:W-:Y:S05]  /*c480*/  @!P0 BRA `(.L_x_169) ;  /* 0xfffffffc00f08947 */ /* 0x004fea000383ffff */
[----:B------:R-:W-:Y:S05]  /*c490*/  BRA `(.L_x_170) ;  /* 0xffffff6400107947 */ /* 0x000fea000383ffff */
.L_x_46:
[----:B---3--:R-:W-:-:S07]  /*c4a0*/  MOV R0, UR4 ;  /* 0x0000000400007c02 */ /* 0x008fce0008000f00 */
.L_x_171:
[----:B-1----:R1:W2:Y:S02]  /*c4b0*/  SYNCS.PHASECHK.TRANS64.TRYWAIT P0, [R0+URZ], R3 ;  /* 0x00000003000075a7 */ /* 0x0022a400080011ff */
[----:B--2---:R-:W-:Y:S05]  /*c4c0*/  @!P0 NANOSLEEP.SYNCS 0x989680 ;  /* 0x009896800000895d */ /* 0x004fea0003900000 */
[----:B------:R-:W2:Y:S02]  /*c4d0*/  @!P0 SYNCS.PHASECHK.TRANS64 P0, [R0+URZ], R3 ;  /* 0x00000003000085a7 */ /* 0x000ea400080010ff */
[----:B--2---:R-:W-:Y:S05]  /*c4e0*/  @!P0 BRA `(.L_x_171) ;  /* 0xfffffffc00f08947 */ /* 0x004fea000383ffff */
[----:B------:R-:W-:Y:S05]  /*c4f0*/  BRA `(.L_x_172) ;  /* 0xffffff64001c7947 */ /* 0x000fea000383ffff */
.L_x_47:
[----:B---3--:R-:W-:-:S07]  /*c500*/  MOV R0, UR4 ;  /* 0x0000000400007c02 */ /* 0x008fce0008000f00 */
.L_x_173:
[----:B-1----:R1:W2:Y:S02]  /*c510*/  SYNCS.PHASECHK.TRANS64.TRYWAIT P0, [R0+URZ], R3 ;  /* 0x00000003000075a7 */ /* 0x0022a400080011ff */
[----:B--2---:R-:W-:Y:S05]  /*c520*/  @!P0 NANOSLEEP.SYNCS 0x989680 ;  /* 0x009896800000895d */ /* 0x004fea0003900000 */
[----:B------:R-:W2:Y:S02]  /*c530*/  @!P0 SYNCS.PHASECHK.TRANS64 P0, [R0+URZ], R3 ;  /* 0x00000003000085a7 */ /* 0x000ea400080010ff */
[----:B--2---:R-:W-:Y:S05]  /*c540*/  @!P0 BRA `(.L_x_173) ;  /* 0xfffffffc00f08947 */ /* 0x004fea000383ffff */
[----:B------:R-:W-:Y:S05]  /*c550*/  BRA `(.L_x_174) ;  /* 0xffffff6400287947 */ /* 0x000fea000383ffff */
.L_x_48:
[----:B---3--:R-:W-:-:S07]  /*c560*/  MOV R0, UR4 ;  /* 0x0000000400007c02 */ /* 0x008fce0008000f00 */
.L_x_175:
[----:B-1----:R1:W2:Y:S02]  /*c570*/  SYNCS.PHASECHK.TRANS64.TRYWAIT P0, [R0+URZ], R3 ;  /* 0x00000003000075a7 */ /* 0x0022a400080011ff */
[----:B--2---:R-:W-:Y:S05]  /*c580*/  @!P0 NANOSLEEP.SYNCS 0x989680 ;  /* 0x009896800000895d */ /* 0x004fea0003900000 */
[----:B------:R-:W2:Y:S02]  /*c590*/  @!P0 SYNCS.PHASECHK.TRANS64 P0, [R0+URZ], R3 ;  /* 0x00000003000085a7 */ /* 0x000ea400080010ff */
[----:B--2---:R-:W-:Y:S05]  /*c5a0*/  @!P0 BRA `(.L_x_175) ;  /* 0xfffffffc00f08947 */ /* 0x004fea000383ffff */
[----:B------:R-:W-:Y:S05]  /*c5b0*/  BRA `(.L_x_176) ;  /* 0xffffff6400347947 */ /* 0x000fea000383ffff */
.L_x_49:
[----:B---3--:R-:W-:-:S07]  /*c5c0*/  MOV R0, UR4 ;  /* 0x0000000400007c02 */ /* 0x008fce0008000f00 */
.L_x_177:
[----:B-1----:R1:W2:Y:S02]  /*c5d0*/  SYNCS.PHASECHK.TRANS64.TRYWAIT P0, [R0+URZ], R3 ;  /* 0x00000003000075a7 */ /* 0x0022a400080011ff */
[----:B--2---:R-:W-:Y:S05]  /*c5e0*/  @!P0 NANOSLEEP.SYNCS 0x989680 ;  /* 0x009896800000895d */ /* 0x004fea0003900000 */
[----:B------:R-:W2:Y:S02]  /*c5f0*/  @!P0 SYNCS.PHASECHK.TRANS64 P0, [R0+URZ], R3 ;  /* 0x00000003000085a7 */ /* 0x000ea400080010ff */
[----:B--2---:R-:W-:Y:S05]  /*c600*/  @!P0 BRA `(.L_x_177) ;  /* 0xfffffffc00f08947 */ /* 0x004fea000383ffff */
[----:B------:R-:W-:Y:S05]  /*c610*/  BRA `(.L_x_178) ;  /* 0xffffff6400407947 */ /* 0x000fea000383ffff */
.L_x_50:
[----:B---3--:R-:W-:-:S07]  /*c620*/  MOV R0, UR4 ;  /* 0x0000000400007c02 */ /* 0x008fce0008000f00 */
.L_x_179:
[----:B-1----:R1:W2:Y:S02]  /*c630*/  SYNCS.PHASECHK.TRANS64.TRYWAIT P0, [R0+URZ], R3 ;  /* 0x00000003000075a7 */ /* 0x0022a400080011ff */
[----:B--2---:R-:W-:Y:S05]  /*c640*/  @!P0 NANOSLEEP.SYNCS 0x989680 ;  /* 0x009896800000895d */ /* 0x004fea0003900000 */
[----:B------:R-:W2:Y:S02]  /*c650*/  @!P0 SYNCS.PHASECHK.TRANS64 P0, [R0+URZ], R3 ;  /* 0x00000003000085a7 */ /* 0x000ea400080010ff */
[----:B--2---:R-:W-:Y:S05]  /*c660*/  @!P0 BRA `(.L_x_179) ;  /* 0xfffffffc00f08947 */ /* 0x004fea000383ffff */
[----:B------:R-:W-:Y:S05]  /*c670*/  BRA `(.L_x_180) ;  /* 0xffffff64004c7947 */ /* 0x000fea000383ffff */
.L_x_51:
[----:B---3--:R-:W-:-:S07]  /*c680*/  MOV R0, UR4 ;  /* 0x0000000400007c02 */ /* 0x008fce0008000f00 */
.L_x_181:
[----:B-1----:R1:W2:Y:S02]  /*c690*/  SYNCS.PHASECHK.TRANS64.TRYWAIT P0, [R0+URZ], R3 ;  /* 0x00000003000075a7 */ /* 0x0022a400080011ff */
[----:B--2---:R-:W-:Y:S05]  /*c6a0*/  @!P0 NANOSLEEP.SYNCS 0x989680 ;  /* 0x009896800000895d */ /* 0x004fea0003900000 */
[----:B------:R-:W2:Y:S02]  /*c6b0*/  @!P0 SYNCS.PHASECHK.TRANS64 P0, [R0+URZ], R3 ;  /* 0x00000003000085a7 */ /* 0x000ea400080010ff */
[----:B--2---:R-:W-:Y:S05]  /*c6c0*/  @!P0 BRA `(.L_x_181) ;  /* 0xfffffffc00f08947 */ /* 0x004fea000383ffff */
[----:B------:R-:W-:Y:S05]  /*c6d0*/  BRA `(.L_x_182) ;  /* 0xffffff6400587947 */ /* 0x000fea000383ffff */
.L_x_52:
[----:B---3--:R-:W-:-:S07]  /*c6e0*/  MOV R0, UR4 ;  /* 0x0000000400007c02 */ /* 0x008fce0008000f00 */
.L_x_183:
[----:B-1----:R1:W2:Y:S02]  /*c6f0*/  SYNCS.PHASECHK.TRANS64.TRYWAIT P0, [R0+URZ], R3 ;  /* 0x00000003000075a7 */ /* 0x0022a400080011ff */
[----:B--2---:R-:W-:Y:S05]  /*c700*/  @!P0 NANOSLEEP.SYNCS 0x989680 ;  /* 0x009896800000895d */ /* 0x004fea0003900000 */
[----:B------:R-:W2:Y:S02]  /*c710*/  @!P0 SYNCS.PHASECHK.TRANS64 P0, [R0+URZ], R3 ;  /* 0x00000003000085a7 */ /* 0x000ea400080010ff */
[----:B--2---:R-:W-:Y:S05]  /*c720*/  @!P0 BRA `(.L_x_183) ;  /* 0xfffffffc00f08947 */ /* 0x004fea000383ffff */
[----:B------:R-:W-:Y:S05]  /*c730*/  BRA `(.L_x_184) ;  /* 0xffffff6400647947 */ /* 0x000fea000383ffff */
.L_x_53:
[----:B---3--:R-:W-:-:S07]  /*c740*/  MOV R0, UR4 ;  /* 0x0000000400007c02 */ /* 0x008fce0008000f00 */
.L_x_185:
[----:B-1----:R1:W2:Y:S02]  /*c750*/  SYNCS.PHASECHK.TRANS64.TRYWAIT P0, [R0+URZ], R3 ;  /* 0x00000003000075a7 */ /* 0x0022a400080011ff */
[----:B--2---:R-:W-:Y:S05]  /*c760*/  @!P0 NANOSLEEP.SYNCS 0x989680 ;  /* 0x009896800000895d */ /* 0x004fea0003900000 */
[----:B------:R-:W2:Y:S02]  /*c770*/  @!P0 SYNCS.PHASECHK.TRANS64 P0, [R0+URZ], R3 ;  /* 0x00000003000085a7 */ /* 0x000ea400080010ff */
[----:B--2---:R-:W-:Y:S05]  /*c780*/  @!P0 BRA `(.L_x_185) ;  /* 0xfffffffc00f08947 */ /* 0x004fea000383ffff */
[----:B------:R-:W-:Y:S05]  /*c790*/  BRA `(.L_x_186) ;  /* 0xffffff6400707947 */ /* 0x000fea000383ffff */
.L_x_54:
[----:B---3--:R-:W-:-:S07]  /*c7a0*/  MOV R0, UR4 ;  /* 0x0000000400007c02 */ /* 0x008fce0008000f00 */
.L_x_187:
[----:B-1----:R1:W2:Y:S02]  /*c7b0*/  SYNCS.PHASECHK.TRANS64.TRYWAIT P0, [R0+URZ], R3 ;  /* 0x00000003000075a7 */ /* 0x0022a400080011ff */
[----:B--2---:R-:W-:Y:S05]  /*c7c0*/  @!P0 NANOSLEEP.SYNCS 0x989680 ;  /* 0x009896800000895d */ /* 0x004fea0003900000 */
[----:B------:R-:W2:Y:S02]  /*c7d0*/  @!P0 SYNCS.PHASECHK.TRANS64 P0, [R0+URZ], R3 ;  /* 0x00000003000085a7 */ /* 0x000ea400080010ff */
[----:B--2---:R-:W-:Y:S05]  /*c7e0*/  @!P0 BRA `(.L_x_187) ;  /* 0xfffffffc00f08947 */ /* 0x004fea000383ffff */
[----:B------:R-:W-:Y:S05]  /*c7f0*/  BRA `(.L_x_188) ;  /* 0xffffff64007c7947 */ /* 0x000fea000383ffff */
.L_x_55:
[----:B---3--:R-:W-:-:S07]  /*c800*/  MOV R0, UR4 ;  /* 0x0000000400007c02 */ /* 0x008fce0008000f00 */
.L_x_189:
[----:B-1----:R1:W2:Y:S02]  /*c810*/  SYNCS.PHASECHK.TRANS64.TRYWAIT P0, [R0+URZ], R3 ;  /* 0x00000003000075a7 */ /* 0x0022a400080011ff */
[----:B--2---:R-:W-:Y:S05]  /*c820*/  @!P0 NANOSLEEP.SYNCS 0x989680 ;  /* 0x009896800000895d */ /* 0x004fea0003900000 */
[----:B------:R-:W2:Y:S02]  /*c830*/  @!P0 SYNCS.PHASECHK.TRANS64 P0, [R0+URZ], R3 ;  /* 0x00000003000085a7 */ /* 0x000ea400080010ff */
[----:B--2---:R-:W-:Y:S05]  /*c840*/  @!P0 BRA `(.L_x_189) ;  /* 0xfffffffc00f08947 */ /* 0x004fea000383ffff */
[----:B------:R-:W-:Y:S05]  /*c850*/  BRA `(.L_x_190) ;  /* 0xffffff6400887947 */ /* 0x000fea000383ffff */
.L_x_56:
[----:B---3--:R-:W-:-:S07]  /*c860*/  MOV R0, UR4 ;  /* 0x0000000400007c02 */ /* 0x008fce0008000f00 */
.L_x_191:
[----:B-1----:R1:W2:Y:S02]  /*c870*/  SYNCS.PHASECHK.TRANS64.TRYWAIT P0, [R0+URZ], R3 ;  /* 0x00000003000075a7 */ /* 0x0022a400080011ff */
[----:B--2---:R-:W-:Y:S05]  /*c880*/  @!P0 NANOSLEEP.SYNCS 0x989680 ;  /* 0x009896800000895d */ /* 0x004fea0003900000 */
[----:B------:R-:W2:Y:S02]  /*c890*/  @!P0 SYNCS.PHASECHK.TRANS64 P0, [R0+URZ], R3 ;  /* 0x00000003000085a7 */ /* 0x000ea400080010ff */
[----:B--2---:R-:W-:Y:S05]  /*c8a0*/  @!P0 BRA `(.L_x_191) ;  /* 0xfffffffc00f08947 */ /* 0x004fea000383ffff */
[----:B------:R-:W-:Y:S05]  /*c8b0*/  BRA `(.L_x_192) ;  /* 0xffffff6400947947 */ /* 0x000fea000383ffff */
.L_x_57:
[----:B---3--:R-:W-:-:S07]  /*c8c0*/  MOV R0, UR4 ;  /* 0x0000000400007c02 */ /* 0x008fce0008000f00 */
.L_x_193:
[----:B-1----:R1:W2:Y:S02]  /*c8d0*/  SYNCS.PHASECHK.TRANS64.TRYWAIT P0, [R0+URZ], R3 ;  /* 0x00000003000075a7 */ /* 0x0022a400080011ff */
[----:B--2---:R-:W-:Y:S05]  /*c8e0*/  @!P0 NANOSLEEP.SYNCS 0x989680 ;  /* 0x009896800000895d */ /* 0x004fea0003900000 */
[----:B------:R-:W2:Y:S02]  /*c8f0*/  @!P0 SYNCS.PHASECHK.TRANS64 P0, [R0+URZ], R3 ;  /* 0x00000003000085a7 */ /* 0x000ea400080010ff */
[----:B--2---:R-:W-:Y:S05]  /*c900*/  @!P0 BRA `(.L_x_193) ;  /* 0xfffffffc00f08947 */ /* 0x004fea000383ffff */
[----:B------:R-:W-:Y:S05]  /*c910*/  BRA `(.L_x_194) ;  /* 0xffffff6400a07947 */ /* 0x000fea000383ffff */
.L_x_58:
[----:B---3--:R-:W-:-:S07]  /*c920*/  MOV R0, UR4 ;  /* 0x0000000400007c02 */ /* 0x008fce0008000f00 */
.L_x_195:
[----:B-1----:R1:W2:Y:S02]  /*c930*/  SYNCS.PHASECHK.TRANS64.TRYWAIT P0, [R0+URZ], R3 ;  /* 0x00000003000075a7 */ /* 0x0022a400080011ff */
[----:B--2---:R-:W-:Y:S05]  /*c940*/  @!P0 NANOSLEEP.SYNCS 0x989680 ;  /* 0x009896800000895d */ /* 0x004fea0003900000 */
[----:B------:R-:W2:Y:S02]  /*c950*/  @!P0 SYNCS.PHASECHK.TRANS64 P0, [R0+URZ], R3 ;  /* 0x00000003000085a7 */ /* 0x000ea400080010ff */
[----:B--2---:R-:W-:Y:S05]  /*c960*/  @!P0 BRA `(.L_x_195) ;  /* 0xfffffffc00f08947 */ /* 0x004fea000383ffff */
[----:B------:R-:W-:Y:S05]  /*c970*/  BRA `(.L_x_196) ;  /* 0xffffff6400ac7947 */ /* 0x000fea000383ffff */
.L_x_59:
[----:B---3--:R-:W-:-:S07]  /*c980*/  MOV R0, UR4 ;  /* 0x0000000400007c02 */ /* 0x008fce0008000f00 */
.L_x_197:
[----:B-1----:R1:W2:Y:S02]  /*c990*/  SYNCS.PHASECHK.TRANS64.TRYWAIT P0, [R0+URZ], R3 ;  /* 0x00000003000075a7 */ /* 0x0022a400080011ff */
[----:B--2---:R-:W-:Y:S05]  /*c9a0*/  @!P0 NANOSLEEP.SYNCS 0x989680 ;  /* 0x009896800000895d */ /* 0x004fea0003900000 */
[----:B------:R-:W2:Y:S02]  /*c9b0*/  @!P0 SYNCS.PHASECHK.TRANS64 P0, [R0+URZ], R3 ;  /* 0x00000003000085a7 */ /* 0x000ea400080010ff */
[----:B--2---:R-:W-:Y:S05]  /*c9c0*/  @!P0 BRA `(.L_x_197) ;  /* 0xfffffffc00f08947 */ /* 0x004fea000383ffff */
[----:B------:R-:W-:Y:S05]  /*c9d0*/  BRA `(.L_x_198) ;  /* 0xffffff6400b87947 */ /* 0x000fea000383ffff */
.L_x_60:
[----:B---3--:R-:W-:-:S07]  /*c9e0*/  MOV R0, UR4 ;  /* 0x0000000400007c02 */ /* 0x008fce0008000f00 */
.L_x_199:
[----:B-1----:R1:W2:Y:S02]  /*c9f0*/  SYNCS.PHASECHK.TRANS64.TRYWAIT P0, [R0+URZ], R3 ;  /* 0x00000003000075a7 */ /* 0x0022a400080011ff */
[----:B--2---:R-:W-:Y:S05]  /*ca00*/  @!P0 NANOSLEEP.SYNCS 0x989680 ;  /* 0x009896800000895d */ /* 0x004fea0003900000 */
[----:B------:R-:W2:Y:S02]  /*ca10*/  @!P0 SYNCS.PHASECHK.TRANS64 P0, [R0+URZ], R3 ;  /* 0x00000003000085a7 */ /* 0x000ea400080010ff */
[----:B--2---:R-:W-:Y:S05]  /*ca20*/  @!P0 BRA `(.L_x_199) ;  /* 0xfffffffc00f08947 */ /* 0x004fea000383ffff */
[----:B------:R-:W-:Y:S05]  /*ca30*/  BRA `(.L_x_200) ;  /* 0xffffff6400c47947 */ /* 0x000fea000383ffff */
.L_x_61:
[----:B---3--:R-:W-:-:S07]  /*ca40*/  MOV R0, UR4 ;  /* 0x0000000400007c02 */ /* 0x008fce0008000f00 */
.L_x_201:
[----:B-1----:R1:W2:Y:S02]  /*ca50*/  SYNCS.PHASECHK.TRANS64.TRYWAIT P0, [R0+URZ], R3 ;  /* 0x00000003000075a7 */ /* 0x0022a400080011ff */
[----:B--2---:R-:W-:Y:S05]  /*ca60*/  @!P0 NANOSLEEP.SYNCS 0x989680 ;  /* 0x009896800000895d */ /* 0x004fea0003900000 */
[----:B------:R-:W2:Y:S02]  /*ca70*/  @!P0 SYNCS.PHASECHK.TRANS64 P0, [R0+URZ], R3 ;  /* 0x00000003000085a7 */ /* 0x000ea400080010ff */
[----:B--2---:R-:W-:Y:S05]  /*ca80*/  @!P0 BRA `(.L_x_201) ;  /* 0xfffffffc00f08947 */ /* 0x004fea000383ffff */
[----:B------:R-:W-:Y:S05]  /*ca90*/  BRA `(.L_x_202) ;  /* 0xffffff6400d07947 */ /* 0x000fea000383ffff */
.L_x_62:
[----:B---3--:R-:W-:-:S07]  /*caa0*/  MOV R0, UR4 ;  /* 0x0000000400007c02 */ /* 0x008fce0008000f00 */
.L_x_203:
[----:B-1----:R1:W2:Y:S02]  /*cab0*/  SYNCS.PHASECHK.TRANS64.TRYWAIT P0, [R0+URZ], R3 ;  /* 0x00000003000075a7 */ /* 0x0022a400080011ff */
[----:B--2---:R-:W-:Y:S05]  /*cac0*/  @!P0 NANOSLEEP.SYNCS 0x989680 ;  /* 0x009896800000895d */ /* 0x004fea0003900000 */
[----:B------:R-:W2:Y:S02]  /*cad0*/  @!P0 SYNCS.PHASECHK.TRANS64 P0, [R0+URZ], R3 ;  /* 0x00000003000085a7 */ /* 0x000ea400080010ff */
[----:B--2---:R-:W-:Y:S05]  /*cae0*/  @!P0 BRA `(.L_x_203) ;  /* 0xfffffffc00f08947 */ /* 0x004fea000383ffff */
[----:B------:R-:W-:Y:S05]  /*caf0*/  BRA `(.L_x_204) ;  /* 0xffffff6400dc7947 */ /* 0x000fea000383ffff */
.L_x_63:
[----:B---3--:R-:W-:-:S07]  /*cb00*/  MOV R0, UR4 ;  /* 0x0000000400007c02 */ /* 0x008fce0008000f00 */
.L_x_205:
[----:B-1----:R1:W2:Y:S02]  /*cb10*/  SYNCS.PHASECHK.TRANS64.TRYWAIT P0, [R0+URZ], R3 ;  /* 0x00000003000075a7 */ /* 0x0022a400080011ff */
[----:B--2---:R-:W-:Y:S05]  /*cb20*/  @!P0 NANOSLEEP.SYNCS 0x989680 ;  /* 0x009896800000895d */ /* 0x004fea0003900000 */
[----:B------:R-:W2:Y:S02]  /*cb30*/  @!P0 SYNCS.PHASECHK.TRANS64 P0, [R0+URZ], R3 ;  /* 0x00000003000085a7 */ /* 0x000ea400080010ff */
[----:B--2---:R-:W-:Y:S05]  /*cb40*/  @!P0 BRA `(.L_x_205) ;  /* 0xfffffffc00f08947 */ /* 0x004fea000383ffff */
[----:B------:R-:W-:Y:S05]  /*cb50*/  BRA `(.L_x_206) ;  /* 0xffffff6400e87947 */ /* 0x000fea000383ffff */
.L_x_64:
[----:B---3--:R-:W-:-:S07]  /*cb60*/  MOV R0, UR4 ;  /* 0x0000000400007c02 */ /* 0x008fce0008000f00 */
.L_x_207:
[----:B-1----:R1:W2:Y:S02]  /*cb70*/  SYNCS.PHASECHK.TRANS64.TRYWAIT P0, [R0+URZ], R3 ;  /* 0x00000003000075a7 */ /* 0x0022a400080011ff */
[----:B--2---:R-:W-:Y:S05]  /*cb80*/  @!P0 NANOSLEEP.SYNCS 0x989680 ;  /* 0x009896800000895d */ /* 0x004fea0003900000 */
[----:B------:R-:W2:Y:S02]  /*cb90*/  @!P0 SYNCS.PHASECHK.TRANS64 P0, [R0+URZ], R3 ;  /* 0x00000003000085a7 */ /* 0x000ea400080010ff */
[----:B--2---:R-:W-:Y:S05]  /*cba0*/  @!P0 BRA `(.L_x_207) ;  /* 0xfffffffc00f08947 */ /* 0x004fea000383ffff */
[----:B------:R-:W-:Y:S05]  /*cbb0*/  BRA `(.L_x_208) ;  /* 0xffffff6400f47947 */ /* 0x000fea000383ffff */
.L_x_67:
[----:B-1----:R1:W2:Y:S02]  /*cbc0*/  SYNCS.PHASECHK.TRANS64.TRYWAIT P0, [R0+URZ+0x1f0], R5 ;  /* 0x0001f005000075a7 */ /* 0x0022a400080011ff */
[----:B--2---:R-:W-:Y:S05]  /*cbd0*/  @!P0 NANOSLEEP.SYNCS 0x989680 ;  /* 0x009896800000895d */ /* 0x004fea0003900000 */
[----:B------:R-:W2:Y:S02]  /*cbe0*/  @!P0 SYNCS.PHASECHK.TRANS64 P0, [R0+URZ+0x1f0], R5 ;  /* 0x0001f005000085a7 */ /* 0x000ea400080010ff */
[----:B--2---:R-:W-:Y:S05]  /*cbf0*/  @!P0 BRA `(.L_x_67) ;  /* 0xfffffffc00f08947 */ /* 0x004fea000383ffff */
[----:B------:R-:W-:Y:S05]  /*cc00*/  BRA `(.L_x_209) ;  /* 0xffffff6800547947 */ /* 0x000fea000383ffff */
.L_x_68:
[----:B------:R-:W-:-:S07]  /*cc10*/  MOV R0, UR5 ;  /* 0x0000000500007c02 */ /* 0x000fce0008000f00 */
.L_x_210:
[----:B-1----:R1:W2:Y:S02]  /*cc20*/  SYNCS.PHASECHK.TRANS64.TRYWAIT P0, [R0+URZ+0x1c0], R7 ;  /* 0x0001c007000075a7 */ /* 0x0022a400080011ff */
[----:B--2---:R-:W-:Y:S05]  /*cc30*/  @!P0 NANOSLEEP.SYNCS 0x989680 ;  /* 0x009896800000895d */ /* 0x004fea0003900000 */
[----:B------:R-:W2:Y:S02]  /*cc40*/  @!P0 SYNCS.PHASECHK.TRANS64 P0, [R0+URZ+0x1c0], R7 ;  /* 0x0001c007000085a7 */ /* 0x000ea400080010ff */
[----:B--2---:R-:W-:Y:S05]  /*cc50*/  @!P0 BRA `(.L_x_210) ;  /* 0xfffffffc00f08947 */ /* 0x004fea000383ffff */
[----:B------:R-:W-:Y:S05]  /*cc60*/  BRA `(.L_x_211) ;  /* 0xffffff6800647947 */ /* 0x000fea000383ffff */
.L_x_69:
[----:B-1----:R1:W2:Y:S02]  /*cc70*/  SYNCS.PHASECHK.TRANS64.TRYWAIT P1, [R0+URZ+0x1b0], R5 ;  /* 0x0001b005000075a7 */ /* 0x0022a400080211ff */
[----:B--2---:R-:W-:Y:S05]  /*cc80*/  @!P1 NANOSLEEP.SYNCS 0x989680 ;  /* 0x009896800000995d */ /* 0x004fea0003900000 */
[----:B------:R-:W2:Y:S02]  /*cc90*/  @!P1 SYNCS.PHASECHK.TRANS64 P1, [R0+URZ+0x1b0], R5 ;  /* 0x0001b005000095a7 */ /* 0x000ea400080210ff */
[----:B--2---:R-:W-:Y:S05]  /*cca0*/  @!P1 BRA `(.L_x_69) ;  /* 0xfffffffc00f09947 */ /* 0x004fea000383ffff */
[----:B------:R-:W-:Y:S05]  /*ccb0*/  BRA `(.L_x_212) ;  /* 0xffffff6800947947 */ /* 0x000fea000383ffff */
.L_x_72:
[----:B------:R-:W-:-:S07]  /*ccc0*/  MOV R0, UR5 ;  /* 0x0000000500007c02 */ /* 0x000fce0008000f00 */
.L_x_213:
[----:B-1----:R1:W2:Y:S02]  /*ccd0*/  SYNCS.PHASECHK.TRANS64.TRYWAIT P0, [R0+URZ+0x1c0], R3 ;  /* 0x0001c003000075a7 */ /* 0x0022a400080011ff */
[----:B--2---:R-:W-:Y:S05]  /*cce0*/  @!P0 NANOSLEEP.SYNCS 0x989680 ;  /* 0x009896800000895d */ /* 0x004fea0003900000 */
[----:B------:R-:W2:Y:S02]  /*ccf0*/  @!P0 SYNCS.PHASECHK.TRANS64 P0, [R0+URZ+0x1c0], R3 ;  /* 0x0001c003000085a7 */ /* 0x000ea400080010ff */
[----:B--2---:R-:W-:Y:S05]  /*cd00*/  @!P0 BRA `(.L_x_213) ;  /* 0xfffffffc00f08947 */ /* 0x004fea000383ffff */
[----:B------:R-:W-:Y:S05]  /*cd10*/  BRA `(.L_x_71) ;  /* 0xffffff6800e87947 */ /* 0x000fea000383ffff */
.L_x_81:
[----:B-1----:R-:W-:-:S04]  /*cd20*/  MOV R4, UR6 ;  /* 0x0000000600047c02 */ /* 0x002fc80008000f00 */
[----:B------:R1:W2:Y:S03]  /*cd30*/  SYNCS.PHASECHK.TRANS64.TRYWAIT P0, [R4+URZ+0x8], R5 ;  /* 0x00000805040075a7 */ /* 0x0002a600080011ff */
[----:B--2---:R-:W-:Y:S05]  /*cd40*/  @!P0 NANOSLEEP.SYNCS 0x989680 ;  /* 0x009896800000895d */ /* 0x004fea0003900000 */
[----:B------:R-:W2:Y:S02]  /*cd50*/  @!P0 SYNCS.PHASECHK.TRANS64 P0, [R4+URZ+0x8], R5 ;  /* 0x00000805040085a7 */ /* 0x000ea400080010ff */
[----:B--2---:R-:W-:Y:S05]  /*cd60*/  @!P0 BRA `(.L_x_81) ;  /* 0xfffffffc00ec8947 */ /* 0x004fea000383ffff */
[----:B------:R-:W-:Y:S05]  /*cd70*/  BRA `(.L_x_80) ;  /* 0xffffff6c009c7947 */ /* 0x000fea000383ffff */
.L_x_83:
[----:B------:R-:W-:Y:S01]  /*cd80*/  BSSY B0, `(.L_x_214) ;  /* 0x0000006000007945 */ /* 0x000fe20003800000 */
[----:B------:R-:W-:-:S07]  /*cd90*/  MOV R15, 0xffffffff ;  /* 0xffffffff000f7802 */ /* 0x000fce0000000f00 */
[----:B-1---5:R-:W-:Y:S05]  /*cda0*/  WARPSYNC.COLLECTIVE R15, `(.L_x_215) ;  /* 0x000000000f0c7348 */ /* 0x022fea0003c00000 */
[----:B------:R-:W-:Y:S02]  /*cdb0*/  ELECT P6, UR79, PT ;  /* 0x00000000004f782f */ /* 0x000fe400038c0000 */
[----:B------:R-:W-:Y:S01]  /*cdc0*/  MOV R14, UR79 ;  /* 0x0000004f000e7c02 */ /* 0x000fe20008000f00 */
[----:B-1---5:R-:W-:Y:S10]  /*cdd0*/  ENDCOLLECTIVE ;  /* 0x000000000000791b */ /* 0x022ff40003800000 */
.L_x_215:
[----:B------:R-:W-:Y:S05]  /*cde0*/  BSYNC B0 ;  /* 0x0000000000007941 */ /* 0x000fea0003800000 */
.L_x_214:
[----:B------:R-:W-:Y:S05]  /*cdf0*/  BRA `(.L_x_216) ;  /* 0xffffff6c00cc7947 */ /* 0x000fea000383ffff */
.L_x_85:
[----:B-1----:R-:W-:-:S04]  /*ce00*/  MOV R2, UR6 ;  /* 0x0000000600027c02 */ /* 0x002fc80008000f00 */
[----:B------:R1:W2:Y:S03]  /*ce10*/  SYNCS.PHASECHK.TRANS64.TRYWAIT P0, [R2+URZ+0x8], R3 ;  /* 0x00000803020075a7 */ /* 0x0002a600080011ff */
[----:B--2---:R-:W-:Y:S05]  /*ce20*/  @!P0 NANOSLEEP.SYNCS 0x989680 ;  /* 0x009896800000895d */ /* 0x004fea0003900000 */
[----:B------:R-:W2:Y:S02]  /*ce30*/  @!P0 SYNCS.PHASECHK.TRANS64 P0, [R2+URZ+0x8], R3 ;  /* 0x00000803020085a7 */ /* 0x000ea400080010ff */
[----:B--2---:R-:W-:Y:S05]  /*ce40*/  @!P0 BRA `(.L_x_85) ;  /* 0xfffffffc00ec8947 */ /* 0x004fea000383ffff */
[----:B------:R-:W-:Y:S05]  /*ce50*/  BRA `(.L_x_84) ;  /* 0xffffff6c00d07947 */ /* 0x000fea000383ffff */
.L_x_86:
[----:B-1----:R1:W2:Y:S02]  /*ce60*/  SYNCS.PHASECHK.TRANS64.TRYWAIT P0, [R0+URZ+0x1b0], R5 ;  /* 0x0001b005000075a7 */ /* 0x0022a400080011ff */
[----:B--2---:R-:W-:Y:S05]  /*ce70*/  @!P0 NANOSLEEP.SYNCS 0x989680 ;  /* 0x009896800000895d */ /* 0x004fea0003900000 */
[----:B------:R-:W2:Y:S02]  /*ce80*/  @!P0 SYNCS.PHASECHK.TRANS64 P0, [R0+URZ+0x1b0], R5 ;  /* 0x0001b005000085a7 */ /* 0x000ea400080010ff */
[----:B--2---:R-:W-:Y:S05]  /*ce90*/  @!P0 BRA `(.L_x_86) ;  /* 0xfffffffc00f08947 */ /* 0x004fea000383ffff */
[----:B------:R-:W-:Y:S05]  /*cea0*/  BRA `(.L_x_217) ;  /* 0xffffff7000a47947 */ /* 0x000fea000383ffff */
.L_x_88:
[----:B------:R-:W-:-:S07]  /*ceb0*/  MOV R0, UR11 ;  /* 0x0000000b00007c02 */ /* 0x000fce0008000f00 */
.L_x_218:
[----:B-1----:R1:W2:Y:S02]  /*cec0*/  SYNCS.PHASECHK.TRANS64.TRYWAIT P0, [R0+URZ+0x1e0], R5 ;  /* 0x0001e005000075a7 */ /* 0x0022a400080011ff */
[----:B--2---:R-:W-:Y:S05]  /*ced0*/  @!P0 NANOSLEEP.SYNCS 0x989680 ;  /* 0x009896800000895d */ /* 0x004fea0003900000 */
[----:B------:R-:W2:Y:S02]  /*cee0*/  @!P0 SYNCS.PHASECHK.TRANS64 P0, [R0+URZ+0x1e0], R5 ;  /* 0x0001e005000085a7 */ /* 0x000ea400080010ff */
[----:B--2---:R-:W-:Y:S05]  /*cef0*/  @!P0 BRA `(.L_x_218) ;  /* 0xfffffffc00f08947 */ /* 0x004fea000383ffff */
[----:B------:R-:W-:Y:S05]  /*cf00*/  BRA `(.L_x_219) ;  /* 0xffffff7000ec7947 */ /* 0x000fea000383ffff */
.L_x_91:
[----:B------:R-:W-:Y:S07]  /*cf10*/  MOV R0, UR9 ;  /* 0x0000000900007c02 */ /* 0x000fee0008000f00 */
.L_x_220:
[----:B-1----:R1:W2:Y:S02]  /*cf20*/  SYNCS.PHASECHK.TRANS64.TRYWAIT P0, [R0+URZ], R5 ;  /* 0x00000005000075a7 */ /* 0x0022a400080011ff */
[----:B--2---:R-:W-:Y:S05]  /*cf30*/  @!P0 NANOSLEEP.SYNCS 0x989680 ;  /* 0x009896800000895d */ /* 0x004fea0003900000 */
[----:B------:R-:W2:Y:S02]  /*cf40*/  @!P0 SYNCS.PHASECHK.TRANS64 P0, [R0+URZ], R5 ;  /* 0x00000005000085a7 */ /* 0x000ea400080010ff */
[----:B--2---:R-:W-:Y:S05]  /*cf50*/  @!P0 BRA `(.L_x_220) ;  /* 0xfffffffc00f08947 */ /* 0x004fea000383ffff */
[----:B------:R-:W-:Y:S05]  /*cf60*/  BRA `(.L_x_90) ;  /* 0xffffff7400047947 */ /* 0x000fea000383ffff */
.L_x_95:
[----:B-1----:R-:W-:-:S07]  /*cf70*/  MOV R0, UR5 ;  /* 0x0000000500007c02 */ /* 0x002fce0008000f00 */
.L_x_221:
[----:B-1----:R1:W2:Y:S02]  /*cf80*/  SYNCS.PHASECHK.TRANS64.TRYWAIT P0, [R0+URZ], R3 ;  /* 0x00000003000075a7 */ /* 0x0022a400080011ff */
[----:B--2---:R-:W-:Y:S05]  /*cf90*/  @!P0 NANOSLEEP.SYNCS 0x989680 ;  /* 0x009896800000895d */ /* 0x004fea0003900000 */
[----:B------:R-:W2:Y:S02]  /*cfa0*/  @!P0 SYNCS.PHASECHK.TRANS64 P0, [R0+URZ], R3 ;  /* 0x00000003000085a7 */ /* 0x000ea400080010ff */
[----:B--2---:R-:W-:Y:S05]  /*cfb0*/  @!P0 BRA `(.L_x_221) ;  /* 0xfffffffc00f08947 */ /* 0x004fea000383ffff */
[----:B------:R-:W-:Y:S05]  /*cfc0*/  BRA `(.L_x_222) ;  /* 0xffffff7400bc7947 */ /* 0x000fea000383ffff */
.L_x_98:
[----:B------:R-:W-:-:S07]  /*cfd0*/  MOV R0, UR8 ;  /* 0x0000000800007c02 */ /* 0x000fce0008000f00 */
.L_x_223:
[----:B-1----:R1:W2:Y:S02]  /*cfe0*/  SYNCS.PHASECHK.TRANS64.TRYWAIT P1, [R0+URZ+0x210], R3 ;  /* 0x00021003000075a7 */ /* 0x0022a400080211ff */
[----:B--2---:R-:W-:Y:S05]  /*cff0*/  @!P1 NANOSLEEP.SYNCS 0x989680 ;  /* 0x009896800000995d */ /* 0x004fea0003900000 */
[----:B------:R-:W2:Y:S02]  /*d000*/  @!P1 SYNCS.PHASECHK.TRANS64 P1, [R0+URZ+0x210], R3 ;  /* 0x00021003000095a7 */ /* 0x000ea400080210ff */
[----:B--2---:R-:W-:Y:S05]  /*d010*/  @!P1 BRA `(.L_x_223) ;  /* 0xfffffffc00f09947 */ /* 0x004fea000383ffff */
[----:B------:R-:W-:Y:S05]  /*d020*/  BRA `(.L_x_224) ;  /* 0xffffff7800087947 */ /* 0x000fea000383ffff */
.L_x_103:
[----:B--2---:R2:W4:Y:S02]  /*d030*/  SYNCS.PHASECHK.TRANS64.TRYWAIT P0, [R0+URZ+0x1b0], R3 ;  /* 0x0001b003000075a7 */ /* 0x00452400080011ff */
[----:B----4-:R-:W-:Y:S05]  /*d040*/  @!P0 NANOSLEEP.SYNCS 0x989680 ;  /* 0x009896800000895d */ /* 0x010fea0003900000 */
[----:B------:R-:W4:Y:S02]  /*d050*/  @!P0 SYNCS.PHASECHK.TRANS64 P0, [R0+URZ+0x1b0], R3 ;  /* 0x0001b003000085a7 */ /* 0x000f2400080010ff */
[----:B----4-:R-:W-:Y:S05]  /*d060*/  @!P0 BRA `(.L_x_103) ;  /* 0xfffffffc00f08947 */ /* 0x010fea000383ffff */
[----:B------:R-:W-:Y:S05]  /*d070*/  BRA `(.L_x_225) ;  /* 0xffffff7c001c7947 */ /* 0x000fea000383ffff */
.L_x_106:
[----:B------:R-:W-:Y:S07]  /*d080*/  MOV R0, UR7 ;  /* 0x0000000700007c02 */ /* 0x000fee0008000f00 */
.L_x_226:
[----:B--2---:R2:W4:Y:S02]  /*d090*/  SYNCS.PHASECHK.TRANS64.TRYWAIT P0, [R0+URZ+0x1a8], R3 ;  /* 0x0001a803000075a7 */ /* 0x00452400080011ff */
[----:B----4-:R-:W-:Y:S05]  /*d0a0*/  @!P0 NANOSLEEP.SYNCS 0x989680 ;  /* 0x009896800000895d */ /* 0x010fea0003900000 */
[----:B------:R-:W4:Y:S02]  /*d0b0*/  @!P0 SYNCS.PHASECHK.TRANS64 P0, [R0+URZ+0x1a8], R3 ;  /* 0x0001a803000085a7 */ /* 0x000f2400080010ff */
[----:B----4-:R-:W-:Y:S05]  /*d0c0*/  @!P0 BRA `(.L_x_226) ;  /* 0xfffffffc00f08947 */ /* 0x010fea000383ffff */
[----:B------:R-:W-:Y:S05]  /*d0d0*/  BRA `(.L_x_105) ;  /* 0xffffff7c00fc7947 */ /* 0x000fea000383ffff */
.L_x_109:
[----:B------:R-:W-:Y:S07]  /*d0e0*/  MOV R3, UR7 ;  /* 0x0000000700037c02 */ /* 0x000fee0008000f00 */
.L_x_227:
[----:B-1----:R1:W2:Y:S02]  /*d0f0*/  SYNCS.PHASECHK.TRANS64.TRYWAIT P0, [R3+URZ+0x180], R12 ;  /* 0x0001800c030075a7 */ /* 0x0022a400080011ff */
[----:B--2---:R-:W-:Y:S05]  /*d100*/  @!P0 NANOSLEEP.SYNCS 0x989680 ;  /* 0x009896800000895d */ /* 0x004fea0003900000 */
[----:B------:R-:W2:Y:S02]  /*d110*/  @!P0 SYNCS.PHASECHK.TRANS64 P0, [R3+URZ+0x180], R12 ;  /* 0x0001800c030085a7 */ /* 0x000ea400080010ff */
[----:B--2---:R-:W-:Y:S05]  /*d120*/  @!P0 BRA `(.L_x_227) ;  /* 0xfffffffc00f08947 */ /* 0x004fea000383ffff */
[----:B------:R-:W-:Y:S05]  /*d130*/  BRA `(.L_x_228) ;  /* 0xffffff8000747947 */ /* 0x000fea000383ffff */
.L_x_110:
[----:B-1----:R-:W-:Y:S07]  /*d140*/  MOV R3, UR7 ;  /* 0x0000000700037c02 */ /* 0x002fee0008000f00 */
.L_x_229:
[----:B-1----:R1:W2:Y:S02]  /*d150*/  SYNCS.PHASECHK.TRANS64.TRYWAIT P0, [R3+URZ+0x188], R12 ;  /* 0x0001880c030075a7 */ /* 0x0022a400080011ff */
[----:B--2---:R-:W-:Y:S05]  /*d160*/  @!P0 NANOSLEEP.SYNCS 0x989680 ;  /* 0x009896800000895d */ /* 0x004fea0003900000 */
[----:B------:R-:W2:Y:S02]  /*d170*/  @!P0 SYNCS.PHASECHK.TRANS64 P0, [R3+URZ+0x188], R12 ;  /* 0x0001880c030085a7 */ /* 0x000ea400080010ff */
[----:B--2---:R-:W-:Y:S05]  /*d180*/  @!P0 BRA `(.L_x_229) ;  /* 0xfffffffc00f08947 */ /* 0x004fea000383ffff */
[----:B------:R-:W-:Y:S05]  /*d190*/  BRA `(.L_x_230) ;  /* 0xffffff8000b07947 */ /* 0x000fea000383ffff */
.L_x_111:
[----:B-1----:R-:W-:Y:S07]  /*d1a0*/  MOV R3, UR7 ;  /* 0x0000000700037c02 */ /* 0x002fee0008000f00 */
.L_x_231:
[----:B-1----:R1:W2:Y:S02]  /*d1b0*/  SYNCS.PHASECHK.TRANS64.TRYWAIT P0, [R3+URZ+0x190], R12 ;  /* 0x0001900c030075a7 */ /* 0x0022a400080011ff */
[----:B--2---:R-:W-:Y:S05]  /*d1c0*/  @!P0 NANOSLEEP.SYNCS 0x989680 ;  /* 0x009896800000895d */ /* 0x004fea0003900000 */
[----:B------:R-:W2:Y:S02]  /*d1d0*/  @!P0 SYNCS.PHASECHK.TRANS64 P0, [R3+URZ+0x190], R12 ;  /* 0x0001900c030085a7 */ /* 0x000ea400080010ff */
[----:B--2---:R-:W-:Y:S05]  /*d1e0*/  @!P0 BRA `(.L_x_231) ;  /* 0xfffffffc00f08947 */ /* 0x004fea000383ffff */
[----:B------:R-:W-:Y:S05]  /*d1f0*/  BRA `(.L_x_232) ;  /* 0xffffff8000f87947 */ /* 0x000fea000383ffff */
.L_x_112:
[----:B------:R-:W-:Y:S07]  /*d200*/  MOV R3, UR7 ;  /* 0x0000000700037c02 */ /* 0x000fee0008000f00 */
.L_x_233:
[----:B-1----:R1:W2:Y:S02]  /*d210*/  SYNCS.PHASECHK.TRANS64.TRYWAIT P0, [R3+URZ+0x198], R12 ;  /* 0x0001980c030075a7 */ /* 0x0022a400080011ff */
[----:B--2---:R-:W-:Y:S05]  /*d220*/  @!P0 NANOSLEEP.SYNCS 0x989680 ;  /* 0x009896800000895d */ /* 0x004fea0003900000 */
[----:B------:R-:W2:Y:S02]  /*d230*/  @!P0 SYNCS.PHASECHK.TRANS64 P0, [R3+URZ+0x198], R12 ;  /* 0x0001980c030085a7 */ /* 0x000ea400080010ff */
[----:B--2---:R-:W-:Y:S05]  /*d240*/  @!P0 BRA `(.L_x_233) ;  /* 0xfffffffc00f08947 */ /* 0x004fea000383ffff */
[----:B------:R-:W-:Y:S05]  /*d250*/  BRA `(.L_x_234) ;  /* 0xffffff8400807947 */ /* 0x000fea000383ffff */
.L_x_114:
[----:B------:R-:W-:-:S07]  /*d260*/  MOV R0, UR7 ;  /* 0x0000000700007c02 */ /* 0x000fce0008000f00 */
.L_x_235:
[----:B-1----:R1:W4:Y:S02]  /*d270*/  SYNCS.PHASECHK.TRANS64.TRYWAIT P0, [R0+URZ+0x180], R3 ;  /* 0x00018003000075a7 */ /* 0x00232400080011ff */
[----:B----4-:R-:W-:Y:S05]  /*d280*/  @!P0 NANOSLEEP.SYNCS 0x989680 ;  /* 0x009896800000895d */ /* 0x010fea0003900000 */
[----:B------:R-:W4:Y:S02]  /*d290*/  @!P0 SYNCS.PHASECHK.TRANS64 P0, [R0+URZ+0x180], R3 ;  /* 0x00018003000085a7 */ /* 0x000f2400080010ff */
[----:B----4-:R-:W-:Y:S05]  /*d2a0*/  @!P0 BRA `(.L_x_235) ;  /* 0xfffffffc00f08947 */ /* 0x010fea000383ffff */
[----:B------:R-:W-:Y:S05]  /*d2b0*/  BRA `(.L_x_236) ;  /* 0xffffff8400f07947 */ /* 0x000fea000383ffff */
.L_x_115:
[----:B-1----:R-:W-:-:S07]  /*d2c0*/  MOV R0, UR7 ;  /* 0x0000000700007c02 */ /* 0x002fce0008000f00 */
.L_x_237:
[----:B-1----:R1:W4:Y:S02]  /*d2d0*/  SYNCS.PHASECHK.TRANS64.TRYWAIT P0, [R0+URZ+0x188], R3 ;  /* 0x00018803000075a7 */ /* 0x00232400080011ff */
[----:B----4-:R-:W-:Y:S05]  /*d2e0*/  @!P0 NANOSLEEP.SYNCS 0x989680 ;  /* 0x009896800000895d */ /* 0x010fea0003900000 */
[----:B------:R-:W4:Y:S02]  /*d2f0*/  @!P0 SYNCS.PHASECHK.TRANS64 P0, [R0+URZ+0x188], R3 ;  /* 0x00018803000085a7 */ /* 0x000f2400080010ff */
[----:B----4-:R-:W-:Y:S05]  /*d300*/  @!P0 BRA `(.L_x_237) ;  /* 0xfffffffc00f08947 */ /* 0x010fea000383ffff */
[----:B------:R-:W-:Y:S05]  /*d310*/  BRA `(.L_x_238) ;  /* 0xffffff8400e07947 */ /* 0x000fea000383ffff */
.L_x_116:
[----:B-1----:R-:W-:-:S07]  /*d320*/  MOV R0, UR7 ;  /* 0x0000000700007c02 */ /* 0x002fce0008000f00 */
.L_x_239:
[----:B-1----:R1:W4:Y:S02]  /*d330*/  SYNCS.PHASECHK.TRANS64.TRYWAIT P0, [R0+URZ+0x190], R3 ;  /* 0x00019003000075a7 */ /* 0x00232400080011ff */
[----:B----4-:R-:W-:Y:S05]  /*d340*/  @!P0 NANOSLEEP.SYNCS 0x989680 ;  /* 0x009896800000895d */ /* 0x010fea0003900000 */
[----:B------:R-:W4:Y:S02]  /*d350*/  @!P0 SYNCS.PHASECHK.TRANS64 P0, [R0+URZ+0x190], R3 ;  /* 0x00019003000085a7 */ /* 0x000f2400080010ff */
[----:B----4-:R-:W-:Y:S05]  /*d360*/  @!P0 BRA `(.L_x_239) ;  /* 0xfffffffc00f08947 */ /* 0x010fea000383ffff */
[----:B------:R-:W-:Y:S05]  /*d370*/  BRA `(.L_x_240) ;  /* 0xffffff8400d07947 */ /* 0x000fea000383ffff */
.L_x_118:
[----:B--2---:R2:W3:Y:S02]  /*d380*/  SYNCS.PHASECHK.TRANS64.TRYWAIT P0, [R0+URZ+0x1b0], R3 ;  /* 0x0001b003000075a7 */ /* 0x0044e400080011ff */
[----:B---3--:R-:W-:Y:S05]  /*d390*/  @!P0 NANOSLEEP.SYNCS 0x989680 ;  /* 0x009896800000895d */ /* 0x008fea0003900000 */
[----:B------:R-:W3:Y:S02]  /*d3a0*/  @!P0 SYNCS.PHASECHK.TRANS64 P0, [R0+URZ+0x1b0], R3 ;  /* 0x0001b003000085a7 */ /* 0x000ee400080010ff */
[----:B---3--:R-:W-:Y:S05]  /*d3b0*/  @!P0 BRA `(.L_x_118) ;  /* 0xfffffffc00f08947 */ /* 0x008fea000383ffff */
[----:B------:R-:W-:Y:S05]  /*d3c0*/  BRA `(.L_x_241) ;  /* 0xffffff8800987947 */ /* 0x000fea000383ffff */
.L_x_129:
[----:B-1----:R1:W3:Y:S02]  /*d3d0*/  SYNCS.PHASECHK.TRANS64.TRYWAIT P1, [R3+URZ+0x160], R0 ;  /* 0x00016000030075a7 */ /* 0x0022e400080211ff */
[----:B---3--:R-:W-:Y:S05]  /*d3e0*/  @!P1 NANOSLEEP.SYNCS 0x989680 ;  /* 0x009896800000995d */ /* 0x008fea0003900000 */
[----:B------:R-:W3:Y:S02]  /*d3f0*/  @!P1 SYNCS.PHASECHK.TRANS64 P1, [R3+URZ+0x160], R0 ;  /* 0x00016000030095a7 */ /* 0x000ee400080210ff */
[----:B---3--:R-:W-:Y:S05]  /*d400*/  @!P1 BRA `(.L_x_129) ;  /* 0xfffffffc00f09947 */ /* 0x008fea000383ffff */
[----:B------:R-:W-:Y:S05]  /*d410*/  BRA `(.L_x_128) ;  /* 0xffffff9400bc7947 */ /* 0x000fea000383ffff */
.L_x_131:
[----:B-1----:R1:W4:Y:S02]  /*d420*/  SYNCS.PHASECHK.TRANS64.TRYWAIT P0, [R191+URZ+0x1d0], R2 ;  /* 0x0001d002bf0075a7 */ /* 0x00232400080011ff */
[----:B----4-:R-:W-:Y:S05]  /*d430*/  @!P0 NANOSLEEP.SYNCS 0x989680 ;  /* 0x009896800000895d */ /* 0x010fea0003900000 */
[----:B------:R-:W4:Y:S02]  /*d440*/  @!P0 SYNCS.PHASECHK.TRANS64 P0, [R191+URZ+0x1d0], R2 ;  /* 0x0001d002bf0085a7 */ /* 0x000f2400080010ff */
[----:B----4-:R-:W-:Y:S05]  /*d450*/  @!P0 BRA `(.L_x_131) ;  /* 0xfffffffc00f08947 */ /* 0x010fea000383ffff */
[----:B------:R-:W-:Y:S05]  /*d460*/  BRA `(.L_x_130) ;  /* 0xffffff9800187947 */ /* 0x000fea000383ffff */
.L_x_140:
[----:B--2---:R2:W3:Y:S02]  /*d470*/  SYNCS.PHASECHK.TRANS64.TRYWAIT P0, [R206+URZ+0x160], R3 ;  /* 0x00016003ce0075a7 */ /* 0x0044e400080011ff */
[----:B---3--:R-:W-:Y:S05]  /*d480*/  @!P0 NANOSLEEP.SYNCS 0x989680 ;  /* 0x009896800000895d */ /* 0x008fea0003900000 */
[----:B------:R-:W3:Y:S02]  /*d490*/  @!P0 SYNCS.PHASECHK.TRANS64 P0, [R206+URZ+0x160], R3 ;  /* 0x00016003ce0085a7 */ /* 0x000ee400080010ff */
[----:B---3--:R-:W-:Y:S05]  /*d4a0*/  @!P0 BRA `(.L_x_140) ;  /* 0xfffffffc00f08947 */ /* 0x008fea000383ffff */
[----:B------:R-:W-:Y:S05]  /*d4b0*/  BRA `(.L_x_139) ;  /* 0xffffffac00247947 */ /* 0x000fea000383ffff */
.L_x_149:
[----:B--2---:R2:W3:Y:S02]  /*d4c0*/  SYNCS.PHASECHK.TRANS64.TRYWAIT P0, [R0+URZ+0x160], R7 ;  /* 0x00016007000075a7 */ /* 0x0044e400080011ff */
[----:B---3--:R-:W-:Y:S05]  /*d4d0*/  @!P0 NANOSLEEP.SYNCS 0x989680 ;  /* 0x009896800000895d */ /* 0x008fea0003900000 */
[----:B------:R-:W3:Y:S02]  /*d4e0*/  @!P0 SYNCS.PHASECHK.TRANS64 P0, [R0+URZ+0x160], R7 ;  /* 0x00016007000085a7 */ /* 0x000ee400080010ff */
[----:B---3--:R-:W-:Y:S05]  /*d4f0*/  @!P0 BRA `(.L_x_149) ;  /* 0xfffffffc00f08947 */ /* 0x008fea000383ffff */
[----:B------:R-:W-:Y:S05]  /*d500*/  BRA `(.L_x_148) ;  /* 0xffffffc0007c7947 */ /* 0x000fea000383ffff */
.L_x_158:
[----:B--2---:R2:W3:Y:S02]  /*d510*/  SYNCS.PHASECHK.TRANS64.TRYWAIT P0, [R0+URZ+0x160], R3 ;  /* 0x00016003000075a7 */ /* 0x0044e400080011ff */
[----:B---3--:R-:W-:Y:S05]  /*d520*/  @!P0 NANOSLEEP.SYNCS 0x989680 ;  /* 0x009896800000895d */ /* 0x008fea0003900000 */
[----:B------:R-:W3:Y:S02]  /*d530*/  @!P0 SYNCS.PHASECHK.TRANS64 P0, [R0+URZ+0x160], R3 ;  /* 0x00016003000085a7 */ /* 0x000ee400080010ff */
[----:B---3--:R-:W-:Y:S05]  /*d540*/  @!P0 BRA `(.L_x_158) ;  /* 0xfffffffc00f08947 */ /* 0x008fea000383ffff */
[----:B------:R-:W-:Y:S05]  /*d550*/  BRA `(.L_x_157) ;  /* 0xffffffd400e07947 */ /* 0x000fea000383ffff */
        .weak           $__internal_0_$__cuda_sm10x_tcgen05_guardrail_trap_col_being_dealloced_not_returned_by_alloc
        .type           $__internal_0_$__cuda_sm10x_tcgen05_guardrail_trap_col_being_dealloced_not_returned_by_alloc,@function
        .size           $__internal_0_$__cuda_sm10x_tcgen05_guardrail_trap_col_being_dealloced_not_returned_by_alloc,($__internal_1_$__cuda_sm10x_tcgen05_guardrail_trap_phase_invalid_during_alloc - $__internal_0_$__cuda_sm10x_tcgen05_guardrail_trap_col_being_dealloced_not_returned_by_alloc)
$__internal_0_$__cuda_sm10x_tcgen05_guardrail_trap_col_being_dealloced_not_returned_by_alloc:
[----:B------:R-:W-:Y:S05]  /*d560*/  BPT.TRAP 0x1 ;  /* 0x000000040000795c */ /* 0x000fea0000300000 */
[----:B------:R-:W-:-:S04]  /*d570*/  HFMA2 R3, -RZ, RZ, 0, 0 ;  /* 0x00000000ff037431 */ /* 0x000fc800000001ff */
[----:B------:R-:W-:Y:S05]  /*d580*/  RET.REL.NODEC R2 `(_ZN7cutlass13device_kernelINS_4gemm6kernel13GemmUniversalIN4cute5tupleIJiiiiEEENS1_10collective13CollectiveMmaINS1_35MainloopSm100TmaUmmaWarpSpecializedILi22ELi2ELi2ENS5_IJNS4_1CILi2EEENSA_ILi1EEESC_EEEEENS5_IJNSA_ILi256EEESF_NSA_ILi32EEEEEENS_12float_e4m3_tENS5_IJlSC_lEEESI_SJ_NS4_8TiledMMAINS4_8MMA_AtomIJNS4_10MMA_TraitsINS4_25SM100_MMA_F8F6F4_2x1SM_SSEJSI_SI_fSF_SF_NS4_17integral_constantINS4_4UMMA5MajorELSQ_0EEESR_NSO_INSP_7ScaleInELSS_0EEEST_EEEEEENS4_6LayoutINS5_IJSC_SC_SC_EEENS5_IJNSA_ILi0EEESY_SY_EEEEENS5_IJNS4_10UnderscoreES11_S11_EEEEENS4_18SM100_TMA_2SM_LOADENS4_14ComposedLayoutINS4_7SwizzleILi1ELi4ELi3EEENS4_18smem_ptr_flag_bitsILi8EEENSW_INS5_IJNSA_ILi8EEESG_EEENS5_IJSG_SC_EEEEEEEvNS4_8identityES14_S1E_vS1F_EENS_8epilogue10collective18CollectiveEpilogueINS1H_23Sm100TmaWarpSpecializedILi4ELi2ELi64ELb0ELb0EEEJNS5_IJNSA_ILi128EEESF_SG_EEENS5_IJNSW_IS1M_SC_EENSW_INSA_ILi64EEESC_EEEEESI_SJ_SI_SJ_NS1H_6fusion15FusionCallbacksIS1L_NS1S_17LinearCombinationISI_fSI_fLNS_15FloatRoundStyleE2EEES1N_S1R_JEEENS4_5SM1004TMEM4LOAD26SM100_TMEM_LOAD_32dp32b64xENS4_13SM90_TMA_LOADENS15_INS16_ILi2ELi4ELi3EEES19_NSW_INS5_IJS1A_S1P_EEENS5_IJS1P_SC_EEEEEEENS4_39AutoVectorizingCopyWithAssumedAlignmentILi128EEENS4_14SM90_TMA_STOREES27_S29_S29_EEEvvEEEEvNT_6ParamsE) ;  /* 0xffffff28029c7950 */ /* 0x000fea0003c3ffff */
        .weak           $__internal_1_$__cuda_sm10x_tcgen05_guardrail_trap_phase_invalid_during_alloc
        .type           $__internal_1_$__cuda_sm10x_tcgen05_guardrail_trap_phase_invalid_during_alloc,@function
        .size           $__internal_1_$__cuda_sm10x_tcgen05_guardrail_trap_phase_invalid_during_alloc,($__internal_2_$__cuda_sm10x_tcgen05_guardrail_trap_unallocated_columns_being_dealloced - $__internal_1_$__cuda_sm10x_tcgen05_guardrail_trap_phase_invalid_during_alloc)
$__internal_1_$__cuda_sm10x_tcgen05_guardrail_trap_phase_invalid_during_alloc:
[----:B------:R-:W-:Y:S05]  /*d590*/  BPT.TRAP 0x1 ;  /* 0x000000040000795c */ /* 0x000fea0000300000 */
[----:B------:R-:W-:-:S04]  /*d5a0*/  MOV R3, 0x0 ;  /* 0x0000000000037802 */ /* 0x000fc80000000f00 */
[----:B------:R-:W-:Y:S05]  /*d5b0*/  RET.REL.NODEC R2 `(_ZN7cutlass13device_kernelINS_4gemm6kernel13GemmUniversalIN4cute5tupleIJiiiiEEENS1_10collective13CollectiveMmaINS1_35MainloopSm100TmaUmmaWarpSpecializedILi22ELi2ELi2ENS5_IJNS4_1CILi2EEENSA_ILi1EEESC_EEEEENS5_IJNSA_ILi256EEESF_NSA_ILi32EEEEEENS_12float_e4m3_tENS5_IJlSC_lEEESI_SJ_NS4_8TiledMMAINS4_8MMA_AtomIJNS4_10MMA_TraitsINS4_25SM100_MMA_F8F6F4_2x1SM_SSEJSI_SI_fSF_SF_NS4_17integral_constantINS4_4UMMA5MajorELSQ_0EEESR_NSO_INSP_7ScaleInELSS_0EEEST_EEEEEENS4_6LayoutINS5_IJSC_SC_SC_EEENS5_IJNSA_ILi0EEESY_SY_EEEEENS5_IJNS4_10UnderscoreES11_S11_EEEEENS4_18SM100_TMA_2SM_LOADENS4_14ComposedLayoutINS4_7SwizzleILi1ELi4ELi3EEENS4_18smem_ptr_flag_bitsILi8EEENSW_INS5_IJNSA_ILi8EEESG_EEENS5_IJSG_SC_EEEEEEEvNS4_8identityES14_S1E_vS1F_EENS_8epilogue10collective18CollectiveEpilogueINS1H_23Sm100TmaWarpSpecializedILi4ELi2ELi64ELb0ELb0EEEJNS5_IJNSA_ILi128EEESF_SG_EEENS5_IJNSW_IS1M_SC_EENSW_INSA_ILi64EEESC_EEEEESI_SJ_SI_SJ_NS1H_6fusion15FusionCallbacksIS1L_NS1S_17LinearCombinationISI_fSI_fLNS_15FloatRoundStyleE2EEES1N_S1R_JEEENS4_5SM1004TMEM4LOAD26SM100_TMEM_LOAD_32dp32b64xENS4_13SM90_TMA_LOADENS15_INS16_ILi2ELi4ELi3EEES19_NSW_INS5_IJS1A_S1P_EEENS5_IJS1P_SC_EEEEEEENS4_39AutoVectorizingCopyWithAssumedAlignmentILi128EEENS4_14SM90_TMA_STOREES27_S29_S29_EEEvvEEEEvNT_6ParamsE) ;  /* 0xffffff2802907950 */ /* 0x000fea0003c3ffff */
        .weak           $__internal_2_$__cuda_sm10x_tcgen05_guardrail_trap_unallocated_columns_being_dealloced
        .type           $__internal_2_$__cuda_sm10x_tcgen05_guardrail_trap_unallocated_columns_being_dealloced,@function
        .size           $__internal_2_$__cuda_sm10x_tcgen05_guardrail_trap_unallocated_columns_being_dealloced,(.L_x_243 - $__internal_2_$__cuda_sm10x_tcgen05_guardrail_trap_unallocated_columns_being_dealloced)
$__internal_2_$__cuda_sm10x_tcgen05_guardrail_trap_unallocated_columns_being_dealloced:
[----:B------:R-:W-:Y:S05]  /*d5c0*/  BPT.TRAP 0x1 ;  /* 0x000000040000795c */ /* 0x000fea0000300000 */
[----:B------:R-:W-:-:S04]  /*d5d0*/  HFMA2 R3, -RZ, RZ, 0, 0 ;  /* 0x00000000ff037431 */ /* 0x000fc800000001ff */
[----:B------:R-:W-:Y:S05]  /*d5e0*/  RET.REL.NODEC R2 `(_ZN7cutlass13device_kernelINS_4gemm6kernel13GemmUniversalIN4cute5tupleIJiiiiEEENS1_10collective13CollectiveMmaINS1_35MainloopSm100TmaUmmaWarpSpecializedILi22ELi2ELi2ENS5_IJNS4_1CILi2EEENSA_ILi1EEESC_EEEEENS5_IJNSA_ILi256EEESF_NSA_ILi32EEEEEENS_12float_e4m3_tENS5_IJlSC_lEEESI_SJ_NS4_8TiledMMAINS4_8MMA_AtomIJNS4_10MMA_TraitsINS4_25SM100_MMA_F8F6F4_2x1SM_SSEJSI_SI_fSF_SF_NS4_17integral_constantINS4_4UMMA5MajorELSQ_0EEESR_NSO_INSP_7ScaleInELSS_0EEEST_EEEEEENS4_6LayoutINS5_IJSC_SC_SC_EEENS5_IJNSA_ILi0EEESY_SY_EEEEENS5_IJNS4_10UnderscoreES11_S11_EEEEENS4_18SM100_TMA_2SM_LOADENS4_14ComposedLayoutINS4_7SwizzleILi1ELi4ELi3EEENS4_18smem_ptr_flag_bitsILi8EEENSW_INS5_IJNSA_ILi8EEESG_EEENS5_IJSG_SC_EEEEEEEvNS4_8identityES14_S1E_vS1F_EENS_8epilogue10collective18CollectiveEpilogueINS1H_23Sm100TmaWarpSpecializedILi4ELi2ELi64ELb0ELb0EEEJNS5_IJNSA_ILi128EEESF_SG_EEENS5_IJNSW_IS1M_SC_EENSW_INSA_ILi64EEESC_EEEEESI_SJ_SI_SJ_NS1H_6fusion15FusionCallbacksIS1L_NS1S_17LinearCombinationISI_fSI_fLNS_15FloatRoundStyleE2EEES1N_S1R_JEEENS4_5SM1004TMEM4LOAD26SM100_TMEM_LOAD_32dp32b64xENS4_13SM90_TMA_LOADENS15_INS16_ILi2ELi4ELi3EEES19_NSW_INS5_IJS1A_S1P_EEENS5_IJS1P_SC_EEEEEEENS4_39AutoVectorizingCopyWithAssumedAlignmentILi128EEENS4_14SM90_TMA_STOREES27_S29_S29_EEEvvEEEEvNT_6ParamsE) ;  /* 0xffffff2802847950 */ /* 0x000fea0003c3ffff */
.L_x_242:
[----:B------:R-:W-:-:S00]  /*d5f0*/  BRA `(.L_x_242) ;  /* 0xfffffffc00fc7947 */ /* 0x000fc0000383ffff */
[----:B------:R-:W-:-:S00]  /*d600*/  NOP ;  /* 0x0000000000007918 */ /* 0x000fc00000000000 */
[----:B------:R-:W-:-:S00]  /*d610*/  NOP ;  /* 0x0000000000007918 */ /* 0x000fc00000000000 */
[----:B------:R-:W-:-:S00]  /*d620*/  NOP ;  /* 0x0000000000007918 */ /* 0x000fc00000000000 */
[----:B------:R-:W-:-:S00]  /*d630*/  NOP ;  /* 0x0000000000007918 */ /* 0x000fc00000000000 */
[----:B------:R-:W-:-:S00]  /*d640*/  NOP ;  /* 0x0000000000007918 */ /* 0x000fc00000000000 */
[----:B------:R-:W-:-:S00]  /*d650*/  NOP ;  /* 0x0000000000007918 */ /* 0x000fc00000000000 */
[----:B------:R-:W-:-:S00]  /*d660*/  NOP ;  /* 0x0000000000007918 */ /* 0x000fc00000000000 */
[----:B------:R-:W-:-:S00]  /*d670*/  NOP ;  /* 0x0000000000007918 */ /* 0x000fc00000000000 */
.L_x_243:


//--------------------- .nv.global.init           --------------------------
	.section	.nv.global.init,"aw",@progbits
.nv.global.init:
	.type		$str$27,@object
	.size		$str$27,($str$28 - $str$27)
$str$27:
        /*0000*/ 	.byte	0x28, 0x61, 0x64, 0x64, 0x72, 0x65, 0x73, 0x73, 0x20, 0x26, 0x20, 0x6d, 0x61, 0x73, 0x6b, 0x29
        /*0010*/ 	.byte	0x20, 0x3d, 0x3d, 0x20, 0x30, 0x00
	.type		$str$28,@object
	.size		$str$28,($str$26 - $str$28)
$str$28:
        /*0016*/ 	.byte	0x2f, 0x74, 0x6d, 0x70, 0x2f, 0x63, 0x75, 0x74, 0x6c, 0x61, 0x73, 0x73, 0x5f, 0x73, 0x77, 0x65
        /*0026*/ 	.byte	0x65, 0x70, 0x5f, 0x73, 0x72, 0x63, 0x2f, 0x69, 0x6e, 0x63, 0x6c, 0x75, 0x64, 0x65, 0x2f, 0x63
        /*0036*/ 	.byte	0x75, 0x74, 0x65, 0x2f, 0x70, 0x6f, 0x69, 0x6e, 0x74, 0x65, 0x72, 0x5f, 0x66, 0x6c, 0x61, 0x67
        /*0046*/ 	.byte	0x67, 0x65, 0x64, 0x2e, 0x68, 0x70, 0x70, 0x00
	.type		$str$26,@object
	.size		$str$26,($str$25 - $str$26)
$str$26:
        /*004e*/ 	.byte	0x2f, 0x74, 0x6d, 0x70, 0x2f, 0x63, 0x75, 0x74, 0x6c, 0x61, 0x73, 0x73, 0x5f, 0x73, 0x77, 0x65
        /*005e*/ 	.byte	0x65, 0x70, 0x5f, 0x73, 0x72, 0x63, 0x2f, 0x69, 0x6e, 0x63, 0x6c, 0x75, 0x64, 0x65, 0x2f, 0x63
        /*006e*/ 	.byte	0x75, 0x74, 0x65, 0x2f, 0x61, 0x74, 0x6f, 0x6d, 0x2f, 0x63, 0x6f, 0x70, 0x79, 0x5f, 0x74, 0x72
        /*007e*/ 	.byte	0x61, 0x69, 0x74, 0x73, 0x5f, 0x73, 0x6d, 0x31, 0x30, 0x30, 0x2e, 0x68, 0x70, 0x70, 0x00
	.type		$str$25,@object
	.size		$str$25,(__unnamed_1 - $str$25)
$str$25:
        /*008d*/ 	.byte	0x28, 0x28, 0x75, 0x69, 0x6e, 0x74, 0x33, 0x32, 0x5f, 0x74, 0x28, 0x74, 0x68, 0x72, 0x65, 0x61
        /*009d*/ 	.byte	0x64, 0x49, 0x64, 0x78, 0x2e, 0x78, 0x29, 0x20, 0x2f, 0x20, 0x33, 0x32, 0x29, 0x20, 0x25, 0x20
        /*00ad*/ 	.byte	0x34, 0x29, 0x20, 0x3d, 0x3d, 0x20, 0x28, 0x28, 0x28, 0x74, 0x6d, 0x65, 0x6d, 0x5f, 0x61, 0x64
        /*00bd*/ 	.byte	0x64, 0x72, 0x20, 0x3e, 0x3e, 0x20, 0x31, 0x36, 0x29, 0x20, 0x2f, 0x20, 0x33, 0x32, 0x29, 0x20
        /*00cd*/ 	.byte	0x25, 0x20, 0x34, 0x29, 0x00
	.type		__unnamed_1,@object
	.size		__unnamed_1,(__unnamed_2 - __unnamed_1)
__unnamed_1:
        /*00d2*/ 	.byte	0x61, 0x75, 0x74, 0x6f, 0x20, 0x63, 0x75, 0x74, 0x65, 0x3a, 0x3a, 0x61, 0x73, 0x5f, 0x70, 0x6f
        /* <DEDUP_REMOVED lines=24> */
        /*0262*/ 	.byte	0x43, 0x3c, 0x38, 0x31, 0x39, 0x32, 0x3e, 0x3e, 0x3e, 0x3e, 0x5d, 0x00
	.type		__unnamed_2,@object
	.size		__unnamed_2,(__unnamed_3 - __unnamed_2)
__unnamed_2:
        /* <DEDUP_REMOVED lines=26> */
	.type		__unnamed_3,@object
	.size		__unnamed_3,(.L_3 - __unnamed_3)
__unnamed_3:
        /* <DEDUP_REMOVED lines=42> */
        /*06aa*/ 	.byte	0x3e, 0x3e, 0x3e, 0x3e, 0x5d, 0x00
.L_3:


//--------------------- .nv.shared._ZN7cutlass13device_kernelINS_4gemm6kernel13GemmUniversalIN4cute5tupleIJiiiiEEENS1_10collective13CollectiveMmaINS1_35MainloopSm100TmaUmmaWarpSpecializedILi22ELi2ELi2ENS5_IJNS4_1CILi2EEENSA_ILi1EEESC_EEEEENS5_IJNSA_ILi256EEESF_NSA_ILi32EEEEEENS_12float_e4m3_tENS5_IJlSC_lEEESI_SJ_NS4_8TiledMMAINS4_8MMA_AtomIJNS4_10MMA_TraitsINS4_25SM100_MMA_F8F6F4_2x1SM_SSEJSI_SI_fSF_SF_NS4_17integral_constantINS4_4UMMA5MajorELSQ_0EEESR_NSO_INSP_7ScaleInELSS_0EEEST_EEEEEENS4_6LayoutINS5_IJSC_SC_SC_EEENS5_IJNSA_ILi0EEESY_SY_EEEEENS5_IJNS4_10UnderscoreES11_S11_EEEEENS4_18SM100_TMA_2SM_LOADENS4_14ComposedLayoutINS4_7SwizzleILi1ELi4ELi3EEENS4_18smem_ptr_flag_bitsILi8EEENSW_INS5_IJNSA_ILi8EEESG_EEENS5_IJSG_SC_EEEEEEEvNS4_8identityES14_S1E_vS1F_EENS_8epilogue10collective18CollectiveEpilogueINS1H_23Sm100TmaWarpSpecializedILi4ELi2ELi64ELb0ELb0EEEJNS5_IJNSA_ILi128EEESF_SG_EEENS5_IJNSW_IS1M_SC_EENSW_INSA_ILi64EEESC_EEEEESI_SJ_SI_SJ_NS1H_6fusion15FusionCallbacksIS1L_NS1S_17LinearCombinationISI_fSI_fLNS_15FloatRoundStyleE2EEES1N_S1R_JEEENS4_5SM1004TMEM4LOAD26SM100_TMEM_LOAD_32dp32b64xENS4_13SM90_TMA_LOADENS15_INS16_ILi2ELi4ELi3EEES19_NSW_INS5_IJS1A_S1P_EEENS5_IJS1P_SC_EEEEEEENS4_39AutoVectorizingCopyWithAssumedAlignmentILi128EEENS4_14SM90_TMA_STOREES27_S29_S29_EEEvvEEEEvNT_6ParamsE --------------------------
	.section	.nv.shared._ZN7cutlass13device_kernelINS_4gemm6kernel13GemmUniversalIN4cute5tupleIJiiiiEEENS1_10collective13CollectiveMmaINS1_35MainloopSm100TmaUmmaWarpSpecializedILi22ELi2ELi2ENS5_IJNS4_1CILi2EEENSA_ILi1EEESC_EEEEENS5_IJNSA_ILi256EEESF_NSA_ILi32EEEEEENS_12float_e4m3_tENS5_IJlSC_lEEESI_SJ_NS4_8TiledMMAINS4_8MMA_AtomIJNS4_10MMA_TraitsINS4_25SM100_MMA_F8F6F4_2x1SM_SSEJSI_SI_fSF_SF_NS4_17integral_constantINS4_4UMMA5MajorELSQ_0EEESR_NSO_INSP_7ScaleInELSS_0EEEST_EEEEEENS4_6LayoutINS5_IJSC_SC_SC_EEENS5_IJNSA_ILi0EEESY_SY_EEEEENS5_IJNS4_10UnderscoreES11_S11_EEEEENS4_18SM100_TMA_2SM_LOADENS4_14ComposedLayoutINS4_7SwizzleILi1ELi4ELi3EEENS4_18smem_ptr_flag_bitsILi8EEENSW_INS5_IJNSA_ILi8EEESG_EEENS5_IJSG_SC_EEEEEEEvNS4_8identityES14_S1E_vS1F_EENS_8epilogue10collective18CollectiveEpilogueINS1H_23Sm100TmaWarpSpecializedILi4ELi2ELi64ELb0ELb0EEEJNS5_IJNSA_ILi128EEESF_SG_EEENS5_IJNSW_IS1M_SC_EENSW_INSA_ILi64EEESC_EEEEESI_SJ_SI_SJ_NS1H_6fusion15FusionCallbacksIS1L_NS1S_17LinearCombinationISI_fSI_fLNS_15FloatRoundStyleE2EEES1N_S1R_JEEENS4_5SM1004TMEM4LOAD26SM100_TMEM_LOAD_32dp32b64xENS4_13SM90_TMA_LOADENS15_INS16_ILi2ELi4ELi3EEES19_NSW_INS5_IJS1A_S1P_EEENS5_IJS1P_SC_EEEEEEENS4_39AutoVectorizingCopyWithAssumedAlignmentILi128EEENS4_14SM90_TMA_STOREES27_S29_S29_EEEvvEEEEvNT_6ParamsE,"aw",@nobits
	.sectionflags	@""
	.align	16
	.zero		1024


//--------------------- .nv.shared.reserved.0     --------------------------
	.section	.nv.shared.reserved.0,"aw",@nobits
	.weak		__nv_reservedSMEM_offset_0_alias
	.size		__nv_reservedSMEM_offset_0_alias, 0, 64
	.other		__nv_reservedSMEM_offset_0_alias,@"STO_CUDA_RESERVED_SHARED STV_DEFAULT"
__nv_reservedSMEM_offset_0_alias:
	.zero		0
.nv.shared.reserved.0:
	.zero		64
	.weak		__nv_reservedSMEM_tcgen05_partition
	.type		__nv_reservedSMEM_tcgen05_partition,@object
	.size		__nv_reservedSMEM_tcgen05_partition,(.L_0 - __nv_reservedSMEM_tcgen05_partition)
__nv_reservedSMEM_tcgen05_partition:
	.zero		32
.L_0:


//--------------------- .nv.global                --------------------------
	.section	.nv.global,"aw",@nobits
.nv.global:
	.type		_ZN39_INTERNAL_3cebe84e_4_k_cu_a49a8591_81164cute1_E,@object
	.size		_ZN39_INTERNAL_3cebe84e_4_k_cu_a49a8591_81164cute1_E,(_ZN39_INTERNAL_3cebe84e_4_k_cu_a49a8591_81164cuda3std3__45__cpo6cbeginE - _ZN39_INTERNAL_3cebe84e_4_k_cu_a49a8591_81164cute1_E)
_ZN39_INTERNAL_3cebe84e_4_k_cu_a49a8591_81164cute1_E:
	.zero		1
	.type		_ZN39_INTERNAL_3cebe84e_4_k_cu_a49a8591_81164cuda3std3__45__cpo6cbeginE,@object
	.size		_ZN39_INTERNAL_3cebe84e_4_k_cu_a49a8591_81164cuda3std3__45__cpo6cbeginE,(_ZN39_INTERNAL_3cebe84e_4_k_cu_a49a8591_81164cuda3std3__48in_placeE - _ZN39_INTERNAL_3cebe84e_4_k_cu_a49a8591_81164cuda3std3__45__cpo6cbeginE)
_ZN39_INTERNAL_3cebe84e_4_k_cu_a49a8591_81164cuda3std3__45__cpo6cbeginE:
	.zero		1
	.type		_ZN39_INTERNAL_3cebe84e_4_k_cu_a49a8591_81164cuda3std3__48in_placeE,@object
	.size		_ZN39_INTERNAL_3cebe84e_4_k_cu_a49a8591_81164cuda3std3__48in_placeE,(_ZN39_INTERNAL_3cebe84e_4_k_cu_a49a8591_81164cuda3std6ranges3__45__cpo9iter_moveE - _ZN39_INTERNAL_3cebe84e_4_k_cu_a49a8591_81164cuda3std3__48in_placeE)
_ZN39_INTERNAL_3cebe84e_4_k_cu_a49a8591_81164cuda3std3__48in_placeE:
	.zero		1
	.type		_ZN39_INTERNAL_3cebe84e_4_k_cu_a49a8591_81164cuda3std6ranges3__45__cpo9iter_moveE,@object
	.size		_ZN39_INTERNAL_3cebe84e_4_k_cu_a49a8591_81164cuda3std6ranges3__45__cpo9iter_moveE,(_ZN39_INTERNAL_3cebe84e_4_k_cu_a49a8591_81164cuda3std3__45__cpo5beginE - _ZN39_INTERNAL_3cebe84e_4_k_cu_a49a8591_81164cuda3std6ranges3__45__cpo9iter_moveE)
_ZN39_INTERNAL_3cebe84e_4_k_cu_a49a8591_81164cuda3std6ranges3__45__cpo9iter_moveE:
	.zero		1
	.type		_ZN39_INTERNAL_3cebe84e_4_k_cu_a49a8591_81164cuda3std3__45__cpo5beginE,@object
	.size		_ZN39_INTERNAL_3cebe84e_4_k_cu_a49a8591_81164cuda3std3__45__cpo5beginE,(_ZN39_INTERNAL_3cebe84e_4_k_cu_a49a8591_81164cuda3std3__441_GLOBAL__N__3cebe84e_4_k_cu_a49a8591_81166ignoreE - _ZN39_INTERNAL_3cebe84e_4_k_cu_a49a8591_81164cuda3std3__45__cpo5beginE)
_ZN39_INTERNAL_3cebe84e_4_k_cu_a49a8591_81164cuda3std3__45__cpo5beginE:
	.zero		1
	.type		_ZN39_INTERNAL_3cebe84e_4_k_cu_a49a8591_81164cuda3std3__441_GLOBAL__N__3cebe84e_4_k_cu_a49a8591_81166ignoreE,@object
	.size		_ZN39_INTERNAL_3cebe84e_4_k_cu_a49a8591_81164cuda3std3__441_GLOBAL__N__3cebe84e_4_k_cu_a49a8591_81166ignoreE,(_ZN39_INTERNAL_3cebe84e_4_k_cu_a49a8591_81164cute7productE - _ZN39_INTERNAL_3cebe84e_4_k_cu_a49a8591_81164cuda3std3__441_GLOBAL__N__3cebe84e_4_k_cu_a49a8591_81166ignoreE)
_ZN39_INTERNAL_3cebe84e_4_k_cu_a49a8591_81164cuda3std3__441_GLOBAL__N__3cebe84e_4_k_cu_a49a8591_81166ignoreE:
	.zero		1
	.type		_ZN39_INTERNAL_3cebe84e_4_k_cu_a49a8591_81164cute7productE,@object
	.size		_ZN39_INTERNAL_3cebe84e_4_k_cu_a49a8591_81164cute7productE,(_ZN39_INTERNAL_3cebe84e_4_k_cu_a49a8591_81164cuda3std3__45__cpo3endE - _ZN39_INTERNAL_3cebe84e_4_k_cu_a49a8591_81164cute7productE)
_ZN39_INTERNAL_3cebe84e_4_k_cu_a49a8591_81164cute7productE:
	.zero		1
	.type		_ZN39_INTERNAL_3cebe84e_4_k_cu_a49a8591_81164cuda3std3__45__cpo3endE,@object
	.size		_ZN39_INTERNAL_3cebe84e_4_k_cu_a49a8591_81164cuda3std3__45__cpo3endE,(_ZN39_INTERNAL_3cebe84e_4_k_cu_a49a8591_81164cuda3std3__419piecewise_constructE - _ZN39_INTERNAL_3cebe84e_4_k_cu_a49a8591_81164cuda3std3__45__cpo3endE)
_ZN39_INTERNAL_3cebe84e_4_k_cu_a49a8591_81164cuda3std3__45__cpo3endE:
	.zero		1
	.type		_ZN39_INTERNAL_3cebe84e_4_k_cu_a49a8591_81164cuda3std3__419piecewise_constructE,@object
	.size		_ZN39_INTERNAL_3cebe84e_4_k_cu_a49a8591_81164cuda3std3__419piecewise_constructE,(_ZN39_INTERNAL_3cebe84e_4_k_cu_a49a8591_81164cuda3std3__45__cpo4cendE - _ZN39_INTERNAL_3cebe84e_4_k_cu_a49a8591_81164cuda3std3__419piecewise_constructE)
_ZN39_INTERNAL_3cebe84e_4_k_cu_a49a8591_81164cuda3std3__419piecewise_constructE:
	.zero		1
	.type		_ZN39_INTERNAL_3cebe84e_4_k_cu_a49a8591_81164cuda3std3__45__cpo4cendE,@object
	.size		_ZN39_INTERNAL_3cebe84e_4_k_cu_a49a8591_81164cuda3std3__45__cpo4cendE,(_ZN39_INTERNAL_3cebe84e_4_k_cu_a49a8591_81164cuda3std6ranges3__45__cpo4swapE - _ZN39_INTERNAL_3cebe84e_4_k_cu_a49a8591_81164cuda3std3__45__cpo4cendE)
_ZN39_INTERNAL_3cebe84e_4_k_cu_a49a8591_81164cuda3std3__45__cpo4cendE:
	.zero		1
	.type		_ZN39_INTERNAL_3cebe84e_4_k_cu_a49a8591_81164cuda3std6ranges3__45__cpo4swapE,@object
	.size		_ZN39_INTERNAL_3cebe84e_4_k_cu_a49a8591_81164cuda3std6ranges3__45__cpo4swapE,(.L_11 - _ZN39_INTERNAL_3cebe84e_4_k_cu_a49a8591_81164cuda3std6ranges3__45__cpo4swapE)
_ZN39_INTERNAL_3cebe84e_4_k_cu_a49a8591_81164cuda3std6ranges3__45__cpo4swapE:
	.zero		1
.L_11:


//--------------------- .nv.constant0._ZN7cutlass13device_kernelINS_4gemm6kernel13GemmUniversalIN4cute5tupleIJiiiiEEENS1_10collective13CollectiveMmaINS1_35MainloopSm100TmaUmmaWarpSpecializedILi22ELi2ELi2ENS5_IJNS4_1CILi2EEENSA_ILi1EEESC_EEEEENS5_IJNSA_ILi256EEESF_NSA_ILi32EEEEEENS_12float_e4m3_tENS5_IJlSC_lEEESI_SJ_NS4_8TiledMMAINS4_8MMA_AtomIJNS4_10MMA_TraitsINS4_25SM100_MMA_F8F6F4_2x1SM_SSEJSI_SI_fSF_SF_NS4_17integral_constantINS4_4UMMA5MajorELSQ_0EEESR_NSO_INSP_7ScaleInELSS_0EEEST_EEEEEENS4_6LayoutINS5_IJSC_SC_SC_EEENS5_IJNSA_ILi0EEESY_SY_EEEEENS5_IJNS4_10UnderscoreES11_S11_EEEEENS4_18SM100_TMA_2SM_LOADENS4_14ComposedLayoutINS4_7SwizzleILi1ELi4ELi3EEENS4_18smem_ptr_flag_bitsILi8EEENSW_INS5_IJNSA_ILi8EEESG_EEENS5_IJSG_SC_EEEEEEEvNS4_8identityES14_S1E_vS1F_EENS_8epilogue10collective18CollectiveEpilogueINS1H_23Sm100TmaWarpSpecializedILi4ELi2ELi64ELb0ELb0EEEJNS5_IJNSA_ILi128EEESF_SG_EEENS5_IJNSW_IS1M_SC_EENSW_INSA_ILi64EEESC_EEEEESI_SJ_SI_SJ_NS1H_6fusion15FusionCallbacksIS1L_NS1S_17LinearCombinationISI_fSI_fLNS_15FloatRoundStyleE2EEES1N_S1R_JEEENS4_5SM1004TMEM4LOAD26SM100_TMEM_LOAD_32dp32b64xENS4_13SM90_TMA_LOADENS15_INS16_ILi2ELi4ELi3EEES19_NSW_INS5_IJS1A_S1P_EEENS5_IJS1P_SC_EEEEEEENS4_39AutoVectorizingCopyWithAssumedAlignmentILi128EEENS4_14SM90_TMA_STOREES27_S29_S29_EEEvvEEEEvNT_6ParamsE --------------------------
	.section	.nv.constant0._ZN7cutlass13device_kernelINS_4gemm6kernel13GemmUniversalIN4cute5tupleIJiiiiEEENS1_10collective13CollectiveMmaINS1_35MainloopSm100TmaUmmaWarpSpecializedILi22ELi2ELi2ENS5_IJNS4_1CILi2EEENSA_ILi1EEESC_EEEEENS5_IJNSA_ILi256EEESF_NSA_ILi32EEEEEENS_12float_e4m3_tENS5_IJlSC_lEEESI_SJ_NS4_8TiledMMAINS4_8MMA_AtomIJNS4_10MMA_TraitsINS4_25SM100_MMA_F8F6F4_2x1SM_SSEJSI_SI_fSF_SF_NS4_17integral_constantINS4_4UMMA5MajorELSQ_0EEESR_NSO_INSP_7ScaleInELSS_0EEEST_EEEEEENS4_6LayoutINS5_IJSC_SC_SC_EEENS5_IJNSA_ILi0EEESY_SY_EEEEENS5_IJNS4_10UnderscoreES11_S11_EEEEENS4_18SM100_TMA_2SM_LOADENS4_14ComposedLayoutINS4_7SwizzleILi1ELi4ELi3EEENS4_18smem_ptr_flag_bitsILi8EEENSW_INS5_IJNSA_ILi8EEESG_EEENS5_IJSG_SC_EEEEEEEvNS4_8identityES14_S1E_vS1F_EENS_8epilogue10collective18CollectiveEpilogueINS1H_23Sm100TmaWarpSpecializedILi4ELi2ELi64ELb0ELb0EEEJNS5_IJNSA_ILi128EEESF_SG_EEENS5_IJNSW_IS1M_SC_EENSW_INSA_ILi64EEESC_EEEEESI_SJ_SI_SJ_NS1H_6fusion15FusionCallbacksIS1L_NS1S_17LinearCombinationISI_fSI_fLNS_15FloatRoundStyleE2EEES1N_S1R_JEEENS4_5SM1004TMEM4LOAD26SM100_TMEM_LOAD_32dp32b64xENS4_13SM90_TMA_LOADENS15_INS16_ILi2ELi4ELi3EEES19_NSW_INS5_IJS1A_S1P_EEENS5_IJS1P_SC_EEEEEEENS4_39AutoVectorizingCopyWithAssumedAlignmentILi128EEENS4_14SM90_TMA_STOREES27_S29_S29_EEEvvEEEEvNT_6ParamsE,"a",@progbits
	.sectionflags	@""
	.align	4
.nv.constant0._ZN7cutlass13device_kernelINS_4gemm6kernel13GemmUniversalIN4cute5tupleIJiiiiEEENS1_10collective13CollectiveMmaINS1_35MainloopSm100TmaUmmaWarpSpecializedILi22ELi2ELi2ENS5_IJNS4_1CILi2EEENSA_ILi1EEESC_EEEEENS5_IJNSA_ILi256EEESF_NSA_ILi32EEEEEENS_12float_e4m3_tENS5_IJlSC_lEEESI_SJ_NS4_8TiledMMAINS4_8MMA_AtomIJNS4_10MMA_TraitsINS4_25SM100_MMA_F8F6F4_2x1SM_SSEJSI_SI_fSF_SF_NS4_17integral_constantINS4_4UMMA5MajorELSQ_0EEESR_NSO_INSP_7ScaleInELSS_0EEEST_EEEEEENS4_6LayoutINS5_IJSC_SC_SC_EEENS5_IJNSA_ILi0EEESY_SY_EEEEENS5_IJNS4_10UnderscoreES11_S11_EEEEENS4_18SM100_TMA_2SM_LOADENS4_14ComposedLayoutINS4_7SwizzleILi1ELi4ELi3EEENS4_18smem_ptr_flag_bitsILi8EEENSW_INS5_IJNSA_ILi8EEESG_EEENS5_IJSG_SC_EEEEEEEvNS4_8identityES14_S1E_vS1F_EENS_8epilogue10collective18CollectiveEpilogueINS1H_23Sm100TmaWarpSpecializedILi4ELi2ELi64ELb0ELb0EEEJNS5_IJNSA_ILi128EEESF_SG_EEENS5_IJNSW_IS1M_SC_EENSW_INSA_ILi64EEESC_EEEEESI_SJ_SI_SJ_NS1H_6fusion15FusionCallbacksIS1L_NS1S_17LinearCombinationISI_fSI_fLNS_15FloatRoundStyleE2EEES1N_S1R_JEEENS4_5SM1004TMEM4LOAD26SM100_TMEM_LOAD_32dp32b64xENS4_13SM90_TMA_LOADENS15_INS16_ILi2ELi4ELi3EEES19_NSW_INS5_IJS1A_S1P_EEENS5_IJS1P_SC_EEEEEEENS4_39AutoVectorizingCopyWithAssumedAlignmentILi128EEENS4_14SM90_TMA_STOREES27_S29_S29_EEEvvEEEEvNT_6ParamsE:
	.zero		2944


//--------------------- SYMBOLS --------------------------

	.type		.nv.reservedSmem.offset0,@object
	.size		.nv.reservedSmem.offset0,0x4
	.type		.nv.reservedSmem.cap,@object
	.size		.nv.reservedSmem.cap,0x4
	.type		__assertfail,@function
